	.target	sm_100a

	.elftype	@"ET_EXEC"


//--------------------- .note.nv.tkinfo           --------------------------
	.section	.note.nv.tkinfo,"",@"SHT_NOTE"
	.sectionflags	@"SHF_NOTE_NV_TKINFO"
	.tkinfo
        /*0018*/ 	.word	0x00000002
        /*0030*/ 	.string	""
        /*0030*/ 	.string	"ptxas"
        /*0030*/ 	.string	"Cuda compilation tools, release 13.0, V13.0.88"
        /*0030*/ 	.string	"Build cuda_13.0.r13.0/compiler.36424714_0"
        /*0030*/ 	.string	"-arch sm_100a -m 64 "



//--------------------- .note.nv.cuinfo           --------------------------
	.section	.note.nv.cuinfo,"",@"SHT_NOTE"
	.sectionflags	@"SHF_NOTE_NV_CUINFO"
        /*0018*/ 	.short	0x0002
        /*001a*/ 	.short	0x0064
        /*001c*/ 	.short	0x0082
	.zero		2


//--------------------- .nv.info                  --------------------------
	.section	.nv.info,"",@"SHT_CUDA_INFO"
	.align	4


	//----- nvinfo : EIATTR_REGCOUNT
	.align		4
        /*0000*/ 	.byte	0x04, 0x2f
        /*0002*/ 	.short	(.L_19 - .L_18)
	.align		4
.L_18:
        /*0004*/ 	.word	index@(_ZN7cutlass13device_kernelINS_4gemm6kernel13GemmUniversalIN4cute5tupleIJiiiiEEENS1_10collective13CollectiveMmaINS1_35MainloopSm100TmaUmmaWarpSpecializedILi3ELi2ELi2ENS5_IJNS4_1CILi1EEENSA_ILi2EEESB_EEEEENS5_IJNSA_ILi128EEENSA_ILi256EEENSA_ILi64EEEEEENS_6half_tENS5_IJlSB_lEEESJ_SK_NS4_8TiledMMAINS4_8MMA_AtomIJNS4_20SM100_MMA_F16BF16_SSISJ_SJ_fLi128ELi256ELNS4_4UMMA5MajorE0ELSP_0ELNSO_7ScaleInE0ELSQ_0EEEEEENS4_6LayoutINS5_IJSB_SB_SB_EEENS5_IJNSA_ILi0EEESV_SV_EEEEENS5_IJNS4_10UnderscoreESY_SY_EEEEENS4_23SM90_TMA_LOAD_MULTICASTENS4_14ComposedLayoutINS4_7SwizzleILi3ELi4ELi3EEENS4_18smem_ptr_flag_bitsILi16EEENST_INS5_IJNSA_ILi8EEESH_EEENS5_IJSH_SB_EEEEEEEvNS4_8identityENS4_13SM90_TMA_LOADES1B_vS1C_EENS_8epilogue10collective18CollectiveEpilogueINS1F_23Sm100TmaWarpSpecializedILi4ELi2ELi64ELb1ELb0EEEJSI_NS5_IJNST_ISF_SB_EENST_ISH_SB_EEEEESJ_SK_SJ_SK_NS1F_6fusion15FusionCallbacksIS1J_NS1N_17LinearCombinationISJ_fSJ_fLNS_15FloatRoundStyleE2EEESI_S1M_JEEENS4_5SM1004TMEM4LOAD26SM100_TMEM_LOAD_32dp32b64xES1D_S1B_NS4_39AutoVectorizingCopyWithAssumedAlignmentILi128EEENS4_14SM90_TMA_STOREES1B_S1Y_S1Y_EEEvvEEEEvNT_6ParamsE)
        /*0008*/ 	.word	0x000000a8


	//----- nvinfo : EIATTR_FRAME_SIZE
	.align		4
.L_19:
        /*000c*/ 	.byte	0x04, 0x11
        /*000e*/ 	.short	(.L_21 - .L_20)
	.align		4
.L_20:
        /*0010*/ 	.word	index@($__internal_2_$__cuda_sm10x_tcgen05_guardrail_trap_unallocated_columns_being_dealloced)
        /*0014*/ 	.word	0x00000000


	//----- nvinfo : EIATTR_FRAME_SIZE
	.align		4
.L_21:
        /*0018*/ 	.byte	0x04, 0x11
        /*001a*/ 	.short	(.L_23 - .L_22)
	.align		4
.L_22:
        /*001c*/ 	.word	index@($__internal_1_$__cuda_sm10x_tcgen05_guardrail_trap_phase_invalid_during_alloc)
        /*0020*/ 	.word	0x00000000


	//----- nvinfo : EIATTR_FRAME_SIZE
	.align		4
.L_23:
        /*0024*/ 	.byte	0x04, 0x11
        /*0026*/ 	.short	(.L_25 - .L_24)
	.align		4
.L_24:
        /*0028*/ 	.word	index@($__internal_0_$__cuda_sm10x_tcgen05_guardrail_trap_col_being_dealloced_not_returned_by_alloc)
        /*002c*/ 	.word	0x00000000


	//----- nvinfo : EIATTR_FRAME_SIZE
	.align		4
.L_25:
        /*0030*/ 	.byte	0x04, 0x11
        /*0032*/ 	.short	(.L_27 - .L_26)
	.align		4
.L_26:
        /*0034*/ 	.word	index@(_ZN7cutlass13device_kernelINS_4gemm6kernel13GemmUniversalIN4cute5tupleIJiiiiEEENS1_10collective13CollectiveMmaINS1_35MainloopSm100TmaUmmaWarpSpecializedILi3ELi2ELi2ENS5_IJNS4_1CILi1EEENSA_ILi2EEESB_EEEEENS5_IJNSA_ILi128EEENSA_ILi256EEENSA_ILi64EEEEEENS_6half_tENS5_IJlSB_lEEESJ_SK_NS4_8TiledMMAINS4_8MMA_AtomIJNS4_20SM100_MMA_F16BF16_SSISJ_SJ_fLi128ELi256ELNS4_4UMMA5MajorE0ELSP_0ELNSO_7ScaleInE0ELSQ_0EEEEEENS4_6LayoutINS5_IJSB_SB_SB_EEENS5_IJNSA_ILi0EEESV_SV_EEEEENS5_IJNS4_10UnderscoreESY_SY_EEEEENS4_23SM90_TMA_LOAD_MULTICASTENS4_14ComposedLayoutINS4_7SwizzleILi3ELi4ELi3EEENS4_18smem_ptr_flag_bitsILi16EEENST_INS5_IJNSA_ILi8EEESH_EEENS5_IJSH_SB_EEEEEEEvNS4_8identityENS4_13SM90_TMA_LOADES1B_vS1C_EENS_8epilogue10collective18CollectiveEpilogueINS1F_23Sm100TmaWarpSpecializedILi4ELi2ELi64ELb1ELb0EEEJSI_NS5_IJNST_ISF_SB_EENST_ISH_SB_EEEEESJ_SK_SJ_SK_NS1F_6fusion15FusionCallbacksIS1J_NS1N_17LinearCombinationISJ_fSJ_fLNS_15FloatRoundStyleE2EEESI_S1M_JEEENS4_5SM1004TMEM4LOAD26SM100_TMEM_LOAD_32dp32b64xES1D_S1B_NS4_39AutoVectorizingCopyWithAssumedAlignmentILi128EEENS4_14SM90_TMA_STOREES1B_S1Y_S1Y_EEEvvEEEEvNT_6ParamsE)
        /*0038*/ 	.word	0x00000000


	//----- nvinfo : EIATTR_MIN_STACK_SIZE
	.align		4
.L_27:
        /*003c*/ 	.byte	0x04, 0x12
        /*003e*/ 	.short	(.L_29 - .L_28)
	.align		4
.L_28:
        /*0040*/ 	.word	index@(_ZN7cutlass13device_kernelINS_4gemm6kernel13GemmUniversalIN4cute5tupleIJiiiiEEENS1_10collective13CollectiveMmaINS1_35MainloopSm100TmaUmmaWarpSpecializedILi3ELi2ELi2ENS5_IJNS4_1CILi1EEENSA_ILi2EEESB_EEEEENS5_IJNSA_ILi128EEENSA_ILi256EEENSA_ILi64EEEEEENS_6half_tENS5_IJlSB_lEEESJ_SK_NS4_8TiledMMAINS4_8MMA_AtomIJNS4_20SM100_MMA_F16BF16_SSISJ_SJ_fLi128ELi256ELNS4_4UMMA5MajorE0ELSP_0ELNSO_7ScaleInE0ELSQ_0EEEEEENS4_6LayoutINS5_IJSB_SB_SB_EEENS5_IJNSA_ILi0EEESV_SV_EEEEENS5_IJNS4_10UnderscoreESY_SY_EEEEENS4_23SM90_TMA_LOAD_MULTICASTENS4_14ComposedLayoutINS4_7SwizzleILi3ELi4ELi3EEENS4_18smem_ptr_flag_bitsILi16EEENST_INS5_IJNSA_ILi8EEESH_EEENS5_IJSH_SB_EEEEEEEvNS4_8identityENS4_13SM90_TMA_LOADES1B_vS1C_EENS_8epilogue10collective18CollectiveEpilogueINS1F_23Sm100TmaWarpSpecializedILi4ELi2ELi64ELb1ELb0EEEJSI_NS5_IJNST_ISF_SB_EENST_ISH_SB_EEEEESJ_SK_SJ_SK_NS1F_6fusion15FusionCallbacksIS1J_NS1N_17LinearCombinationISJ_fSJ_fLNS_15FloatRoundStyleE2EEESI_S1M_JEEENS4_5SM1004TMEM4LOAD26SM100_TMEM_LOAD_32dp32b64xES1D_S1B_NS4_39AutoVectorizingCopyWithAssumedAlignmentILi128EEENS4_14SM90_TMA_STOREES1B_S1Y_S1Y_EEEvvEEEEvNT_6ParamsE)
        /*0044*/ 	.word	0x00000000
.L_29:


//--------------------- .nv.compat                --------------------------
	.section	.nv.compat,"",@"SHT_CUDA_COMPAT_INFO"
	.align	4
        /*0000*/ 	.byte	0x02, 0x09, 0x01, 0x00, 0x02, 0x02, 0x02, 0x00, 0x02, 0x05, 0x05, 0x00, 0x03, 0x07, 0x01, 0x01
        /*0010*/ 	.byte	0x02, 0x03, 0x01, 0x00, 0x02, 0x06, 0x01, 0x00, 0x04, 0x0b, 0x08, 0x00, 0x09, 0x00, 0x00, 0x00
        /*0020*/ 	.byte	0x00, 0x00, 0x00, 0x00


//--------------------- .nv.info._ZN7cutlass13device_kernelINS_4gemm6kernel13GemmUniversalIN4cute5tupleIJiiiiEEENS1_10collective13CollectiveMmaINS1_35MainloopSm100TmaUmmaWarpSpecializedILi3ELi2ELi2ENS5_IJNS4_1CILi1EEENSA_ILi2EEESB_EEEEENS5_IJNSA_ILi128EEENSA_ILi256EEENSA_ILi64EEEEEENS_6half_tENS5_IJlSB_lEEESJ_SK_NS4_8TiledMMAINS4_8MMA_AtomIJNS4_20SM100_MMA_F16BF16_SSISJ_SJ_fLi128ELi256ELNS4_4UMMA5MajorE0ELSP_0ELNSO_7ScaleInE0ELSQ_0EEEEEENS4_6LayoutINS5_IJSB_SB_SB_EEENS5_IJNSA_ILi0EEESV_SV_EEEEENS5_IJNS4_10UnderscoreESY_SY_EEEEENS4_23SM90_TMA_LOAD_MULTICASTENS4_14ComposedLayoutINS4_7SwizzleILi3ELi4ELi3EEENS4_18smem_ptr_flag_bitsILi16EEENST_INS5_IJNSA_ILi8EEESH_EEENS5_IJSH_SB_EEEEEEEvNS4_8identityENS4_13SM90_TMA_LOADES1B_vS1C_EENS_8epilogue10collective18CollectiveEpilogueINS1F_23Sm100TmaWarpSpecializedILi4ELi2ELi64ELb1ELb0EEEJSI_NS5_IJNST_ISF_SB_EENST_ISH_SB_EEEEESJ_SK_SJ_SK_NS1F_6fusion15FusionCallbacksIS1J_NS1N_17LinearCombinationISJ_fSJ_fLNS_15FloatRoundStyleE2EEESI_S1M_JEEENS4_5SM1004TMEM4LOAD26SM100_TMEM_LOAD_32dp32b64xES1D_S1B_NS4_39AutoVectorizingCopyWithAssumedAlignmentILi128EEENS4_14SM90_TMA_STOREES1B_S1Y_S1Y_EEEvvEEEEvNT_6ParamsE --------------------------
	.section	.nv.info._ZN7cutlass13device_kernelINS_4gemm6kernel13GemmUniversalIN4cute5tupleIJiiiiEEENS1_10collective13CollectiveMmaINS1_35MainloopSm100TmaUmmaWarpSpecializedILi3ELi2ELi2ENS5_IJNS4_1CILi1EEENSA_ILi2EEESB_EEEEENS5_IJNSA_ILi128EEENSA_ILi256EEENSA_ILi64EEEEEENS_6half_tENS5_IJlSB_lEEESJ_SK_NS4_8TiledMMAINS4_8MMA_AtomIJNS4_20SM100_MMA_F16BF16_SSISJ_SJ_fLi128ELi256ELNS4_4UMMA5MajorE0ELSP_0ELNSO_7ScaleInE0ELSQ_0EEEEEENS4_6LayoutINS5_IJSB_SB_SB_EEENS5_IJNSA_ILi0EEESV_SV_EEEEENS5_IJNS4_10UnderscoreESY_SY_EEEEENS4_23SM90_TMA_LOAD_MULTICASTENS4_14ComposedLayoutINS4_7SwizzleILi3ELi4ELi3EEENS4_18smem_ptr_flag_bitsILi16EEENST_INS5_IJNSA_ILi8EEESH_EEENS5_IJSH_SB_EEEEEEEvNS4_8identityENS4_13SM90_TMA_LOADES1B_vS1C_EENS_8epilogue10collective18CollectiveEpilogueINS1F_23Sm100TmaWarpSpecializedILi4ELi2ELi64ELb1ELb0EEEJSI_NS5_IJNST_ISF_SB_EENST_ISH_SB_EEEEESJ_SK_SJ_SK_NS1F_6fusion15FusionCallbacksIS1J_NS1N_17LinearCombinationISJ_fSJ_fLNS_15FloatRoundStyleE2EEESI_S1M_JEEENS4_5SM1004TMEM4LOAD26SM100_TMEM_LOAD_32dp32b64xES1D_S1B_NS4_39AutoVectorizingCopyWithAssumedAlignmentILi128EEENS4_14SM90_TMA_STOREES1B_S1Y_S1Y_EEEvvEEEEvNT_6ParamsE,"",@"SHT_CUDA_INFO"
	.sectionflags	@""
	.align	4


	//----- nvinfo : EIATTR_CUDA_API_VERSION
	.align		4
        /*0000*/ 	.byte	0x04, 0x37
        /*0002*/ 	.short	(.L_31 - .L_30)
.L_30:
        /*0004*/ 	.word	0x00000082


	//----- nvinfo : EIATTR_KPARAM_INFO
	.align		4
.L_31:
        /*0008*/ 	.byte	0x04, 0x17
        /*000a*/ 	.short	(.L_33 - .L_32)
.L_32:
        /*000c*/ 	.word	0x00000000
        /*0010*/ 	.short	0x0000
        /*0012*/ 	.short	0x0000
        /*0014*/ 	.byte	0x00, 0xf0, 0x01, 0x20


	//----- nvinfo : EIATTR_AT_ENTRY_FRAGMENTS
	.align		4
.L_33:
        /*0018*/ 	.byte	0x04, 0x4f
        /*001a*/ 	.short	(.L_35 - .L_34)


	//   ....[0]....
.L_34:
        /*001c*/ 	.word	0x00000006


	//----- nvinfo : EIATTR_RESERVED_SMEM_USED
	.align		4
.L_35:
        /*0020*/ 	.byte	0x01, 0x41
	.zero		2


	//----- nvinfo : EIATTR_SPARSE_MMA_MASK
	.align		4
        /*0024*/ 	.byte	0x03, 0x50
        /*0026*/ 	.short	0x0000


	//----- nvinfo : EIATTR_TCGEN05_1CTA_USED
	.align		4
        /*0028*/ 	.byte	0x01, 0x51
	.zero		2


	//----- nvinfo : EIATTR_MAXREG_COUNT
	.align		4
        /*002c*/ 	.byte	0x03, 0x1b
        /*002e*/ 	.short	0x00ff


	//----- nvinfo : EIATTR_NUM_BARRIERS
	.align		4
        /*0030*/ 	.byte	0x02, 0x4c
        /*0032*/ 	.byte	0x07
	.zero		1


	//----- nvinfo : EIATTR_EXTERNS
	.align		4
        /*0034*/ 	.byte	0x04, 0x0f
        /*0036*/ 	.short	(.L_37 - .L_36)


	//   ....[0]....
	.align		4
.L_36:
        /*0038*/ 	.word	index@(__assertfail)


	//----- nvinfo : EIATTR_MERCURY_ISA_VERSION
	.align		4
.L_37:
        /*003c*/ 	.byte	0x03, 0x5f
        /*003e*/ 	.short	0x0101


	//----- nvinfo : EIATTR_INT_WARP_WIDE_INSTR_OFFSETS
	.align		4
        /*0040*/ 	.byte	0x04, 0x31
        /*0042*/ 	.short	(.L_39 - .L_38)


	//   ....[0]....
.L_38:
        /*0044*/ 	.word	0x00003ad0


	//   ....[1]....
        /*0048*/ 	.word	0x00003b00


	//   ....[2]....
        /*004c*/ 	.word	0x00003b20


	//   ....[3]....
        /*0050*/ 	.word	0x000046a0


	//   ....[4]....
        /*0054*/ 	.word	0x00004710


	//   ....[5]....
        /*0058*/ 	.word	0x000047e0


	//   ....[6]....
        /*005c*/ 	.word	0x00004860


	//   ....[7]....
        /*0060*/ 	.word	0x00004950


	//   ....[8]....
        /*0064*/ 	.word	0x000049d0


	//   ....[9]....
        /*0068*/ 	.word	0x00004ab0


	//   ....[10]....
        /*006c*/ 	.word	0x00004b60


	//----- nvinfo : EIATTR_COOP_GROUP_MASK_REGIDS
	.align		4
.L_39:
        /*0070*/ 	.byte	0x04, 0x29
        /*0072*/ 	.short	(.L_41 - .L_40)


	//   ....[0]....
.L_40:
        /*0074*/ 	.word	0xffffffff


	//   ....[1]....
        /*0078*/ 	.word	0xffffffff


	//   ....[2]....
        /*007c*/ 	.word	0xffffffff


	//   ....[3]....
        /*0080*/ 	.word	0xffffffff


	//   ....[4]....
        /*0084*/ 	.word	0xffffffff


	//   ....[5]....
        /*0088*/ 	.word	0xffffffff


	//   ....[6]....
        /*008c*/ 	.word	0xffffffff


	//   ....[7]....
        /*0090*/ 	.word	0xffffffff


	//   ....[8]....
        /*0094*/ 	.word	0xffffffff


	//   ....[9]....
        /*0098*/ 	.word	0xffffffff


	//   ....[10]....
        /*009c*/ 	.word	0xffffffff


	//   ....[11]....
        /*00a0*/ 	.word	0xffffffff


	//   ....[12]....
        /*00a4*/ 	.word	0xffffffff


	//   ....[13]....
        /*00a8*/ 	.word	0xffffffff


	//----- nvinfo : EIATTR_COOP_GROUP_INSTR_OFFSETS
	.align		4
.L_41:
        /*00ac*/ 	.byte	0x04, 0x28
        /*00ae*/ 	.short	(.L_43 - .L_42)


	//   ....[0]....
.L_42:
        /*00b0*/ 	.word	0x00000080


	//   ....[1]....
        /*00b4*/ 	.word	0x000004f0


	//   ....[2]....
        /*00b8*/ 	.word	0x00000680


	//   ....[3]....
        /*00bc*/ 	.word	0x00000820


	//   ....[4]....
        /*00c0*/ 	.word	0x00000920


	//   ....[5]....
        /*00c4*/ 	.word	0x00000a90


	//   ....[6]....
        /*00c8*/ 	.word	0x00000bf0


	//   ....[7]....
        /*00cc*/ 	.word	0x00000da0


	//   ....[8]....
        /*00d0*/ 	.word	0x00001fe0


	//   ....[9]....
        /*00d4*/ 	.word	0x00002e40


	//   ....[10]....
        /*00d8*/ 	.word	0x00003050


	//   ....[11]....
        /*00dc*/ 	.word	0x00003080


	//   ....[12]....
        /*00e0*/ 	.word	0x000039b0


	//   ....[13]....
        /*00e4*/ 	.word	0x00003be0


	//----- nvinfo : EIATTR_VRC_CTA_INIT_COUNT
	.align		4
.L_43:
        /*00e8*/ 	.byte	0x02, 0x4a
        /*00ea*/ 	.byte	0x80
	.zero		1


	//----- nvinfo : EIATTR_SYSCALL_OFFSETS
	.align		4
        /*00ec*/ 	.byte	0x04, 0x46
        /*00ee*/ 	.short	(.L_45 - .L_44)


	//   ....[0]....
.L_44:
        /*00f0*/ 	.word	0x000057e0


	//   ....[1]....
        /*00f4*/ 	.word	0x000058d0


	//   ....[2]....
        /*00f8*/ 	.word	0x00006270


	//   ....[3]....
        /*00fc*/ 	.word	0x00007730


	//   ....[4]....
        /*0100*/ 	.word	0x00008b60


	//   ....[5]....
        /*0104*/ 	.word	0x00009f70


	//----- nvinfo : EIATTR_MBARRIER_INSTR_OFFSETS
	.align		4
.L_45:
        /*0108*/ 	.byte	0x04, 0x39
        /*010a*/ 	.short	(.L_47 - .L_46)


	//   ....[0]....
.L_46:
        /*010c*/ 	.word	0x00000610
        /*0110*/ 	.word	0x000000ff
        /*0114*/ 	.word	0x00000000
        /*0118*/ 	.short	0x0100
        /*011a*/ 	.byte	0x04
	.zero		1


	//   ....[1]....
        /*011c*/ 	.word	0x00000620
        /*0120*/ 	.word	0x000000ff
        /*0124*/ 	.word	0x00000018
        /*0128*/ 	.short	0x0100
        /*012a*/ 	.byte	0x04
	.zero		1


	//   ....[2]....
        /*012c*/ 	.word	0x00000630
        /*0130*/ 	.word	0x000000ff
        /*0134*/ 	.word	0x00000008
        /*0138*/ 	.short	0x0100
        /*013a*/ 	.byte	0x04
	.zero		1


	//   ....[3]....
        /*013c*/ 	.word	0x00000640
        /*0140*/ 	.word	0x000000ff
        /*0144*/ 	.word	0x00000020
        /*0148*/ 	.short	0x0100
        /*014a*/ 	.byte	0x04
	.zero		1


	//   ....[4]....
        /*014c*/ 	.word	0x00000650
        /*0150*/ 	.word	0x000000ff
        /*0154*/ 	.word	0x00000010
        /*0158*/ 	.short	0x0100
        /*015a*/ 	.byte	0x04
	.zero		1


	//   ....[5]....
        /*015c*/ 	.word	0x00000660
        /*0160*/ 	.word	0x000000ff
        /*0164*/ 	.word	0x00000028
        /*0168*/ 	.short	0x0100
        /*016a*/ 	.byte	0x04
	.zero		1


	//   ....[6]....
        /*016c*/ 	.word	0x00000790
        /*0170*/ 	.word	0x000000ff
        /*0174*/ 	.word	0x00000030
        /*0178*/ 	.short	0x0100
        /*017a*/ 	.byte	0x04
	.zero		1


	//   ....[7]....
        /*017c*/ 	.word	0x000007a0
        /*0180*/ 	.word	0x000000ff
        /*0184*/ 	.word	0x00000050
        /*0188*/ 	.short	0x0100
        /*018a*/ 	.byte	0x04
	.zero		1


	//   ....[8]....
        /*018c*/ 	.word	0x000007b0
        /*0190*/ 	.word	0x000000ff
        /*0194*/ 	.word	0x00000038
        /*0198*/ 	.short	0x0100
        /*019a*/ 	.byte	0x04
	.zero		1


	//   ....[9]....
        /*019c*/ 	.word	0x000007c0
        /*01a0*/ 	.word	0x000000ff
        /*01a4*/ 	.word	0x00000058
        /*01a8*/ 	.short	0x0100
        /*01aa*/ 	.byte	0x04
	.zero		1


	//   ....[10]....
        /*01ac*/ 	.word	0x000007d0
        /*01b0*/ 	.word	0x000000ff
        /*01b4*/ 	.word	0x00000040
        /*01b8*/ 	.short	0x0100
        /*01ba*/ 	.byte	0x04
	.zero		1


	//   ....[11]....
        /*01bc*/ 	.word	0x000007e0
        /*01c0*/ 	.word	0x000000ff
        /*01c4*/ 	.word	0x00000060
        /*01c8*/ 	.short	0x0100
        /*01ca*/ 	.byte	0x04
	.zero		1


	//   ....[12]....
        /*01cc*/ 	.word	0x000007f0
        /*01d0*/ 	.word	0x000000ff
        /*01d4*/ 	.word	0x00000048
        /*01d8*/ 	.short	0x0100
        /*01da*/ 	.byte	0x04
	.zero		1


	//   ....[13]....
        /*01dc*/ 	.word	0x00000800
        /*01e0*/ 	.word	0x000000ff
        /*01e4*/ 	.word	0x00000068
        /*01e8*/ 	.short	0x0100
        /*01ea*/ 	.byte	0x04
	.zero		1


	//   ....[14]....
        /*01ec*/ 	.word	0x000008f0
        /*01f0*/ 	.word	0x000000ff
        /*01f4*/ 	.word	0x00000070
        /*01f8*/ 	.short	0x0100
        /*01fa*/ 	.byte	0x06
	.zero		1


	//   ....[15]....
        /*01fc*/ 	.word	0x00000900
        /*0200*/ 	.word	0x000000ff
        /*0204*/ 	.word	0x00000078
        /*0208*/ 	.short	0x0100
        /*020a*/ 	.byte	0x06
	.zero		1


	//   ....[16]....
        /*020c*/ 	.word	0x00000a40
        /*0210*/ 	.word	0x000000ff
        /*0214*/ 	.word	0x00000080
        /*0218*/ 	.short	0x0100
        /*021a*/ 	.byte	0x06
	.zero		1


	//   ....[17]....
        /*021c*/ 	.word	0x00000a50
        /*0220*/ 	.word	0x000000ff
        /*0224*/ 	.word	0x00000090
        /*0228*/ 	.short	0x0100
        /*022a*/ 	.byte	0x06
	.zero		1


	//   ....[18]....
        /*022c*/ 	.word	0x00000a60
        /*0230*/ 	.word	0x000000ff
        /*0234*/ 	.word	0x00000088
        /*0238*/ 	.short	0x0100
        /*023a*/ 	.byte	0x06
	.zero		1


	//   ....[19]....
        /*023c*/ 	.word	0x00000a70
        /*0240*/ 	.word	0x000000ff
        /*0244*/ 	.word	0x00000098
        /*0248*/ 	.short	0x0100
        /*024a*/ 	.byte	0x06
	.zero		1


	//   ....[20]....
        /*024c*/ 	.word	0x00000ba0
        /*0250*/ 	.word	0x000000ff
        /*0254*/ 	.word	0x000000a0
        /*0258*/ 	.short	0x0100
        /*025a*/ 	.byte	0x04
	.zero		1


	//   ....[21]....
        /*025c*/ 	.word	0x00000bb0
        /*0260*/ 	.word	0x000000ff
        /*0264*/ 	.word	0x000000b0
        /*0268*/ 	.short	0x0100
        /*026a*/ 	.byte	0x04
	.zero		1


	//   ....[22]....
        /*026c*/ 	.word	0x00000bc0
        /*0270*/ 	.word	0x000000ff
        /*0274*/ 	.word	0x000000a8
        /*0278*/ 	.short	0x0100
        /*027a*/ 	.byte	0x04
	.zero		1


	//   ....[23]....
        /*027c*/ 	.word	0x00000bd0
        /*0280*/ 	.word	0x000000ff
        /*0284*/ 	.word	0x000000b8
        /*0288*/ 	.short	0x0100
        /*028a*/ 	.byte	0x04
	.zero		1


	//   ....[24]....
        /*028c*/ 	.word	0x00000cc0
        /*0290*/ 	.word	0x000000ff
        /*0294*/ 	.word	0x000000c0
        /*0298*/ 	.short	0x0100
        /*029a*/ 	.byte	0x04
	.zero		1


	//   ....[25]....
        /*029c*/ 	.word	0x00000cd0
        /*02a0*/ 	.word	0x000000ff
        /*02a4*/ 	.word	0x000000d0
        /*02a8*/ 	.short	0x0100
        /*02aa*/ 	.byte	0x04
	.zero		1


	//   ....[26]....
        /*02ac*/ 	.word	0x00000ce0
        /*02b0*/ 	.word	0x000000ff
        /*02b4*/ 	.word	0x000000c8
        /*02b8*/ 	.short	0x0100
        /*02ba*/ 	.byte	0x04
	.zero		1


	//   ....[27]....
        /*02bc*/ 	.word	0x00000cf0
        /*02c0*/ 	.word	0x000000ff
        /*02c4*/ 	.word	0x000000d8
        /*02c8*/ 	.short	0x0100
        /*02ca*/ 	.byte	0x04
	.zero		1


	//   ....[28]....
        /*02cc*/ 	.word	0x00001880
        /*02d0*/ 	.word	0x00000000
        /*02d4*/ 	.word	0x000000d0
        /*02d8*/ 	.short	0x010a
        /*02da*/ 	.byte	0xff
	.zero		1


	//   ....[29]....
        /*02dc*/ 	.word	0x000018b0
        /*02e0*/ 	.word	0x00000000
        /*02e4*/ 	.word	0x000000c0
        /*02e8*/ 	.short	0x0101
        /*02ea*/ 	.byte	0xff
	.zero		1


	//   ....[30]....
        /*02ec*/ 	.word	0x00001960
        /*02f0*/ 	.word	0x000000ff
        /*02f4*/ 	.word	0x00000018
        /*02f8*/ 	.short	0x010a
        /*02fa*/ 	.byte	0x04
	.zero		1


	//   ....[31]....
        /*02fc*/ 	.word	0x000019e0
        /*0300*/ 	.word	0x000000ff
        /*0304*/ 	.word	0x00000018
        /*0308*/ 	.short	0x010a
        /*030a*/ 	.byte	0x21
	.zero		1


	//   ....[32]....
        /*030c*/ 	.word	0x00001b70
        /*0310*/ 	.word	0x000000ff
        /*0314*/ 	.word	0x00000018
        /*0318*/ 	.short	0x010a
        /*031a*/ 	.byte	0x08
	.zero		1


	//   ....[33]....
        /*031c*/ 	.word	0x00001ca0
        /*0320*/ 	.word	0x000000ff
        /*0324*/ 	.word	0x00000078
        /*0328*/ 	.short	0x0101
        /*032a*/ 	.byte	0x07
	.zero		1


	//   ....[34]....
        /*032c*/ 	.word	0x00001cc0
        /*0330*/ 	.word	0x000000ff
        /*0334*/ 	.word	0x00000018
        /*0338*/ 	.short	0x010a
        /*033a*/ 	.byte	0x04
	.zero		1


	//   ....[35]....
        /*033c*/ 	.word	0x00001d40
        /*0340*/ 	.word	0x000000ff
        /*0344*/ 	.word	0x00000018
        /*0348*/ 	.short	0x010a
        /*034a*/ 	.byte	0x11
	.zero		1


	//   ....[36]....
        /*034c*/ 	.word	0x00001ed0
        /*0350*/ 	.word	0x000000ff
        /*0354*/ 	.word	0x00000018
        /*0358*/ 	.short	0x010a
        /*035a*/ 	.byte	0x06
	.zero		1


	//   ....[37]....
        /*035c*/ 	.word	0x00002010
        /*0360*/ 	.word	0x00000003
        /*0364*/ 	.word	0x00000080
        /*0368*/ 	.short	0x010a
        /*036a*/ 	.byte	0xff
	.zero		1


	//   ....[38]....
        /*036c*/ 	.word	0x00002160
        /*0370*/ 	.word	0x00000000
        /*0374*/ 	.word	0x00000000
        /*0378*/ 	.short	0x0101
        /*037a*/ 	.byte	0xff
	.zero		1


	//   ....[39]....
        /*037c*/ 	.word	0x00002720
        /*0380*/ 	.word	0x000000ff
        /*0384*/ 	.word	0x00000000
        /*0388*/ 	.short	0x010a
        /*038a*/ 	.byte	0x04
	.zero		1


	//   ....[40]....
        /*038c*/ 	.word	0x000027b0
        /*0390*/ 	.word	0x000000ff
        /*0394*/ 	.word	0x00000000
        /*0398*/ 	.short	0x010a
        /*039a*/ 	.byte	0x05
	.zero		1


	//   ....[41]....
        /*039c*/ 	.word	0x00002850
        /*03a0*/ 	.word	0x00000000
        /*03a4*/ 	.word	0x00000000
        /*03a8*/ 	.short	0x010a
        /*03aa*/ 	.byte	0xff
	.zero		1


	//   ....[42]....
        /*03ac*/ 	.word	0x00002990
        /*03b0*/ 	.word	0x00000002
        /*03b4*/ 	.word	0x000000c0
        /*03b8*/ 	.short	0x010a
        /*03ba*/ 	.byte	0xff
	.zero		1


	//   ....[43]....
        /*03bc*/ 	.word	0x00002a00
        /*03c0*/ 	.word	0x00000002
        /*03c4*/ 	.word	0x00000000
        /*03c8*/ 	.short	0x0101
        /*03ca*/ 	.byte	0xff
	.zero		1


	//   ....[44]....
        /*03cc*/ 	.word	0x00002a20
        /*03d0*/ 	.word	0x000000ff
        /*03d4*/ 	.word	0x00000090
        /*03d8*/ 	.short	0x010a
        /*03da*/ 	.byte	0x04
	.zero		1


	//   ....[45]....
        /*03dc*/ 	.word	0x00002b40
        /*03e0*/ 	.word	0x00000002
        /*03e4*/ 	.word	0x00000080
        /*03e8*/ 	.short	0x010a
        /*03ea*/ 	.byte	0xff
	.zero		1


	//   ....[46]....
        /*03ec*/ 	.word	0x00002c40
        /*03f0*/ 	.word	0x00000002
        /*03f4*/ 	.word	0x00000000
        /*03f8*/ 	.short	0x0101
        /*03fa*/ 	.byte	0xff
	.zero		1


	//   ....[47]....
        /*03fc*/ 	.word	0x00002cd0
        /*0400*/ 	.word	0x000000ff
        /*0404*/ 	.word	0x00000090
        /*0408*/ 	.short	0x0106
        /*040a*/ 	.byte	0x04
	.zero		1


	//   ....[48]....
        /*040c*/ 	.word	0x00002cf0
        /*0410*/ 	.word	0x000000ff
        /*0414*/ 	.word	0x00000090
        /*0418*/ 	.short	0x010a
        /*041a*/ 	.byte	0x04
	.zero		1


	//   ....[49]....
        /*041c*/ 	.word	0x00002d80
        /*0420*/ 	.word	0x000000ff
        /*0424*/ 	.word	0x00000090
        /*0428*/ 	.short	0x0106
        /*042a*/ 	.byte	0x07
	.zero		1


	//   ....[50]....
        /*042c*/ 	.word	0x00002dc0
        /*0430*/ 	.word	0x00000000
        /*0434*/ 	.word	0x00000090
        /*0438*/ 	.short	0x010a
        /*043a*/ 	.byte	0xff
	.zero		1


	//   ....[51]....
        /*043c*/ 	.word	0x00003320
        /*0440*/ 	.word	0x00000000
        /*0444*/ 	.word	0x00000080
        /*0448*/ 	.short	0x010a
        /*044a*/ 	.byte	0xff
	.zero		1


	//   ....[52]....
        /*044c*/ 	.word	0x00003430
        /*0450*/ 	.word	0x00000003
        /*0454*/ 	.word	0x00000000
        /*0458*/ 	.short	0x0101
        /*045a*/ 	.byte	0xff
	.zero		1


	//   ....[53]....
        /*045c*/ 	.word	0x00003440
        /*0460*/ 	.word	0x000000ff
        /*0464*/ 	.word	0x00000000
        /*0468*/ 	.short	0x010a
        /*046a*/ 	.byte	0x04
	.zero		1


	//   ....[54]....
        /*046c*/ 	.word	0x00003460
        /*0470*/ 	.word	0x000000ff
        /*0474*/ 	.word	0x000000b0
        /*0478*/ 	.short	0x010a
        /*047a*/ 	.byte	0x1e
	.zero		1


	//   ....[55]....
        /*047c*/ 	.word	0x00003530
        /*0480*/ 	.word	0x000000ff
        /*0484*/ 	.word	0x00000000
        /*0488*/ 	.short	0x010a
        /*048a*/ 	.byte	0x05
	.zero		1


	//   ....[56]....
        /*048c*/ 	.word	0x00003670
        /*0490*/ 	.word	0x000000ff
        /*0494*/ 	.word	0x00000000
        /*0498*/ 	.short	0x010a
        /*049a*/ 	.byte	0x04
	.zero		1


	//   ....[57]....
        /*049c*/ 	.word	0x00003900
        /*04a0*/ 	.word	0x000000ff
        /*04a4*/ 	.word	0x00000000
        /*04a8*/ 	.short	0x010a
        /*04aa*/ 	.byte	0x04
	.zero		1


	//   ....[58]....
        /*04ac*/ 	.word	0x00003990
        /*04b0*/ 	.word	0x000000ff
        /*04b4*/ 	.word	0x00000000
        /*04b8*/ 	.short	0x010a
        /*04ba*/ 	.byte	0x04
	.zero		1


	//   ....[59]....
        /*04bc*/ 	.word	0x00003ea0
        /*04c0*/ 	.word	0x0000000c
        /*04c4*/ 	.word	0x00000080
        /*04c8*/ 	.short	0x010a
        /*04ca*/ 	.byte	0xff
	.zero		1


	//   ....[60]....
        /*04cc*/ 	.word	0x00004010
        /*04d0*/ 	.word	0x00000000
        /*04d4*/ 	.word	0x00000000
        /*04d8*/ 	.short	0x0101
        /*04da*/ 	.byte	0xff
	.zero		1


	//   ....[61]....
        /*04dc*/ 	.word	0x000044a0
        /*04e0*/ 	.word	0x000000ff
        /*04e4*/ 	.word	0x00000078
        /*04e8*/ 	.short	0x010a
        /*04ea*/ 	.byte	0x15
	.zero		1


	//   ....[62]....
        /*04ec*/ 	.word	0x00004620
        /*04f0*/ 	.word	0x000000ff
        /*04f4*/ 	.word	0x00000050
        /*04f8*/ 	.short	0x010a
        /*04fa*/ 	.byte	0x15
	.zero		1


	//   ....[63]....
        /*04fc*/ 	.word	0x00004790
        /*0500*/ 	.word	0x000000ff
        /*0504*/ 	.word	0x00000030
        /*0508*/ 	.short	0x010b
        /*050a*/ 	.byte	0x15
	.zero		1


	//   ....[64]....
        /*050c*/ 	.word	0x000047a0
        /*0510*/ 	.word	0x000000ff
        /*0514*/ 	.word	0x00000000
        /*0518*/ 	.short	0x0101
        /*051a*/ 	.byte	0x28
	.zero		1


	//   ....[65]....
        /*051c*/ 	.word	0x000047b0
        /*0520*/ 	.word	0x000000ff
        /*0524*/ 	.word	0x00000058
        /*0528*/ 	.short	0x010a
        /*052a*/ 	.byte	0x15
	.zero		1


	//   ....[66]....
        /*052c*/ 	.word	0x00004900
        /*0530*/ 	.word	0x000000ff
        /*0534*/ 	.word	0x00000038
        /*0538*/ 	.short	0x010b
        /*053a*/ 	.byte	0x15
	.zero		1


	//   ....[67]....
        /*053c*/ 	.word	0x00004910
        /*0540*/ 	.word	0x000000ff
        /*0544*/ 	.word	0x00000000
        /*0548*/ 	.short	0x0101
        /*054a*/ 	.byte	0x27
	.zero		1


	//   ....[68]....
        /*054c*/ 	.word	0x00004920
        /*0550*/ 	.word	0x000000ff
        /*0554*/ 	.word	0x00000060
        /*0558*/ 	.short	0x010a
        /*055a*/ 	.byte	0x15
	.zero		1


	//   ....[69]....
        /*055c*/ 	.word	0x00004a60
        /*0560*/ 	.word	0x000000ff
        /*0564*/ 	.word	0x00000040
        /*0568*/ 	.short	0x010b
        /*056a*/ 	.byte	0x15
	.zero		1


	//   ....[70]....
        /*056c*/ 	.word	0x00004a70
        /*0570*/ 	.word	0x000000ff
        /*0574*/ 	.word	0x00000000
        /*0578*/ 	.short	0x0101
        /*057a*/ 	.byte	0x26
	.zero		1


	//   ....[71]....
        /*057c*/ 	.word	0x00004a80
        /*0580*/ 	.word	0x000000ff
        /*0584*/ 	.word	0x00000068
        /*0588*/ 	.short	0x010a
        /*058a*/ 	.byte	0x15
	.zero		1


	//   ....[72]....
        /*058c*/ 	.word	0x00004c80
        /*0590*/ 	.word	0x000000ff
        /*0594*/ 	.word	0x00000048
        /*0598*/ 	.short	0x010b
        /*059a*/ 	.byte	0x15
	.zero		1


	//   ....[73]....
        /*059c*/ 	.word	0x00004c90
        /*05a0*/ 	.word	0x000000ff
        /*05a4*/ 	.word	0x00000000
        /*05a8*/ 	.short	0x0101
        /*05aa*/ 	.byte	0x25
	.zero		1


	//   ....[74]....
        /*05ac*/ 	.word	0x00004cc0
        /*05b0*/ 	.word	0x000000ff
        /*05b4*/ 	.word	0x00000050
        /*05b8*/ 	.short	0x010a
        /*05ba*/ 	.byte	0x15
	.zero		1


	//   ....[75]....
        /*05bc*/ 	.word	0x00004ce0
        /*05c0*/ 	.word	0x000000ff
        /*05c4*/ 	.word	0x00000058
        /*05c8*/ 	.short	0x010a
        /*05ca*/ 	.byte	0x15
	.zero		1


	//   ....[76]....
        /*05cc*/ 	.word	0x00004d00
        /*05d0*/ 	.word	0x000000ff
        /*05d4*/ 	.word	0x00000060
        /*05d8*/ 	.short	0x010a
        /*05da*/ 	.byte	0x15
	.zero		1


	//   ....[77]....
        /*05dc*/ 	.word	0x00004d40
        /*05e0*/ 	.word	0x00000000
        /*05e4*/ 	.word	0x00000068
        /*05e8*/ 	.short	0x010a
        /*05ea*/ 	.byte	0xff
	.zero		1


	//   ....[78]....
        /*05ec*/ 	.word	0x00005070
        /*05f0*/ 	.word	0x00000003
        /*05f4*/ 	.word	0x00000080
        /*05f8*/ 	.short	0x010a
        /*05fa*/ 	.byte	0xff
	.zero		1


	//   ....[79]....
        /*05fc*/ 	.word	0x000051f0
        /*0600*/ 	.word	0x00000000
        /*0604*/ 	.word	0x00000000
        /*0608*/ 	.short	0x0101
        /*060a*/ 	.byte	0xff
	.zero		1


	//   ....[80]....
        /*060c*/ 	.word	0x00005d90
        /*0610*/ 	.word	0x000000ff
        /*0614*/ 	.word	0x00000030
        /*0618*/ 	.short	0x010a
        /*061a*/ 	.byte	0x2c
	.zero		1


	//   ....[81]....
        /*061c*/ 	.word	0x00005e50
        /*0620*/ 	.word	0x0000004a
        /*0624*/ 	.word	0x000000a0
        /*0628*/ 	.short	0x010a
        /*062a*/ 	.byte	0xff
	.zero		1


	//   ....[82]....
        /*062c*/ 	.word	0x00005f80
        /*0630*/ 	.word	0x000000ff
        /*0634*/ 	.word	0x00000030
        /*0638*/ 	.short	0x010a
        /*063a*/ 	.byte	0x2c
	.zero		1


	//   ....[83]....
        /*063c*/ 	.word	0x00006150
        /*0640*/ 	.word	0x0000004a
        /*0644*/ 	.word	0x000000a0
        /*0648*/ 	.short	0x010a
        /*064a*/ 	.byte	0xff
	.zero		1


	//   ....[84]....
        /*064c*/ 	.word	0x000073d0
        /*0650*/ 	.word	0x00000000
        /*0654*/ 	.word	0x00000000
        /*0658*/ 	.short	0x0101
        /*065a*/ 	.byte	0xff
	.zero		1


	//   ....[85]....
        /*065c*/ 	.word	0x000073e0
        /*0660*/ 	.word	0x00000002
        /*0664*/ 	.word	0x00000030
        /*0668*/ 	.short	0x010a
        /*066a*/ 	.byte	0xff
	.zero		1


	//   ....[86]....
        /*066c*/ 	.word	0x000074c0
        /*0670*/ 	.word	0x00000002
        /*0674*/ 	.word	0x00000030
        /*0678*/ 	.short	0x010a
        /*067a*/ 	.byte	0xff
	.zero		1


	//   ....[87]....
        /*067c*/ 	.word	0x00008800
        /*0680*/ 	.word	0x00000000
        /*0684*/ 	.word	0x00000000
        /*0688*/ 	.short	0x0101
        /*068a*/ 	.byte	0xff
	.zero		1


	//   ....[88]....
        /*068c*/ 	.word	0x00008820
        /*0690*/ 	.word	0x00000006
        /*0694*/ 	.word	0x00000030
        /*0698*/ 	.short	0x010a
        /*069a*/ 	.byte	0xff
	.zero		1


	//   ....[89]....
        /*069c*/ 	.word	0x000088f0
        /*06a0*/ 	.word	0x00000006
        /*06a4*/ 	.word	0x00000030
        /*06a8*/ 	.short	0x010a
        /*06aa*/ 	.byte	0xff
	.zero		1


	//   ....[90]....
        /*06ac*/ 	.word	0x00009c20
        /*06b0*/ 	.word	0x00000000
        /*06b4*/ 	.word	0x00000000
        /*06b8*/ 	.short	0x0101
        /*06ba*/ 	.byte	0xff
	.zero		1


	//   ....[91]....
        /*06bc*/ 	.word	0x00009c40
        /*06c0*/ 	.word	0x00000003
        /*06c4*/ 	.word	0x00000030
        /*06c8*/ 	.short	0x010a
        /*06ca*/ 	.byte	0xff
	.zero		1


	//   ....[92]....
        /*06cc*/ 	.word	0x00009d10
        /*06d0*/ 	.word	0x00000003
        /*06d4*/ 	.word	0x00000030
        /*06d8*/ 	.short	0x010a
        /*06da*/ 	.byte	0xff
	.zero		1


	//   ....[93]....
        /*06dc*/ 	.word	0x0000a1a0
        /*06e0*/ 	.word	0x000000ff
        /*06e4*/ 	.word	0x00000000
        /*06e8*/ 	.short	0x0101
        /*06ea*/ 	.byte	0x04
	.zero		1


	//   ....[94]....
        /*06ec*/ 	.word	0x0000b0a0
        /*06f0*/ 	.word	0x00000000
        /*06f4*/ 	.word	0x00000000
        /*06f8*/ 	.short	0x0101
        /*06fa*/ 	.byte	0xff
	.zero		1


	//   ....[95]....
        /*06fc*/ 	.word	0x0000b350
        /*0700*/ 	.word	0x000000ff
        /*0704*/ 	.word	0x00000000
        /*0708*/ 	.short	0x0101
        /*070a*/ 	.byte	0x04
	.zero		1


	//   ....[96]....
        /*070c*/ 	.word	0x0000b370
        /*0710*/ 	.word	0x00000000
        /*0714*/ 	.word	0x000000d0
        /*0718*/ 	.short	0x010a
        /*071a*/ 	.byte	0xff
	.zero		1


	//   ....[97]....
        /*071c*/ 	.word	0x0000b3d0
        /*0720*/ 	.word	0x00000000
        /*0724*/ 	.word	0x00000018
        /*0728*/ 	.short	0x010a
        /*072a*/ 	.byte	0xff
	.zero		1


	//   ....[98]....
        /*072c*/ 	.word	0x0000b430
        /*0730*/ 	.word	0x00000000
        /*0734*/ 	.word	0x00000018
        /*0738*/ 	.short	0x010a
        /*073a*/ 	.byte	0xff
	.zero		1


	//   ....[99]....
        /*073c*/ 	.word	0x0000b480
        /*0740*/ 	.word	0x00000003
        /*0744*/ 	.word	0x00000080
        /*0748*/ 	.short	0x010a
        /*074a*/ 	.byte	0xff
	.zero		1


	//   ....[100]....
        /*074c*/ 	.word	0x0000b4e0
        /*0750*/ 	.word	0x00000000
        /*0754*/ 	.word	0x00000000
        /*0758*/ 	.short	0x010a
        /*075a*/ 	.byte	0xff
	.zero		1


	//   ....[101]....
        /*075c*/ 	.word	0x0000b540
        /*0760*/ 	.word	0x00000000
        /*0764*/ 	.word	0x00000000
        /*0768*/ 	.short	0x010a
        /*076a*/ 	.byte	0xff
	.zero		1


	//   ....[102]....
        /*076c*/ 	.word	0x0000b590
        /*0770*/ 	.word	0x00000002
        /*0774*/ 	.word	0x000000c0
        /*0778*/ 	.short	0x010a
        /*077a*/ 	.byte	0xff
	.zero		1


	//   ....[103]....
        /*077c*/ 	.word	0x0000b5f0
        /*0780*/ 	.word	0x00000002
        /*0784*/ 	.word	0x00000090
        /*0788*/ 	.short	0x010a
        /*078a*/ 	.byte	0xff
	.zero		1


	//   ....[104]....
        /*078c*/ 	.word	0x0000b640
        /*0790*/ 	.word	0x00000002
        /*0794*/ 	.word	0x00000080
        /*0798*/ 	.short	0x010a
        /*079a*/ 	.byte	0xff
	.zero		1


	//   ....[105]....
        /*079c*/ 	.word	0x0000b6a0
        /*07a0*/ 	.word	0x00000000
        /*07a4*/ 	.word	0x00000090
        /*07a8*/ 	.short	0x010a
        /*07aa*/ 	.byte	0xff
	.zero		1


	//   ....[106]....
        /*07ac*/ 	.word	0x0000b6f0
        /*07b0*/ 	.word	0x00000000
        /*07b4*/ 	.word	0x00000080
        /*07b8*/ 	.short	0x010a
        /*07ba*/ 	.byte	0xff
	.zero		1


	//   ....[107]....
        /*07bc*/ 	.word	0x0000b750
        /*07c0*/ 	.word	0x00000002
        /*07c4*/ 	.word	0x000000b0
        /*07c8*/ 	.short	0x010a
        /*07ca*/ 	.byte	0xff
	.zero		1


	//   ....[108]....
        /*07cc*/ 	.word	0x0000b7b0
        /*07d0*/ 	.word	0x00000000
        /*07d4*/ 	.word	0x00000000
        /*07d8*/ 	.short	0x010a
        /*07da*/ 	.byte	0xff
	.zero		1


	//   ....[109]....
        /*07dc*/ 	.word	0x0000b810
        /*07e0*/ 	.word	0x00000000
        /*07e4*/ 	.word	0x00000000
        /*07e8*/ 	.short	0x010a
        /*07ea*/ 	.byte	0xff
	.zero		1


	//   ....[110]....
        /*07ec*/ 	.word	0x0000b870
        /*07f0*/ 	.word	0x00000000
        /*07f4*/ 	.word	0x00000000
        /*07f8*/ 	.short	0x010a
        /*07fa*/ 	.byte	0xff
	.zero		1


	//   ....[111]....
        /*07fc*/ 	.word	0x0000b8c0
        /*0800*/ 	.word	0x0000000c
        /*0804*/ 	.word	0x00000080
        /*0808*/ 	.short	0x010a
        /*080a*/ 	.byte	0xff
	.zero		1


	//   ....[112]....
        /*080c*/ 	.word	0x0000b920
        /*0810*/ 	.word	0x00000000
        /*0814*/ 	.word	0x00000078
        /*0818*/ 	.short	0x010a
        /*081a*/ 	.byte	0xff
	.zero		1


	//   ....[113]....
        /*081c*/ 	.word	0x0000b980
        /*0820*/ 	.word	0x00000000
        /*0824*/ 	.word	0x00000050
        /*0828*/ 	.short	0x010a
        /*082a*/ 	.byte	0xff
	.zero		1


	//   ....[114]....
        /*082c*/ 	.word	0x0000b9e0
        /*0830*/ 	.word	0x00000000
        /*0834*/ 	.word	0x00000058
        /*0838*/ 	.short	0x010a
        /*083a*/ 	.byte	0xff
	.zero		1


	//   ....[115]....
        /*083c*/ 	.word	0x0000ba40
        /*0840*/ 	.word	0x00000000
        /*0844*/ 	.word	0x00000060
        /*0848*/ 	.short	0x010a
        /*084a*/ 	.byte	0xff
	.zero		1


	//   ....[116]....
        /*084c*/ 	.word	0x0000baa0
        /*0850*/ 	.word	0x00000000
        /*0854*/ 	.word	0x00000068
        /*0858*/ 	.short	0x010a
        /*085a*/ 	.byte	0xff
	.zero		1


	//   ....[117]....
        /*085c*/ 	.word	0x0000bb00
        /*0860*/ 	.word	0x00000000
        /*0864*/ 	.word	0x00000050
        /*0868*/ 	.short	0x010a
        /*086a*/ 	.byte	0xff
	.zero		1


	//   ....[118]....
        /*086c*/ 	.word	0x0000bb60
        /*0870*/ 	.word	0x00000000
        /*0874*/ 	.word	0x00000058
        /*0878*/ 	.short	0x010a
        /*087a*/ 	.byte	0xff
	.zero		1


	//   ....[119]....
        /*087c*/ 	.word	0x0000bbc0
        /*0880*/ 	.word	0x00000000
        /*0884*/ 	.word	0x00000060
        /*0888*/ 	.short	0x010a
        /*088a*/ 	.byte	0xff
	.zero		1


	//   ....[120]....
        /*088c*/ 	.word	0x0000bc10
        /*0890*/ 	.word	0x00000003
        /*0894*/ 	.word	0x00000080
        /*0898*/ 	.short	0x010a
        /*089a*/ 	.byte	0xff
	.zero		1


	//   ....[121]....
        /*089c*/ 	.word	0x0000bc70
        /*08a0*/ 	.word	0x00000003
        /*08a4*/ 	.word	0x00000030
        /*08a8*/ 	.short	0x010a
        /*08aa*/ 	.byte	0xff
	.zero		1


	//   ....[122]....
        /*08ac*/ 	.word	0x0000bcc0
        /*08b0*/ 	.word	0x0000004a
        /*08b4*/ 	.word	0x000000a0
        /*08b8*/ 	.short	0x010a
        /*08ba*/ 	.byte	0xff
	.zero		1


	//   ....[123]....
        /*08bc*/ 	.word	0x0000bd10
        /*08c0*/ 	.word	0x00000002
        /*08c4*/ 	.word	0x00000030
        /*08c8*/ 	.short	0x010a
        /*08ca*/ 	.byte	0xff
	.zero		1


	//   ....[124]....
        /*08cc*/ 	.word	0x0000bd60
        /*08d0*/ 	.word	0x00000006
        /*08d4*/ 	.word	0x00000030
        /*08d8*/ 	.short	0x010a
        /*08da*/ 	.byte	0xff
	.zero		1


	//   ....[125]....
        /*08dc*/ 	.word	0x0000bdb0
        /*08e0*/ 	.word	0x00000003
        /*08e4*/ 	.word	0x00000030
        /*08e8*/ 	.short	0x010a
        /*08ea*/ 	.byte	0xff
	.zero		1


	//----- nvinfo : EIATTR_NUM_MBARRIERS
	.align		4
.L_47:
        /*08ec*/ 	.byte	0x03, 0x38
        /*08ee*/ 	.short	0x001c


	//----- nvinfo : EIATTR_EXIT_INSTR_OFFSETS
	.align		4
        /*08f0*/ 	.byte	0x04, 0x1c
        /*08f2*/ 	.short	(.L_49 - .L_48)


	//   ....[0]....
.L_48:
        /*08f4*/ 	.word	0x00002880


	//   ....[1]....
        /*08f8*/ 	.word	0x00002d90


	//   ....[2]....
        /*08fc*/ 	.word	0x00002df0


	//   ....[3]....
        /*0900*/ 	.word	0x00003bf0


	//   ....[4]....
        /*0904*/ 	.word	0x00004d70


	//   ....[5]....
        /*0908*/ 	.word	0x00004db0


	//   ....[6]....
        /*090c*/ 	.word	0x0000b230


	//   ....[7]....
        /*0910*/ 	.word	0x0000b2b0


	//   ....[8]....
        /*0914*/ 	.word	0x0000b2e0


	//   ....[9]....
        /*0918*/ 	.word	0x0000b360


	//----- nvinfo : EIATTR_MAX_THREADS
	.align		4
.L_49:
        /*091c*/ 	.byte	0x04, 0x05
        /*091e*/ 	.short	(.L_51 - .L_50)
.L_50:
        /*0920*/ 	.word	0x00000100
        /*0924*/ 	.word	0x00000001
        /*0928*/ 	.word	0x00000001


	//----- nvinfo : EIATTR_CRS_STACK_SIZE
	.align		4
.L_51:
        /*092c*/ 	.byte	0x04, 0x1e
        /*092e*/ 	.short	(.L_53 - .L_52)
.L_52:
        /*0930*/ 	.word	0x00000000


	//----- nvinfo : EIATTR_CBANK_PARAM_SIZE
	.align		4
.L_53:
        /*0934*/ 	.byte	0x03, 0x19
        /*0936*/ 	.short	0x0800


	//----- nvinfo : EIATTR_PARAM_CBANK
	.align		4
        /*0938*/ 	.byte	0x04, 0x0a
        /*093a*/ 	.short	(.L_55 - .L_54)
	.align		4
.L_54:
        /*093c*/ 	.word	index@(.nv.constant0._ZN7cutlass13device_kernelINS_4gemm6kernel13GemmUniversalIN4cute5tupleIJiiiiEEENS1_10collective13CollectiveMmaINS1_35MainloopSm100TmaUmmaWarpSpecializedILi3ELi2ELi2ENS5_IJNS4_1CILi1EEENSA_ILi2EEESB_EEEEENS5_IJNSA_ILi128EEENSA_ILi256EEENSA_ILi64EEEEEENS_6half_tENS5_IJlSB_lEEESJ_SK_NS4_8TiledMMAINS4_8MMA_AtomIJNS4_20SM100_MMA_F16BF16_SSISJ_SJ_fLi128ELi256ELNS4_4UMMA5MajorE0ELSP_0ELNSO_7ScaleInE0ELSQ_0EEEEEENS4_6LayoutINS5_IJSB_SB_SB_EEENS5_IJNSA_ILi0EEESV_SV_EEEEENS5_IJNS4_10UnderscoreESY_SY_EEEEENS4_23SM90_TMA_LOAD_MULTICASTENS4_14ComposedLayoutINS4_7SwizzleILi3ELi4ELi3EEENS4_18smem_ptr_flag_bitsILi16EEENST_INS5_IJNSA_ILi8EEESH_EEENS5_IJSH_SB_EEEEEEEvNS4_8identityENS4_13SM90_TMA_LOADES1B_vS1C_EENS_8epilogue10collective18CollectiveEpilogueINS1F_23Sm100TmaWarpSpecializedILi4ELi2ELi64ELb1ELb0EEEJSI_NS5_IJNST_ISF_SB_EENST_ISH_SB_EEEEESJ_SK_SJ_SK_NS1F_6fusion15FusionCallbacksIS1J_NS1N_17LinearCombinationISJ_fSJ_fLNS_15FloatRoundStyleE2EEESI_S1M_JEEENS4_5SM1004TMEM4LOAD26SM100_TMEM_LOAD_32dp32b64xES1D_S1B_NS4_39AutoVectorizingCopyWithAssumedAlignmentILi128EEENS4_14SM90_TMA_STOREES1B_S1Y_S1Y_EEEvvEEEEvNT_6ParamsE)
        /*0940*/ 	.short	0x0380
        /*0942*/ 	.short	0x0800


	//----- nvinfo : EIATTR_SW_WAR
	.align		4
.L_55:
        /*0944*/ 	.byte	0x04, 0x36
        /*0946*/ 	.short	(.L_57 - .L_56)
.L_56:
        /*0948*/ 	.word	0x00000008
.L_57:


//--------------------- .nv.callgraph             --------------------------
	.section	.nv.callgraph,"",@"SHT_CUDA_CALLGRAPH"
	.align	4
	.sectionentsize	8
	.align		4
        /*0000*/ 	.word	0x00000000
	.align		4
        /*0004*/ 	.word	0xffffffff
	.align		4
        /*0008*/ 	.word	index@(_ZN7cutlass13device_kernelINS_4gemm6kernel13GemmUniversalIN4cute5tupleIJiiiiEEENS1_10collective13CollectiveMmaINS1_35MainloopSm100TmaUmmaWarpSpecializedILi3ELi2ELi2ENS5_IJNS4_1CILi1EEENSA_ILi2EEESB_EEEEENS5_IJNSA_ILi128EEENSA_ILi256EEENSA_ILi64EEEEEENS_6half_tENS5_IJlSB_lEEESJ_SK_NS4_8TiledMMAINS4_8MMA_AtomIJNS4_20SM100_MMA_F16BF16_SSISJ_SJ_fLi128ELi256ELNS4_4UMMA5MajorE0ELSP_0ELNSO_7ScaleInE0ELSQ_0EEEEEENS4_6LayoutINS5_IJSB_SB_SB_EEENS5_IJNSA_ILi0EEESV_SV_EEEEENS5_IJNS4_10UnderscoreESY_SY_EEEEENS4_23SM90_TMA_LOAD_MULTICASTENS4_14ComposedLayoutINS4_7SwizzleILi3ELi4ELi3EEENS4_18smem_ptr_flag_bitsILi16EEENST_INS5_IJNSA_ILi8EEESH_EEENS5_IJSH_SB_EEEEEEEvNS4_8identityENS4_13SM90_TMA_LOADES1B_vS1C_EENS_8epilogue10collective18CollectiveEpilogueINS1F_23Sm100TmaWarpSpecializedILi4ELi2ELi64ELb1ELb0EEEJSI_NS5_IJNST_ISF_SB_EENST_ISH_SB_EEEEESJ_SK_SJ_SK_NS1F_6fusion15FusionCallbacksIS1J_NS1N_17LinearCombinationISJ_fSJ_fLNS_15FloatRoundStyleE2EEESI_S1M_JEEENS4_5SM1004TMEM4LOAD26SM100_TMEM_LOAD_32dp32b64xES1D_S1B_NS4_39AutoVectorizingCopyWithAssumedAlignmentILi128EEENS4_14SM90_TMA_STOREES1B_S1Y_S1Y_EEEvvEEEEvNT_6ParamsE)
	.align		4
        /*000c*/ 	.word	index@(__assertfail)
	.align		4
        /*0010*/ 	.word	0x00000000
	.align		4
        /*0014*/ 	.word	0xfffffffe
	.align		4
        /*0018*/ 	.word	0x00000000
	.align		4
        /*001c*/ 	.word	0xfffffffd
	.align		4
        /*0020*/ 	.word	0x00000000
	.align		4
        /*0024*/ 	.word	0xfffffffc


//--------------------- .nv.constant4             --------------------------
	.section	.nv.constant4,"a",@progbits
	.align	8
	.align		8
.nv.constant4:
        /*0000*/ 	.dword	__assertfail
	.align		8
        /*0008*/ 	.dword	__unnamed_1
	.align		8
        /*0010*/ 	.dword	__unnamed_2
	.align		8
        /*0018*/ 	.dword	_ZN39_INTERNAL_b9b1e9be_4_k_cu_9a6f2324_59374cuda3std3__45__cpo5beginE
	.align		8
        /*0020*/ 	.dword	_ZN39_INTERNAL_b9b1e9be_4_k_cu_9a6f2324_59374cuda3std3__45__cpo3endE
	.align		8
        /*0028*/ 	.dword	_ZN39_INTERNAL_b9b1e9be_4_k_cu_9a6f2324_59374cuda3std3__45__cpo6cbeginE
	.align		8
        /*0030*/ 	.dword	_ZN39_INTERNAL_b9b1e9be_4_k_cu_9a6f2324_59374cuda3std3__45__cpo4cendE
	.align		8
        /*0038*/ 	.dword	_ZN39_INTERNAL_b9b1e9be_4_k_cu_9a6f2324_59374cuda3std3__441_GLOBAL__N__b9b1e9be_4_k_cu_9a6f2324_59376ignoreE
	.align		8
        /*0040*/ 	.dword	_ZN39_INTERNAL_b9b1e9be_4_k_cu_9a6f2324_59374cuda3std3__419piecewise_constructE
	.align		8
        /*0048*/ 	.dword	_ZN39_INTERNAL_b9b1e9be_4_k_cu_9a6f2324_59374cuda3std3__48in_placeE
	.align		8
        /*0050*/ 	.dword	_ZN39_INTERNAL_b9b1e9be_4_k_cu_9a6f2324_59374cuda3std6ranges3__45__cpo4swapE
	.align		8
        /*0058*/ 	.dword	_ZN39_INTERNAL_b9b1e9be_4_k_cu_9a6f2324_59374cuda3std6ranges3__45__cpo9iter_moveE
	.align		8
        /*0060*/ 	.dword	_ZN39_INTERNAL_b9b1e9be_4_k_cu_9a6f2324_59374cute7productE
	.align		8
        /*0068*/ 	.dword	_ZN39_INTERNAL_b9b1e9be_4_k_cu_9a6f2324_59374cute1_E
	.align		8
        /*0070*/ 	.dword	$str$25
	.align		8
        /*0078*/ 	.dword	$str$26
	.align		8
        /*0080*/ 	.dword	$str$27
	.align		8
        /*0088*/ 	.dword	$str$28


//--------------------- .text._ZN7cutlass13device_kernelINS_4gemm6kernel13GemmUniversalIN4cute5tupleIJiiiiEEENS1_10collective13CollectiveMmaINS1_35MainloopSm100TmaUmmaWarpSpecializedILi3ELi2ELi2ENS5_IJNS4_1CILi1EEENSA_ILi2EEESB_EEEEENS5_IJNSA_ILi128EEENSA_ILi256EEENSA_ILi64EEEEEENS_6half_tENS5_IJlSB_lEEESJ_SK_NS4_8TiledMMAINS4_8MMA_AtomIJNS4_20SM100_MMA_F16BF16_SSISJ_SJ_fLi128ELi256ELNS4_4UMMA5MajorE0ELSP_0ELNSO_7ScaleInE0ELSQ_0EEEEEENS4_6LayoutINS5_IJSB_SB_SB_EEENS5_IJNSA_ILi0EEESV_SV_EEEEENS5_IJNS4_10UnderscoreESY_SY_EEEEENS4_23SM90_TMA_LOAD_MULTICASTENS4_14ComposedLayoutINS4_7SwizzleILi3ELi4ELi3EEENS4_18smem_ptr_flag_bitsILi16EEENST_INS5_IJNSA_ILi8EEESH_EEENS5_IJSH_SB_EEEEEEEvNS4_8identityENS4_13SM90_TMA_LOADES1B_vS1C_EENS_8epilogue10collective18CollectiveEpilogueINS1F_23Sm100TmaWarpSpecializedILi4ELi2ELi64ELb1ELb0EEEJSI_NS5_IJNST_ISF_SB_EENST_ISH_SB_EEEEESJ_SK_SJ_SK_NS1F_6fusion15FusionCallbacksIS1J_NS1N_17LinearCombinationISJ_fSJ_fLNS_15FloatRoundStyleE2EEESI_S1M_JEEENS4_5SM1004TMEM4LOAD26SM100_TMEM_LOAD_32dp32b64xES1D_S1B_NS4_39AutoVectorizingCopyWithAssumedAlignmentILi128EEENS4_14SM90_TMA_STOREES1B_S1Y_S1Y_EEEvvEEEEvNT_6ParamsE --------------------------
	.section	.text._ZN7cutlass13device_kernelINS_4gemm6kernel13GemmUniversalIN4cute5tupleIJiiiiEEENS1_10collective13CollectiveMmaINS1_35MainloopSm100TmaUmmaWarpSpecializedILi3ELi2ELi2ENS5_IJNS4_1CILi1EEENSA_ILi2EEESB_EEEEENS5_IJNSA_ILi128EEENSA_ILi256EEENSA_ILi64EEEEEENS_6half_tENS5_IJlSB_lEEESJ_SK_NS4_8TiledMMAINS4_8MMA_AtomIJNS4_20SM100_MMA_F16BF16_SSISJ_SJ_fLi128ELi256ELNS4_4UMMA5MajorE0ELSP_0ELNSO_7ScaleInE0ELSQ_0EEEEEENS4_6LayoutINS5_IJSB_SB_SB_EEENS5_IJNSA_ILi0EEESV_SV_EEEEENS5_IJNS4_10UnderscoreESY_SY_EEEEENS4_23SM90_TMA_LOAD_MULTICASTENS4_14ComposedLayoutINS4_7SwizzleILi3ELi4ELi3EEENS4_18smem_ptr_flag_bitsILi16EEENST_INS5_IJNSA_ILi8EEESH_EEENS5_IJSH_SB_EEEEEEEvNS4_8identityENS4_13SM90_TMA_LOADES1B_vS1C_EENS_8epilogue10collective18CollectiveEpilogueINS1F_23Sm100TmaWarpSpecializedILi4ELi2ELi64ELb1ELb0EEEJSI_NS5_IJNST_ISF_SB_EENST_ISH_SB_EEEEESJ_SK_SJ_SK_NS1F_6fusion15FusionCallbacksIS1J_NS1N_17LinearCombinationISJ_fSJ_fLNS_15FloatRoundStyleE2EEESI_S1M_JEEENS4_5SM1004TMEM4LOAD26SM100_TMEM_LOAD_32dp32b64xES1D_S1B_NS4_39AutoVectorizingCopyWithAssumedAlignmentILi128EEENS4_14SM90_TMA_STOREES1B_S1Y_S1Y_EEEvvEEEEvNT_6ParamsE,"ax",@progbits
	.align	128
.text._ZN7cutlass13device_kernelINS_4gemm6kernel13GemmUniversalIN4cute5tupleIJiiiiEEENS1_10collective13CollectiveMmaINS1_35MainloopSm100TmaUmmaWarpSpecializedILi3ELi2ELi2ENS5_IJNS4_1CILi1EEENSA_ILi2EEESB_EEEEENS5_IJNSA_ILi128EEENSA_ILi256EEENSA_ILi64EEEEEENS_6half_tENS5_IJlSB_lEEESJ_SK_NS4_8TiledMMAINS4_8MMA_AtomIJNS4_20SM100_MMA_F16BF16_SSISJ_SJ_fLi128ELi256ELNS4_4UMMA5MajorE0ELSP_0ELNSO_7ScaleInE0ELSQ_0EEEEEENS4_6LayoutINS5_IJSB_SB_SB_EEENS5_IJNSA_ILi0EEESV_SV_EEEEENS5_IJNS4_10UnderscoreESY_SY_EEEEENS4_23SM90_TMA_LOAD_MULTICASTENS4_14ComposedLayoutINS4_7SwizzleILi3ELi4ELi3EEENS4_18smem_ptr_flag_bitsILi16EEENST_INS5_IJNSA_ILi8EEESH_EEENS5_IJSH_SB_EEEEEEEvNS4_8identityENS4_13SM90_TMA_LOADES1B_vS1C_EENS_8epilogue10collective18CollectiveEpilogueINS1F_23Sm100TmaWarpSpecializedILi4ELi2ELi64ELb1ELb0EEEJSI_NS5_IJNST_ISF_SB_EENST_ISH_SB_EEEEESJ_SK_SJ_SK_NS1F_6fusion15FusionCallbacksIS1J_NS1N_17LinearCombinationISJ_fSJ_fLNS_15FloatRoundStyleE2EEESI_S1M_JEEENS4_5SM1004TMEM4LOAD26SM100_TMEM_LOAD_32dp32b64xES1D_S1B_NS4_39AutoVectorizingCopyWithAssumedAlignmentILi128EEENS4_14SM90_TMA_STOREES1B_S1Y_S1Y_EEEvvEEEEvNT_6ParamsE:
        .type           _ZN7cutlass13device_kernelINS_4gemm6kernel13GemmUniversalIN4cute5tupleIJiiiiEEENS1_10collective13CollectiveMmaINS1_35MainloopSm100TmaUmmaWarpSpecializedILi3ELi2ELi2ENS5_IJNS4_1CILi1EEENSA_ILi2EEESB_EEEEENS5_IJNSA_ILi128EEENSA_ILi256EEENSA_ILi64EEEEEENS_6half_tENS5_IJlSB_lEEESJ_SK_NS4_8TiledMMAINS4_8MMA_AtomIJNS4_20SM100_MMA_F16BF16_SSISJ_SJ_fLi128ELi256ELNS4_4UMMA5MajorE0ELSP_0ELNSO_7ScaleInE0ELSQ_0EEEEEENS4_6LayoutINS5_IJSB_SB_SB_EEENS5_IJNSA_ILi0EEESV_SV_EEEEENS5_IJNS4_10UnderscoreESY_SY_EEEEENS4_23SM90_TMA_LOAD_MULTICASTENS4_14ComposedLayoutINS4_7SwizzleILi3ELi4ELi3EEENS4_18smem_ptr_flag_bitsILi16EEENST_INS5_IJNSA_ILi8EEESH_EEENS5_IJSH_SB_EEEEEEEvNS4_8identityENS4_13SM90_TMA_LOADES1B_vS1C_EENS_8epilogue10collective18CollectiveEpilogueINS1F_23Sm100TmaWarpSpecializedILi4ELi2ELi64ELb1ELb0EEEJSI_NS5_IJNST_ISF_SB_EENST_ISH_SB_EEEEESJ_SK_SJ_SK_NS1F_6fusion15FusionCallbacksIS1J_NS1N_17LinearCombinationISJ_fSJ_fLNS_15FloatRoundStyleE2EEESI_S1M_JEEENS4_5SM1004TMEM4LOAD26SM100_TMEM_LOAD_32dp32b64xES1D_S1B_NS4_39AutoVectorizingCopyWithAssumedAlignmentILi128EEENS4_14SM90_TMA_STOREES1B_S1Y_S1Y_EEEvvEEEEvNT_6ParamsE,@function
        .size           _ZN7cutlass13device_kernelINS_4gemm6kernel13GemmUniversalIN4cute5tupleIJiiiiEEENS1_10collective13CollectiveMmaINS1_35MainloopSm100TmaUmmaWarpSpecializedILi3ELi2ELi2ENS5_IJNS4_1CILi1EEENSA_ILi2EEESB_EEEEENS5_IJNSA_ILi128EEENSA_ILi256EEENSA_ILi64EEEEEENS_6half_tENS5_IJlSB_lEEESJ_SK_NS4_8TiledMMAINS4_8MMA_AtomIJNS4_20SM100_MMA_F16BF16_SSISJ_SJ_fLi128ELi256ELNS4_4UMMA5MajorE0ELSP_0ELNSO_7ScaleInE0ELSQ_0EEEEEENS4_6LayoutINS5_IJSB_SB_SB_EEENS5_IJNSA_ILi0EEESV_SV_EEEEENS5_IJNS4_10UnderscoreESY_SY_EEEEENS4_23SM90_TMA_LOAD_MULTICASTENS4_14ComposedLayoutINS4_7SwizzleILi3ELi4ELi3EEENS4_18smem_ptr_flag_bitsILi16EEENST_INS5_IJNSA_ILi8EEESH_EEENS5_IJSH_SB_EEEEEEEvNS4_8identityENS4_13SM90_TMA_LOADES1B_vS1C_EENS_8epilogue10collective18CollectiveEpilogueINS1F_23Sm100TmaWarpSpecializedILi4ELi2ELi64ELb1ELb0EEEJSI_NS5_IJNST_ISF_SB_EENST_ISH_SB_EEEEESJ_SK_SJ_SK_NS1F_6fusion15FusionCallbacksIS1J_NS1N_17LinearCombinationISJ_fSJ_fLNS_15FloatRoundStyleE2EEESI_S1M_JEEENS4_5SM1004TMEM4LOAD26SM100_TMEM_LOAD_32dp32b64xES1D_S1B_NS4_39AutoVectorizingCopyWithAssumedAlignmentILi128EEENS4_14SM90_TMA_STOREES1B_S1Y_S1Y_EEEvvEEEEvNT_6ParamsE,(.L_x_174 - _ZN7cutlass13device_kernelINS_4gemm6kernel13GemmUniversalIN4cute5tupleIJiiiiEEENS1_10collective13CollectiveMmaINS1_35MainloopSm100TmaUmmaWarpSpecializedILi3ELi2ELi2ENS5_IJNS4_1CILi1EEENSA_ILi2EEESB_EEEEENS5_IJNSA_ILi128EEENSA_ILi256EEENSA_ILi64EEEEEENS_6half_tENS5_IJlSB_lEEESJ_SK_NS4_8TiledMMAINS4_8MMA_AtomIJNS4_20SM100_MMA_F16BF16_SSISJ_SJ_fLi128ELi256ELNS4_4UMMA5MajorE0ELSP_0ELNSO_7ScaleInE0ELSQ_0EEEEEENS4_6LayoutINS5_IJSB_SB_SB_EEENS5_IJNSA_ILi0EEESV_SV_EEEEENS5_IJNS4_10UnderscoreESY_SY_EEEEENS4_23SM90_TMA_LOAD_MULTICASTENS4_14ComposedLayoutINS4_7SwizzleILi3ELi4ELi3EEENS4_18smem_ptr_flag_bitsILi16EEENST_INS5_IJNSA_ILi8EEESH_EEENS5_IJSH_SB_EEEEEEEvNS4_8identityENS4_13SM90_TMA_LOADES1B_vS1C_EENS_8epilogue10collective18CollectiveEpilogueINS1F_23Sm100TmaWarpSpecializedILi4ELi2ELi64ELb1ELb0EEEJSI_NS5_IJNST_ISF_SB_EENST_ISH_SB_EEEEESJ_SK_SJ_SK_NS1F_6fusion15FusionCallbacksIS1J_NS1N_17LinearCombinationISJ_fSJ_fLNS_15FloatRoundStyleE2EEESI_S1M_JEEENS4_5SM1004TMEM4LOAD26SM100_TMEM_LOAD_32dp32b64xES1D_S1B_NS4_39AutoVectorizingCopyWithAssumedAlignmentILi128EEENS4_14SM90_TMA_STOREES1B_S1Y_S1Y_EEEvvEEEEvNT_6ParamsE)
        .other          _ZN7cutlass13device_kernelINS_4gemm6kernel13GemmUniversalIN4cute5tupleIJiiiiEEENS1_10collective13CollectiveMmaINS1_35MainloopSm100TmaUmmaWarpSpecializedILi3ELi2ELi2ENS5_IJNS4_1CILi1EEENSA_ILi2EEESB_EEEEENS5_IJNSA_ILi128EEENSA_ILi256EEENSA_ILi64EEEEEENS_6half_tENS5_IJlSB_lEEESJ_SK_NS4_8TiledMMAINS4_8MMA_AtomIJNS4_20SM100_MMA_F16BF16_SSISJ_SJ_fLi128ELi256ELNS4_4UMMA5MajorE0ELSP_0ELNSO_7ScaleInE0ELSQ_0EEEEEENS4_6LayoutINS5_IJSB_SB_SB_EEENS5_IJNSA_ILi0EEESV_SV_EEEEENS5_IJNS4_10UnderscoreESY_SY_EEEEENS4_23SM90_TMA_LOAD_MULTICASTENS4_14ComposedLayoutINS4_7SwizzleILi3ELi4ELi3EEENS4_18smem_ptr_flag_bitsILi16EEENST_INS5_IJNSA_ILi8EEESH_EEENS5_IJSH_SB_EEEEEEEvNS4_8identityENS4_13SM90_TMA_LOADES1B_vS1C_EENS_8epilogue10collective18CollectiveEpilogueINS1F_23Sm100TmaWarpSpecializedILi4ELi2ELi64ELb1ELb0EEEJSI_NS5_IJNST_ISF_SB_EENST_ISH_SB_EEEEESJ_SK_SJ_SK_NS1F_6fusion15FusionCallbacksIS1J_NS1N_17LinearCombinationISJ_fSJ_fLNS_15FloatRoundStyleE2EEESI_S1M_JEEENS4_5SM1004TMEM4LOAD26SM100_TMEM_LOAD_32dp32b64xES1D_S1B_NS4_39AutoVectorizingCopyWithAssumedAlignmentILi128EEENS4_14SM90_TMA_STOREES1B_S1Y_S1Y_EEEvvEEEEvNT_6ParamsE,@"STO_CUDA_ENTRY STV_DEFAULT"
_ZN7cutlass13device_kernelINS_4gemm6kernel13GemmUniversalIN4cute5tupleIJiiiiEEENS1_10collective13CollectiveMmaINS1_35MainloopSm100TmaUmmaWarpSpecializedILi3ELi2ELi2ENS5_IJNS4_1CILi1EEENSA_ILi2EEESB_EEEEENS5_IJNSA_ILi128EEENSA_ILi256EEENSA_ILi64EEEEEENS_6half_tENS5_IJlSB_lEEESJ_SK_NS4_8TiledMMAINS4_8MMA_AtomIJNS4_20SM100_MMA_F16BF16_SSISJ_SJ_fLi128ELi256ELNS4_4UMMA5MajorE0ELSP_0ELNSO_7ScaleInE0ELSQ_0EEEEEENS4_6LayoutINS5_IJSB_SB_SB_EEENS5_IJNSA_ILi0EEESV_SV_EEEEENS5_IJNS4_10UnderscoreESY_SY_EEEEENS4_23SM90_TMA_LOAD_MULTICASTENS4_14ComposedLayoutINS4_7SwizzleILi3ELi4ELi3EEENS4_18smem_ptr_flag_bitsILi16EEENST_INS5_IJNSA_ILi8EEESH_EEENS5_IJSH_SB_EEEEEEEvNS4_8identityENS4_13SM90_TMA_LOADES1B_vS1C_EENS_8epilogue10collective18CollectiveEpilogueINS1F_23Sm100TmaWarpSpecializedILi4ELi2ELi64ELb1ELb0EEEJSI_NS5_IJNST_ISF_SB_EENST_ISH_SB_EEEEESJ_SK_SJ_SK_NS1F_6fusion15FusionCallbacksIS1J_NS1N_17LinearCombinationISJ_fSJ_fLNS_15FloatRoundStyleE2EEESI_S1M_JEEENS4_5SM1004TMEM4LOAD26SM100_TMEM_LOAD_32dp32b64xES1D_S1B_NS4_39AutoVectorizingCopyWithAssumedAlignmentILi128EEENS4_14SM90_TMA_STOREES1B_S1Y_S1Y_EEEvvEEEEvNT_6ParamsE:
[----:B------:R-:W1:Y:S01]  /*0000*/  LDC R1, c[0x0][0x37c] ;  /* 0x0000df00ff017b82 */ /* 0x000e620000000800 */
[----:B------:R-:W2:Y:S01]  /*0010*/  S2R R157, SR_TID.X ;  /* 0x00000000009d7919 */ /* 0x000ea20000002100 */
[----:B------:R-:W3:Y:S01]  /*0020*/  LDCU.64 UR8, c[0x0][0x890] ;  /* 0x00011200ff0877ac */ /* 0x000ee20008000a00 */
[----:B------:R-:W-:Y:S02]  /*0030*/  PRMT R142, RZ, 0x7610, R142 ;  /* 0x00007610ff8e7816 */ /* 0x000fe4000000008e */
[----:B------:R-:W-:Y:S01]  /*0040*/  ELECT P3, URZ, PT ;  /* 0x0000000000ff782f */ /* 0x000fe20003860000 */
[----:B---3--:R-:W-:-:S04]  /*0050*/  UISETP.NE.U32.AND UP0, UPT, UR8, URZ, UPT ;  /* 0x000000ff0800728c */ /* 0x008fc8000bf05070 */
[----:B------:R-:W-:Y:S01]  /*0060*/  UISETP.NE.AND.EX UP0, UPT, UR9, URZ, UPT, UP0 ;  /* 0x000000ff0900728c */ /* 0x000fe2000bf05300 */
[----:B--2---:R-:W-:-:S05]  /*0070*/  SHF.R.U32.HI R143, RZ, 0x5, R157 ;  /* 0x00000005ff8f7819 */ /* 0x004fca000001169d */
[----:B------:R-:W2:Y:S02]  /*0080*/  SHFL.IDX PT, R0, R143, RZ, 0x1f ;  /* 0x00001fff8f007589 */ /* 0x000ea400000e0000 */
[----:B--2---:R-:W-:Y:S01]  /*0090*/  R2UR UR17, R0 ;  /* 0x00000000001172ca */ /* 0x004fe200000e0000 */
[----:B-1----:R-:W-:-:S14]  /*00a0*/  BRA.U UP0, `(.L_x_0) ;  /* 0x0000000100307547 */ /* 0x002fdc000b800000 */
[----:B------:R-:W1:Y:S02]  /*00b0*/  LDCU.64 UR4, c[0x0][0x888] ;  /* 0x00011100ff0477ac */ /* 0x000e640008000a00 */
[----:B-1----:R-:W-:-:S04]  /*00c0*/  UISETP.NE.U32.AND UP0, UPT, UR4, URZ, UPT ;  /* 0x000000ff0400728c */ /* 0x002fc8000bf05070 */
[----:B------:R-:W-:-:S09]  /*00d0*/  UISETP.NE.AND.EX UP0, UPT, UR5, URZ, UPT, UP0 ;  /* 0x000000ff0500728c */ /* 0x000fd2000bf05300 */
[----:B------:R-:W-:Y:S05]  /*00e0*/  BRA.U !UP0, `(.L_x_1) ;  /* 0x0000000108147547 */ /* 0x000fea000b800000 */
[----:B------:R-:W1:Y:S01]  /*00f0*/  LDC.64 R2, c[0x0][0x888] ;  /* 0x00022200ff027b82 */ /* 0x000e620000000a00 */
[----:B------:R-:W1:Y:S02]  /*0100*/  LDCU.64 UR4, c[0x0][0x358] ;  /* 0x00006b00ff0477ac */ /* 0x000e640008000a00 */
[----:B-1----:R1:W5:Y:S01]  /*0110*/  LDG.E R73, desc[UR4][R2.64] ;  /* 0x0000000402497981 */ /* 0x002362000c1e1900 */
[----:B------:R-:W-:Y:S01]  /*0120*/  HFMA2 R142, -RZ, RZ, 0, 5.9604644775390625e-08 ;  /* 0x00000001ff8e7431 */ /* 0x000fe200000001ff */
[----:B------:R-:W-:Y:S05]  /*0130*/  BRA `(.L_x_0) ;  /* 0x00000000000c7947 */ /* 0x000fea0003800000 */
.L_x_1:
[----:B------:R-:W1:Y:S01]  /*0140*/  LDCU UR4, c[0x0][0x880] ;  /* 0x00011000ff0477ac */ /* 0x000e620008000800 */
[----:B------:R-:W-:Y:S01]  /*0150*/  HFMA2 R142, -RZ, RZ, 0, 5.9604644775390625e-08 ;  /* 0x00000001ff8e7431 */ /* 0x000fe200000001ff */
[----:B-1----:R-:W-:-:S07]  /*0160*/  MOV R73, UR4 ;  /* 0x0000000400497c02 */ /* 0x002fce0008000f00 */
.L_x_0:
[----:B------:R-:W2:Y:S02]  /*0170*/  LDCU.64 UR4, c[0x0][0x8b0] ;  /* 0x00011600ff0477ac */ /* 0x000ea40008000a00 */
[----:B--2---:R-:W-:-:S04]  /*0180*/  UISETP.NE.U32.AND UP0, UPT, UR4, URZ, UPT ;  /* 0x000000ff0400728c */ /* 0x004fc8000bf05070 */
[----:B------:R-:W-:-:S09]  /*0190*/  UISETP.NE.AND.EX UP0, UPT, UR5, URZ, UPT, UP0 ;  /* 0x000000ff0500728c */ /* 0x000fd2000bf05300 */
[----:B------:R-:W-:Y:S05]  /*01a0*/  BRA.U UP0, `(.L_x_2) ;  /* 0x0000000100287547 */ /* 0x000fea000b800000 */
[----:B------:R-:W2:Y:S02]  /*01b0*/  LDCU.64 UR4, c[0x0][0x8a8] ;  /* 0x00011500ff0477ac */ /* 0x000ea40008000a00 */
[----:B--2---:R-:W-:-:S04]  /*01c0*/  UISETP.NE.U32.AND UP0, UPT, UR4, URZ, UPT ;  /* 0x000000ff0400728c */ /* 0x004fc8000bf05070 */
[----:B------:R-:W-:-:S09]  /*01d0*/  UISETP.NE.AND.EX UP0, UPT, UR5, URZ, UPT, UP0 ;  /* 0x000000ff0500728c */ /* 0x000fd2000bf05300 */
[----:B------:R-:W-:Y:S05]  /*01e0*/  BRA.U !UP0, `(.L_x_3) ;  /* 0x0000000108107547 */ /* 0x000fea000b800000 */
[----:B------:R-:W2:Y:S01]  /*01f0*/  LDC.64 R70, c[0x0][0x8a8] ;  /* 0x00022a00ff467b82 */ /* 0x000ea20000000a00 */
[----:B------:R-:W2:Y:S02]  /*0200*/  LDCU.64 UR4, c[0x0][0x358] ;  /* 0x00006b00ff0477ac */ /* 0x000ea40008000a00 */
[----:B--2---:R2:W5:Y:S01]  /*0210*/  LDG.E R70, desc[UR4][R70.64] ;  /* 0x0000000446467981 */ /* 0x004562000c1e1900 */
[----:B------:R-:W-:Y:S05]  /*0220*/  BRA `(.L_x_2) ;  /* 0x0000000000087947 */ /* 0x000fea0003800000 */
.L_x_3:
[----:B------:R-:W2:Y:S02]  /*0230*/  LDCU UR4, c[0x0][0x8a0] ;  /* 0x00011400ff0477ac */ /* 0x000ea40008000800 */
[----:B--2---:R-:W-:Y:S02]  /*0240*/  MOV R70, UR4 ;  /* 0x0000000400467c02 */ /* 0x004fe40008000f00 */
.L_x_2:
[----:B------:R-:W-:Y:S01]  /*0250*/  IMAD.U32 R0, RZ, RZ, UR17 ;  /* 0x00000011ff007e24 */ /* 0x000fe2000f8e00ff */
[----:B------:R-:W-:Y:S04]  /*0260*/  BSSY.RECONVERGENT B0, `(.L_x_4) ;  /* 0x000000c000007945 */ /* 0x000fe80003800200 */
[C---:B------:R-:W-:Y:S02]  /*0270*/  ISETP.NE.OR P1, PT, R0.reuse, 0x1, !P3 ;  /* 0x000000010000780c */ /* 0x040fe40005f25670 */
[----:B------:R-:W-:-:S11]  /*0280*/  ISETP.NE.OR P0, PT, R0, 0x3, !P3 ;  /* 0x000000030000780c */ /* 0x000fd60005f05670 */
[----:B------:R-:W-:Y:S05]  /*0290*/  @P1 BRA `(.L_x_5) ;  /* 0x0000000000201947 */ /* 0x000fea0003800000 */
[----:B------:R-:W3:Y:S02]  /*02a0*/  LDCU.64 UR4, c[0x0][0x348] ;  /* 0x00006900ff0477ac */ /* 0x000ee40008000a00 */
[----:B---3--:R-:W-:Y:S02]  /*02b0*/  UIADD3 UR6, UP1, UPT, UR4, 0x80, URZ ;  /* 0x0000008004067890 */ /* 0x008fe4000ff3e0ff */
[----:B------:R-:W-:Y:S02]  /*02c0*/  UIADD3 UR4, UP0, UPT, UR4, 0x180, URZ ;  /* 0x0000018004047890 */ /* 0x000fe4000ff1e0ff */
[----:B------:R-:W-:Y:S02]  /*02d0*/  UIADD3.X UR7, UPT, UPT, URZ, UR5, URZ, UP1, !UPT ;  /* 0x00000005ff077290 */ /* 0x000fe40008ffe4ff */
[----:B------:R-:W-:-:S07]  /*02e0*/  UIADD3.X UR5, UPT, UPT, URZ, UR5, URZ, UP0, !UPT ;  /* 0x00000005ff057290 */ /* 0x000fce00087fe4ff */
[----:B------:R3:W-:Y:S02]  /*02f0*/  UTMACCTL.PF [UR6] ;  /* 0x00000000060079b9 */ /* 0x0007e40008040000 */
[----:B------:R3:W-:Y:S02]  /*0300*/  UTMACCTL.PF [UR4] ;  /* 0x00000000040079b9 */ /* 0x0007e40008040000 */
[----:B---3--:R-:W-:Y:S01]  /*0310*/  NOP ;  /* 0x0000000000007918 */ /* 0x008fe20000000000 */
.L_x_5:
[----:B------:R-:W-:Y:S05]  /*0320*/  BSYNC.RECONVERGENT B0 ;  /* 0x0000000000007941 */ /* 0x000fea0003800200 */
.L_x_4:
[----:B------:R-:W-:Y:S04]  /*0330*/  BSSY.RECONVERGENT B0, `(.L_x_6) ;  /* 0x000000a000007945 */ /* 0x000fe80003800200 */
        /* <DEDUP_REMOVED lines=9> */
.L_x_7:
[----:B------:R-:W-:Y:S05]  /*03d0*/  BSYNC.RECONVERGENT B0 ;  /* 0x0000000000007941 */ /* 0x000fea0003800200 */
.L_x_6:
[----:B------:R-:W3:Y:S01]  /*03e0*/  LDCU.64 UR4, c[0x0][0x888] ;  /* 0x00011100ff0477ac */ /* 0x000ee20008000a00 */
[----:B------:R-:W-:Y:S02]  /*03f0*/  UISETP.EQ.U32.AND UP1, UPT, UR8, URZ, UPT ;  /* 0x000000ff0800728c */ /* 0x000fe4000bf22070 */
[----:B------:R-:W-:Y:S02]  /*0400*/  UPLOP3.LUT UP3, UPT, UPT, UPT, UPT, 0x80, 0x8 ;  /* 0x000000000008789c */ /* 0x000fe40003f6f070 */
[----:B---3--:R-:W-:-:S04]  /*0410*/  UISETP.NE.U32.AND UP0, UPT, UR4, URZ, UPT ;  /* 0x000000ff0400728c */ /* 0x008fc8000bf05070 */
[----:B------:R-:W-:-:S04]  /*0420*/  UISETP.NE.AND.EX UP0, UPT, UR5, URZ, UPT, UP0 ;  /* 0x000000ff0500728c */ /* 0x000fc8000bf05300 */
[----:B------:R-:W-:-:S04]  /*0430*/  UISETP.EQ.OR.EX UP2, UPT, UR9, URZ, !UP0, UP1 ;  /* 0x000000ff0900728c */ /* 0x000fc8000c742710 */
[----:B------:R-:W-:-:S06]  /*0440*/  UP2UR UR4, UPR, URZ, 0x4 ;  /* 0x00000004ff047883 */ /* 0x000fcc0008000000 */
[----:B------:R-:W-:Y:S01]  /*0450*/  MOV R146, UR4 ;  /* 0x0000000400927c02 */ /* 0x000fe20008000f00 */
[----:B------:R-:W-:Y:S06]  /*0460*/  BRA.U !UP2, `(.L_x_8) ;  /* 0x000000010a207547 */ /* 0x000fec000b800000 */
[----:B------:R-:W-:Y:S01]  /*0470*/  UISETP.NE.U32.AND UP1, UPT, UR8, URZ, UPT ;  /* 0x000000ff0800728c */ /* 0x000fe2000bf25070 */
[----:B-----5:R-:W-:Y:S01]  /*0480*/  FSETP.NEU.AND P0, PT, R73, RZ, PT ;  /* 0x000000ff4900720b */ /* 0x020fe20003f0d000 */
[----:B------:R-:W-:Y:S02]  /*0490*/  USEL UR4, URZ, 0xffffffff, UP0 ;  /* 0xffffffffff047887 */ /* 0x000fe40008000000 */
[----:B------:R-:W-:-:S10]  /*04a0*/  UISETP.NE.AND.EX UP1, UPT, UR9, URZ, UPT, UP1 ;  /* 0x000000ff0900728c */ /* 0x000fd4000bf25310 */
[----:B------:R-:W-:Y:S01]  /*04b0*/  VOTEU.ANY UP0, P0 ;  /* 0x0000000000ff7886 */ /* 0x000fe20000000100 */
[----:B------:R-:W-:-:S04]  /*04c0*/  @!UP1 USEL UR4, URZ, 0xffffffff, UP0 ;  /* 0xffffffffff049887 */ /* 0x000fc80008000000 */
[----:B------:R-:W-:-:S04]  /*04d0*/  ULOP3.LUT UR4, UR4, 0x1, URZ, 0xc0, !UPT ;  /* 0x0000000104047892 */ /* 0x000fc8000f8ec0ff */
[----:B------:R-:W-:-:S11]  /*04e0*/  UISETP.NE.U32.AND UP3, UPT, UR4, 0x1, UPT ;  /* 0x000000010400788c */ /* 0x000fd6000bf65070 */
.L_x_8:
[----:B-1----:R-:W1:Y:S01]  /*04f0*/  SHFL.IDX PT, R2, R143, RZ, 0x1f ;  /* 0x00001fff8f027589 */ /* 0x002e6200000e0000 */
[----:B------:R-:W-:-:S04]  /*0500*/  UISETP.NE.AND UP0, UPT, UR17, 0x2, UPT ;  /* 0x000000021100788c */ /* 0x000fc8000bf05270 */
[----:B------:R-:W-:Y:S01]  /*0510*/  USEL UR48, URZ, 0x1, UP0 ;  /* 0x00000001ff307887 */ /* 0x000fe20008000000 */
[----:B-1----:R-:W-:-:S13]  /*0520*/  ISETP.NE.AND P0, PT, R2, RZ, PT ;  /* 0x000000ff0200720c */ /* 0x002fda0003f05270 */
[----:B------:R-:W-:Y:S05]  /*0530*/  @P0 BRA `(.L_x_9) ;  /* 0x0000000000500947 */ /* 0x000fea0003800000 */
[----:B------:R-:W1:Y:S01]  /*0540*/  S2UR UR4, SR_CgaCtaId ;  /* 0x00000000000479c3 */ /* 0x000e620000008800 */
[----:B------:R-:W-:Y:S01]  /*0550*/  UMOV UR5, 0x400 ;  /* 0x0000040000057882 */ /* 0x000fe20000000000 */
[----:B------:R-:W-:Y:S01]  /*0560*/  UMOV UR8, 0x1 ;  /* 0x0000000100087882 */ /* 0x000fe20000000000 */
[----:B------:R-:W-:Y:S01]  /*0570*/  UMOV UR6, 0x2 ;  /* 0x0000000200067882 */ /* 0x000fe20000000000 */
[----:B------:R-:W-:-:S04]  /*0580*/  UIADD3 UR8, UPT, UPT, -UR8, 0x100000, URZ ;  /* 0x0010000008087890 */ /* 0x000fc8000fffe1ff */
[----:B------:R-:W-:Y:S02]  /*0590*/  USHF.L.U32 UR9, UR8, 0xb, URZ ;  /* 0x0000000b08097899 */ /* 0x000fe400080006ff */
[----:B------:R-:W-:Y:S02]  /*05a0*/  USHF.L.U32 UR8, UR8, 0x1, URZ ;  /* 0x0000000108087899 */ /* 0x000fe400080006ff */
[----:B------:R-:W-:-:S04]  /*05b0*/  UIADD3 UR6, UPT, UPT, -UR6, 0x100000, URZ ;  /* 0x0010000006067890 */ /* 0x000fc8000fffe1ff */
[----:B------:R-:W-:Y:S02]  /*05c0*/  USHF.L.U32 UR7, UR6, 0xb, URZ ;  /* 0x0000000b06077899 */ /* 0x000fe400080006ff */
[----:B------:R-:W-:Y:S01]  /*05d0*/  USHF.L.U32 UR6, UR6, 0x1, URZ ;  /* 0x0000000106067899 */ /* 0x000fe200080006ff */
[----:B------:R-:W-:Y:S01]  /*05e0*/  ELECT P0, URZ, PT ;  /* 0x0000000000ff782f */ /* 0x000fe20003800000 */
[----:B-1----:R-:W-:Y:S01]  /*05f0*/  ULEA UR4, UR4, UR5, 0x18 ;  /* 0x0000000504047291 */ /* 0x002fe2000f8ec0ff */
[----:B------:R-:W1:Y:S11]  /*0600*/  FENCE.VIEW.ASYNC.S ;  /* 0x00000000000073c6 */ /* 0x000e760000000000 */
[----:B-1----:R1:W3:Y:S01]  /*0610*/  SYNCS.EXCH.64 URZ, [UR4], UR8 ;  /* 0x0000000804ff75b2 */ /* 0x0022e20008000100 */
[----:B------:R1:W4:Y:S01]  /*0620*/  SYNCS.EXCH.64 URZ, [UR4+0x18], UR6 ;  /* 0x0000180604ff75b2 */ /* 0x0003220008000100 */
[----:B------:R1:W1:Y:S01]  /*0630*/  SYNCS.EXCH.64 URZ, [UR4+0x8], UR8 ;  /* 0x0000080804ff75b2 */ /* 0x0002620008000100 */
[----:B------:R1:W1:Y:S01]  /*0640*/  SYNCS.EXCH.64 URZ, [UR4+0x20], UR6 ;  /* 0x0000200604ff75b2 */ /* 0x0002620008000100 */
[----:B------:R1:W1:Y:S01]  /*0650*/  SYNCS.EXCH.64 URZ, [UR4+0x10], UR8 ;  /* 0x0000100804ff75b2 */ /* 0x0002620008000100 */
[----:B------:R1:W1:Y:S01]  /*0660*/  SYNCS.EXCH.64 URZ, [UR4+0x28], UR6 ;  /* 0x0000280604ff75b2 */ /* 0x0002620008000100 */
[----:B------:R-:W-:Y:S01]  /*0670*/  NOP ;  /* 0x0000000000007918 */ /* 0x000fe20000000000 */
.L_x_9:
[----:B------:R-:W2:Y:S01]  /*0680*/  SHFL.IDX PT, R2, R143, RZ, 0x1f ;  /* 0x00001fff8f027589 */ /* 0x000ea200000e0000 */
[----:B------:R-:W-:Y:S01]  /*0690*/  NOP ;  /* 0x0000000000007918 */ /* 0x000fe20000000000 */
[----:B--2---:R-:W-:-:S13]  /*06a0*/  ISETP.NE.AND P0, PT, R2, 0x1, PT ;  /* 0x000000010200780c */ /* 0x004fda0003f05270 */
[----:B------:R-:W-:Y:S05]  /*06b0*/  @P0 BRA `(.L_x_10) ;  /* 0x0000000000580947 */ /* 0x000fea0003800000 */
[----:B-1----:R-:W1:Y:S01]  /*06c0*/  S2UR UR4, SR_CgaCtaId ;  /* 0x00000000000479c3 */ /* 0x002e620000008800 */
        /* <DEDUP_REMOVED lines=12> */
[----:B-1----:R2:W1:Y:S01]  /*0790*/  SYNCS.EXCH.64 URZ, [UR4+0x30], UR8 ;  /* 0x0000300804ff75b2 */ /* 0x0024620008000100 */
[----:B------:R2:W1:Y:S01]  /*07a0*/  SYNCS.EXCH.64 URZ, [UR4+0x50], UR6 ;  /* 0x0000500604ff75b2 */ /* 0x0004620008000100 */
[----:B------:R2:W1:Y:S01]  /*07b0*/  SYNCS.EXCH.64 URZ, [UR4+0x38], UR8 ;  /* 0x0000380804ff75b2 */ /* 0x0004620008000100 */
[----:B------:R2:W1:Y:S01]  /*07c0*/  SYNCS.EXCH.64 URZ, [UR4+0x58], UR6 ;  /* 0x0000580604ff75b2 */ /* 0x0004620008000100 */
[----:B------:R2:W1:Y:S01]  /*07d0*/  SYNCS.EXCH.64 URZ, [UR4+0x40], UR8 ;  /* 0x0000400804ff75b2 */ /* 0x0004620008000100 */
[----:B------:R2:W1:Y:S01]  /*07e0*/  SYNCS.EXCH.64 URZ, [UR4+0x60], UR6 ;  /* 0x0000600604ff75b2 */ /* 0x0004620008000100 */
[----:B------:R2:W1:Y:S01]  /*07f0*/  SYNCS.EXCH.64 URZ, [UR4+0x48], UR8 ;  /* 0x0000480804ff75b2 */ /* 0x0004620008000100 */
[----:B------:R2:W1:Y:S02]  /*0800*/  SYNCS.EXCH.64 URZ, [UR4+0x68], UR6 ;  /* 0x0000680604ff75b2 */ /* 0x0004640008000100 */
[----:B--2---:R-:W-:Y:S01]  /*0810*/  NOP ;  /* 0x0000000000007918 */ /* 0x004fe20000000000 */
.L_x_10:
[----:B------:R-:W2:Y:S01]  /*0820*/  SHFL.IDX PT, R2, R143, RZ, 0x1f ;  /* 0x00001fff8f027589 */ /* 0x000ea200000e0000 */
[----:B------:R-:W-:Y:S01]  /*0830*/  NOP ;  /* 0x0000000000007918 */ /* 0x000fe20000000000 */
[----:B--2---:R-:W-:-:S13]  /*0840*/  ISETP.NE.AND P0, PT, R2, 0x3, PT ;  /* 0x000000030200780c */ /* 0x004fda0003f05270 */
[----:B------:R-:W-:Y:S05]  /*0850*/  @P0 BRA `(.L_x_11) ;  /* 0x0000000000300947 */ /* 0x000fea0003800000 */
[----:B-1----:R-:W1:Y:S01]  /*0860*/  S2UR UR6, SR_CgaCtaId ;  /* 0x00000000000679c3 */ /* 0x002e620000008800 */
[----:B------:R-:W-:Y:S01]  /*0870*/  UMOV UR4, 0x400 ;  /* 0x0000040000047882 */ /* 0x000fe20000000000 */
[----:B------:R-:W-:Y:S01]  /*0880*/  UMOV UR5, 0x20 ;  /* 0x0000002000057882 */ /* 0x000fe20000000000 */
[----:B------:R-:W-:Y:S01]  /*0890*/  ELECT P0, URZ, PT ;  /* 0x0000000000ff782f */ /* 0x000fe20003800000 */
[----:B-1----:R-:W-:Y:S02]  /*08a0*/  ULEA UR6, UR6, UR4, 0x18 ;  /* 0x0000000406067291 */ /* 0x002fe4000f8ec0ff */
[----:B------:R-:W-:-:S04]  /*08b0*/  UIADD3 UR4, UPT, UPT, -UR5, 0x100000, URZ ;  /* 0x0010000005047890 */ /* 0x000fc8000fffe1ff */
[----:B------:R-:W-:Y:S02]  /*08c0*/  USHF.L.U32 UR5, UR4, 0xb, URZ ;  /* 0x0000000b04057899 */ /* 0x000fe400080006ff */
[----:B------:R-:W-:Y:S01]  /*08d0*/  USHF.L.U32 UR4, UR4, 0x1, URZ ;  /* 0x0000000104047899 */ /* 0x000fe200080006ff */
[----:B------:R-:W1:Y:S11]  /*08e0*/  FENCE.VIEW.ASYNC.S ;  /* 0x00000000000073c6 */ /* 0x000e760000000000 */
[----:B-1----:R2:W1:Y:S01]  /*08f0*/  SYNCS.EXCH.64 URZ, [UR6+0x70], UR4 ;  /* 0x0000700406ff75b2 */ /* 0x0024620008000100 */
[----:B------:R2:W1:Y:S02]  /*0900*/  SYNCS.EXCH.64 URZ, [UR6+0x78], UR4 ;  /* 0x0000780406ff75b2 */ /* 0x0004640008000100 */
[----:B--2---:R-:W-:Y:S01]  /*0910*/  NOP ;  /* 0x0000000000007918 */ /* 0x004fe20000000000 */
.L_x_11:
[----:B------:R-:W2:Y:S01]  /*0920*/  SHFL.IDX PT, R2, R143, RZ, 0x1f ;  /* 0x00001fff8f027589 */ /* 0x000ea200000e0000 */
[----:B------:R-:W-:Y:S01]  /*0930*/  NOP ;  /* 0x0000000000007918 */ /* 0x000fe20000000000 */
[----:B--2---:R-:W-:-:S13]  /*0940*/  ISETP.NE.AND P0, PT, R2, 0x4, PT ;  /* 0x000000040200780c */ /* 0x004fda0003f05270 */
[----:B------:R-:W-:Y:S05]  /*0950*/  @P0 BRA `(.L_x_12) ;  /* 0x00000000004c0947 */ /* 0x000fea0003800000 */
[----:B-1----:R-:W1:Y:S01]  /*0960*/  S2UR UR6, SR_CgaCtaId ;  /* 0x00000000000679c3 */ /* 0x002e620000008800 */
[----:B------:R-:W-:Y:S01]  /*0970*/  UMOV UR4, 0x1e0 ;  /* 0x000001e000047882 */ /* 0x000fe20000000000 */
[----:B------:R-:W-:Y:S01]  /*0980*/  UMOV UR5, 0x400 ;  /* 0x0000040000057882 */ /* 0x000fe20000000000 */
[----:B------:R-:W-:Y:S01]  /*0990*/  USEL UR4, UR4, 0x1a0, UP3 ;  /* 0x000001a004047887 */ /* 0x000fe20009800000 */
[----:B------:R-:W-:Y:S01]  /*09a0*/  UMOV UR8, 0x1 ;  /* 0x0000000100087882 */ /* 0x000fe20000000000 */
[----:B------:R-:W-:Y:S01]  /*09b0*/  ELECT P0, URZ, PT ;  /* 0x0000000000ff782f */ /* 0x000fe20003800000 */
[----:B------:R-:W-:-:S04]  /*09c0*/  UIADD3 UR8, UPT, UPT, -UR8, 0x100000, URZ ;  /* 0x0010000008087890 */ /* 0x000fc8000fffe1ff */
[----:B------:R-:W-:Y:S02]  /*09d0*/  USHF.L.U32 UR9, UR8, 0xb, URZ ;  /* 0x0000000b08097899 */ /* 0x000fe400080006ff */
[----:B------:R-:W-:Y:S02]  /*09e0*/  USHF.L.U32 UR8, UR8, 0x1, URZ ;  /* 0x0000000108087899 */ /* 0x000fe400080006ff */
[----:B-1----:R-:W-:Y:S02]  /*09f0*/  ULEA UR6, UR6, UR5, 0x18 ;  /* 0x0000000506067291 */ /* 0x002fe4000f8ec0ff */
[----:B------:R-:W-:-:S04]  /*0a00*/  UIADD3 UR4, UPT, UPT, -UR4, 0x100000, URZ ;  /* 0x0010000004047890 */ /* 0x000fc8000fffe1ff */
[----:B------:R-:W-:Y:S02]  /*0a10*/  USHF.L.U32 UR5, UR4, 0xb, URZ ;  /* 0x0000000b04057899 */ /* 0x000fe400080006ff */
[----:B------:R-:W-:Y:S01]  /*0a20*/  USHF.L.U32 UR4, UR4, 0x1, URZ ;  /* 0x0000000104047899 */ /* 0x000fe200080006ff */
[----:B------:R-:W1:Y:S03]  /*0a30*/  FENCE.VIEW.ASYNC.S ;  /* 0x00000000000073c6 */ /* 0x000e660000000000 */
[----:B-1----:R2:W1:Y:S08]  /*0a40*/  SYNCS.EXCH.64 URZ, [UR6+0x80], UR8 ;  /* 0x0000800806ff75b2 */ /* 0x0024700008000100 */
[----:B------:R2:W1:Y:S01]  /*0a50*/  SYNCS.EXCH.64 URZ, [UR6+0x90], UR4 ;  /* 0x0000900406ff75b2 */ /* 0x0004620008000100 */
[----:B------:R2:W1:Y:S01]  /*0a60*/  SYNCS.EXCH.64 URZ, [UR6+0x88], UR8 ;  /* 0x0000880806ff75b2 */ /* 0x0004620008000100 */
[----:B------:R2:W1:Y:S02]  /*0a70*/  SYNCS.EXCH.64 URZ, [UR6+0x98], UR4 ;  /* 0x0000980406ff75b2 */ /* 0x0004640008000100 */
[----:B--2---:R-:W-:Y:S01]  /*0a80*/  NOP ;  /* 0x0000000000007918 */ /* 0x004fe20000000000 */
.L_x_12:
        /* <DEDUP_REMOVED lines=20> */
[----:B------:R2:W1:Y:S02]  /*0bd0*/  SYNCS.EXCH.64 URZ, [UR4+0xb8], UR6 ;  /* 0x0000b80604ff75b2 */ /* 0x0004640008000100 */
[----:B--2---:R-:W-:Y:S01]  /*0be0*/  NOP ;  /* 0x0000000000007918 */ /* 0x004fe20000000000 */
.L_x_13:
[----:B------:R-:W2:Y:S01]  /*0bf0*/  SHFL.IDX PT, R2, R143, RZ, 0x1f ;  /* 0x00001fff8f027589 */ /* 0x000ea200000e0000 */
[----:B------:R-:W-:Y:S01]  /*0c00*/  NOP ;  /* 0x0000000000007918 */ /* 0x000fe20000000000 */
[----:B--2---:R-:W-:-:S13]  /*0c10*/  ISETP.NE.AND P0, PT, R2, 0x3, PT ;  /* 0x000000030200780c */ /* 0x004fda0003f05270 */
[----:B------:R-:W-:Y:S05]  /*0c20*/  @P0 BRA `(.L_x_14) ;  /* 0x0000000000380947 */ /* 0x000fea0003800000 */
[----:B------:R-:W2:Y:S01]  /*0c30*/  S2UR UR5, SR_CgaCtaId ;  /* 0x00000000000579c3 */ /* 0x000ea20000008800 */
[----:B-1----:R-:W-:Y:S01]  /*0c40*/  UMOV UR4, 0x400 ;  /* 0x0000040000047882 */ /* 0x002fe20000000000 */
[----:B------:R-:W-:Y:S01]  /*0c50*/  UMOV UR6, 0x20 ;  /* 0x0000002000067882 */ /* 0x000fe20000000000 */
[----:B------:R-:W-:Y:S01]  /*0c60*/  ELECT P0, URZ, PT ;  /* 0x0000000000ff782f */ /* 0x000fe20003800000 */
[----:B------:R-:W-:-:S04]  /*0c70*/  UIADD3 UR6, UPT, UPT, -UR6, 0x100000, URZ ;  /* 0x0010000006067890 */ /* 0x000fc8000fffe1ff */
[----:B------:R-:W-:Y:S02]  /*0c80*/  USHF.L.U32 UR7, UR6, 0xb, URZ ;  /* 0x0000000b06077899 */ /* 0x000fe400080006ff */
[----:B------:R-:W-:Y:S02]  /*0c90*/  USHF.L.U32 UR6, UR6, 0x1, URZ ;  /* 0x0000000106067899 */ /* 0x000fe400080006ff */
[----:B--2---:R-:W-:Y:S01]  /*0ca0*/  ULEA UR4, UR5, UR4, 0x18 ;  /* 0x0000000405047291 */ /* 0x004fe2000f8ec0ff */
[----:B------:R-:W1:Y:S11]  /*0cb0*/  FENCE.VIEW.ASYNC.S ;  /* 0x00000000000073c6 */ /* 0x000e760000000000 */
[----:B-1----:R2:W1:Y:S01]  /*0cc0*/  SYNCS.EXCH.64 URZ, [UR4+0xc0], UR6 ;  /* 0x0000c00604ff75b2 */ /* 0x0024620008000100 */
[----:B------:R2:W1:Y:S01]  /*0cd0*/  SYNCS.EXCH.64 URZ, [UR4+0xd0], UR6 ;  /* 0x0000d00604ff75b2 */ /* 0x0004620008000100 */
[----:B------:R2:W1:Y:S01]  /*0ce0*/  SYNCS.EXCH.64 URZ, [UR4+0xc8], UR6 ;  /* 0x0000c80604ff75b2 */ /* 0x0004620008000100 */
[----:B------:R2:W1:Y:S02]  /*0cf0*/  SYNCS.EXCH.64 URZ, [UR4+0xd8], UR6 ;  /* 0x0000d80604ff75b2 */ /* 0x0004640008000100 */
[----:B--2---:R-:W-:Y:S01]  /*0d00*/  NOP ;  /* 0x0000000000007918 */ /* 0x004fe20000000000 */
.L_x_14:
[----:B-1----:R-:W1:Y:S01]  /*0d10*/  LDCU UR4, c[0x0][0x36c] ;  /* 0x00006d80ff0477ac */ /* 0x002e620008000800 */
[----:B------:R-:W-:Y:S01]  /*0d20*/  ISETP.NE.OR P3, PT, R0, 0x2, !P3 ;  /* 0x000000020000780c */ /* 0x000fe20005f65670 */
[----:B------:R-:W-:Y:S01]  /*0d30*/  NOP ;  /* 0x0000000000007918 */ /* 0x000fe20000000000 */
[----:B------:R-:W-:Y:S01]  /*0d40*/  LOP3.LUT R0, R157, 0x1f, RZ, 0xc0, !PT ;  /* 0x0000001f9d007812 */ /* 0x000fe200078ec0ff */
[----:B------:R-:W-:Y:S02]  /*0d50*/  UISETP.NE.AND UP4, UPT, UR17, URZ, UPT ;  /* 0x000000ff1100728c */ /* 0x000fe4000bf85270 */
[----:B-1----:R-:W-:-:S09]  /*0d60*/  UISETP.EQ.U32.AND UP5, UPT, UR4, 0x1, UPT ;  /* 0x000000010400788c */ /* 0x002fd2000bfa2070 */
[----:B------:R-:W-:Y:S05]  /*0d70*/  BRA.U !UP5, `(.L_x_15) ;  /* 0x000000010d087547 */ /* 0x000fea000b800000 */
[----:B---34-:R-:W-:Y:S01]  /*0d80*/  UCGABAR_ARV ;  /* 0x00000000000079c7 */ /* 0x018fe20008000000 */
[----:B------:R-:W-:Y:S05]  /*0d90*/  BRA `(.L_x_16) ;  /* 0x0000000000047947 */ /* 0x000fea0003800000 */
.L_x_15:
[----:B---34-:R-:W-:Y:S01]  /*0da0*/  NOP ;  /* 0x0000000000007918 */ /* 0x018fe20000000000 */
.L_x_16:
[----:B------:R-:W1:Y:S01]  /*0db0*/  S2UR UR7, SR_CTAID.X ;  /* 0x00000000000779c3 */ /* 0x000e620000002500 */
[----:B------:R-:W-:-:S05]  /*0dc0*/  CS2R.32 R145, SR_CgaSize ;  /* 0x0000000000917805 */ /* 0x000fca0000008a00 */
[----:B------:R-:W-:-:S05]  /*0dd0*/  IMAD R145, R145, -0xa0, RZ ;  /* 0xffffff6091917824 */ /* 0x000fca00078e02ff */
[----:B------:R-:W-:-:S14]  /*0de0*/  R2UR UR5, R145 ;  /* 0x00000000910572ca */ /* 0x000fdc00000e0000 */
[----:B------:R-:W2:Y:S01]  /*0df0*/  LDCU UR5, c[0x0][UR5+0x2b0] ;  /* 0x00005600050577ac */ /* 0x000ea20008000800 */
[----:B------:R-:W-:-:S05]  /*0e00*/  CS2R.32 R145, SR_CgaSize ;  /* 0x0000000000917805 */ /* 0x000fca0000008a00 */
[----:B------:R-:W-:-:S05]  /*0e10*/  IMAD R145, R145, -0xa0, RZ ;  /* 0xffffff6091917824 */ /* 0x000fca00078e02ff */
[----:B------:R-:W-:-:S14]  /*0e20*/  R2UR UR4, R145 ;  /* 0x00000000910472ca */ /* 0x000fdc00000e0000 */
[----:B------:R-:W3:Y:S01]  /*0e30*/  LDCU UR4, c[0x0][UR4+0x2b4] ;  /* 0x00005680040477ac */ /* 0x000ee20008000800 */
[----:B------:R-:W4:Y:S01]  /*0e40*/  S2UR UR8, SR_CTAID.Y ;  /* 0x00000000000879c3 */ /* 0x000f220000002600 */
[----:B------:R-:W-:-:S05]  /*0e50*/  CS2R.32 R145, SR_CgaSize ;  /* 0x0000000000917805 */ /* 0x000fca0000008a00 */
[----:B------:R-:W-:-:S05]  /*0e60*/  IMAD R145, R145, -0xa0, RZ ;  /* 0xffffff6091917824 */ /* 0x000fca00078e02ff */
[----:B------:R-:W-:-:S14]  /*0e70*/  R2UR UR9, R145 ;  /* 0x00000000910972ca */ /* 0x000fdc00000e0000 */
[----:B------:R-:W3:Y:S01]  /*0e80*/  LDCU UR9, c[0x0][UR9+0x2a0] ;  /* 0x00005400090977ac */ /* 0x000ee20008000800 */
[----:B------:R-:W-:-:S05]  /*0e90*/  CS2R.32 R145, SR_CgaSize ;  /* 0x0000000000917805 */ /* 0x000fca0000008a00 */
[----:B------:R-:W-:-:S05]  /*0ea0*/  IMAD R145, R145, -0xa0, RZ ;  /* 0xffffff6091917824 */ /* 0x000fca00078e02ff */
[----:B------:R-:W-:-:S14]  /*0eb0*/  R2UR UR10, R145 ;  /* 0x00000000910a72ca */ /* 0x000fdc00000e0000 */
[----:B------:R-:W3:Y:S01]  /*0ec0*/  LDCU UR10, c[0x0][UR10+0x2a4] ;  /* 0x000054800a0a77ac */ /* 0x000ee20008000800 */
[----:B------:R-:W3:Y:S01]  /*0ed0*/  S2UR UR11, SR_CgaCtaId ;  /* 0x00000000000b79c3 */ /* 0x000ee20000008800 */
[----:B------:R-:W3:Y:S01]  /*0ee0*/  LDCU UR21, c[0x0][0xb24] ;  /* 0x00016480ff1577ac */ /* 0x000ee20008000800 */
[----:B------:R-:W3:Y:S01]  /*0ef0*/  LDCU UR42, c[0x0][0xb24] ;  /* 0x00016480ff2a77ac */ /* 0x000ee20008000800 */
[----:B-1----:R-:W-:-:S05]  /*0f00*/  I2FP.F32.U32 R3, UR7 ;  /* 0x0000000700037c45 */ /* 0x002fca0008201000 */
[----:B------:R-:W1:Y:S01]  /*0f10*/  S2UR UR36, SR_CTAID.Z ;  /* 0x00000000002479c3 */ /* 0x000e620000002700 */
[----:B------:R-:W1:Y:S01]  /*0f20*/  LDCU UR27, c[0x0][0xb30] ;  /* 0x00016600ff1b77ac */ /* 0x000e620008000800 */
[----:B--2---:R-:W-:Y:S01]  /*0f30*/  FMUL R3, R3, UR5 ;  /* 0x0000000503037c20 */ /* 0x004fe20008400000 */
[----:B------:R-:W-:Y:S01]  /*0f40*/  UMOV UR16, UR7 ;  /* 0x0000000700107c82 */ /* 0x000fe20008000000 */
[----:B----4-:R-:W-:Y:S01]  /*0f50*/  I2FP.F32.U32 R2, UR8 ;  /* 0x0000000800027c45 */ /* 0x010fe20008201000 */
[----:B------:R-:W-:-:S03]  /*0f60*/  UMOV UR20, UR8 ;  /* 0x0000000800147c82 */ /* 0x000fc60008000000 */
[----:B------:R-:W2:Y:S01]  /*0f70*/  F2I.U32.TRUNC.NTZ R3, R3 ;  /* 0x0000000300037305 */ /* 0x000ea2000020f000 */
[----:B---3--:R-:W-:Y:S01]  /*0f80*/  UISETP.GE.AND UP2, UPT, UR21, 0x1, UPT ;  /* 0x000000011500788c */ /* 0x008fe2000bf46270 */
[----:B------:R-:W-:Y:S01]  /*0f90*/  FMUL R2, R2, UR4 ;  /* 0x0000000402027c20 */ /* 0x000fe20008400000 */
[----:B------:R-:W-:-:S05]  /*0fa0*/  USHF.L.U32 UR28, UR11, 0xc, URZ ;  /* 0x0000000c0b1c7899 */ /* 0x000fca00080006ff */
[----:B------:R-:W3:Y:S01]  /*0fb0*/  F2I.U32.TRUNC.NTZ R2, R2 ;  /* 0x0000000200027305 */ /* 0x000ee2000020f000 */
[----:B--2---:R-:W-:Y:S02]  /*0fc0*/  R2UR UR4, R3 ;  /* 0x00000000030472ca */ /* 0x004fe400000e0000 */
[----:B---3--:R-:W-:Y:S02]  /*0fd0*/  R2UR UR6, R2 ;  /* 0x00000000020672ca */ /* 0x008fe400000e0000 */
[----:B------:R-:W-:-:S09]  /*0fe0*/  PRMT R2, RZ, 0x7610, R2 ;  /* 0x00007610ff027816 */ /* 0x000fd20000000002 */
[----:B------:R-:W-:-:S04]  /*0ff0*/  UIADD3 UR5, UPT, UPT, -UR4, URZ, URZ ;  /* 0x000000ff04057290 */ /* 0x000fc8000fffe1ff */
[----:B------:R-:W-:Y:S02]  /*1000*/  UIMAD UR5, UR9, UR5, UR7 ;  /* 0x00000005090572a4 */ /* 0x000fe4000f8e0207 */
[----:B------:R-:W-:-:S04]  /*1010*/  UIADD3 UR4, UPT, UPT, -UR6, URZ, URZ ;  /* 0x000000ff06047290 */ /* 0x000fc8000fffe1ff */
[----:B------:R-:W-:Y:S01]  /*1020*/  IMAD.U32 R145, RZ, RZ, UR5 ;  /* 0x00000005ff917e24 */ /* 0x000fe2000f8e00ff */
[----:B------:R-:W-:-:S06]  /*1030*/  UIMAD UR4, UR10, UR4, UR8 ;  /* 0x000000040a0472a4 */ /* 0x000fcc000f8e0208 */
[----:B------:R-:W-:Y:S01]  /*1040*/  IMAD.U32 R144, RZ, RZ, UR4 ;  /* 0x00000004ff907e24 */ /* 0x000fe2000f8e00ff */
[----:B-1----:R-:W-:Y:S06]  /*1050*/  BRA.U UP4, `(.L_x_17) ;  /* 0x00000001042c7547 */ /* 0x002fec000b800000 */
[----:B------:R-:W-:Y:S02]  /*1060*/  R2UR UR5, R144 ;  /* 0x00000000900572ca */ /* 0x000fe400000e0000 */
[----:B------:R-:W-:-:S11]  /*1070*/  R2UR UR4, R145 ;  /* 0x00000000910472ca */ /* 0x000fd600000e0000 */
[----:B------:R-:W-:Y:S02]  /*1080*/  UISETP.NE.AND UP0, UPT, UR5, URZ, UPT ;  /* 0x000000ff0500728c */ /* 0x000fe4000bf05270 */
[----:B------:R-:W-:Y:S02]  /*1090*/  UISETP.NE.AND UP1, UPT, UR5, 0x1, UPT ;  /* 0x000000010500788c */ /* 0x000fe4000bf25270 */
[----:B------:R-:W-:-:S04]  /*10a0*/  UISETP.EQ.OR UP0, UPT, UR4, URZ, !UP0 ;  /* 0x000000ff0400728c */ /* 0x000fc8000c702670 */
[----:B------:R-:W-:Y:S02]  /*10b0*/  USEL UR5, URZ, 0x1, !UP0 ;  /* 0x00000001ff057887 */ /* 0x000fe4000c000000 */
[----:B------:R-:W-:Y:S02]  /*10c0*/  UISETP.NE.AND UP0, UPT, UR4, URZ, UPT ;  /* 0x000000ff0400728c */ /* 0x000fe4000bf05270 */
[----:B------:R-:W-:-:S04]  /*10d0*/  USEL UR4, URZ, 0x2, UP1 ;  /* 0x00000002ff047887 */ /* 0x000fc80008800000 */
[----:B------:R-:W-:-:S04]  /*10e0*/  USEL UR4, UR4, 0x2, UP0 ;  /* 0x0000000204047887 */ /* 0x000fc80008000000 */
[----:B------:R-:W-:-:S06]  /*10f0*/  UIADD3 UR4, UPT, UPT, UR5, UR4, URZ ;  /* 0x0000000405047290 */ /* 0x000fcc000fffe0ff */
[----:B------:R-:W-:Y:S02]  /*1100*/  IMAD.U32 R2, RZ, RZ, UR4 ;  /* 0x00000004ff027e24 */ /* 0x000fe4000f8e00ff */
.L_x_17:
[----:B------:R-:W-:Y:S05]  /*1110*/  BRA.U !UP2, `(.L_x_18) ;  /* 0x000000010ad47547 */ /* 0x000fea000b800000 */
[----:B------:R-:W1:Y:S01]  /*1120*/  LDCU.128 UR12, c[0x0][0xb10] ;  /* 0x00016200ff0c77ac */ /* 0x000e620008000c00 */
[----:B------:R-:W2:Y:S01]  /*1130*/  LDCU UR6, c[0x0][0x370] ;  /* 0x00006e00ff0677ac */ /* 0x000ea20008000800 */
[----:B------:R-:W3:Y:S01]  /*1140*/  LDCU UR5, c[0x0][0x374] ;  /* 0x00006e80ff0577ac */ /* 0x000ee20008000800 */
[----:B------:R-:W4:Y:S01]  /*1150*/  LDCU UR26, c[0x0][0xb0c] ;  /* 0x00016180ff1a77ac */ /* 0x000f220008000800 */
[----:B------:R-:W4:Y:S01]  /*1160*/  LDCU UR4, c[0x0][0xb20] ;  /* 0x00016400ff0477ac */ /* 0x000f220008000800 */
[----:B------:R-:W4:Y:S01]  /*1170*/  LDCU.64 UR8, c[0x0][0xb28] ;  /* 0x00016500ff0877ac */ /* 0x000f220008000a00 */
[----:B-1----:R-:W-:Y:S02]  /*1180*/  UISETP.NE.AND UP0, UPT, UR14, 0x1, UPT ;  /* 0x000000010e00788c */ /* 0x002fe4000bf05270 */
[----:B---3--:R-:W-:Y:S02]  /*1190*/  UIMAD.WIDE.U32 UR10, UR5, UR15, URZ ;  /* 0x0000000f050a72a5 */ /* 0x008fe4000f8e00ff */
[----:B--2---:R-:W-:-:S02]  /*11a0*/  UIMAD.WIDE.U32 UR22, UR6, UR12, URZ ;  /* 0x0000000c061672a5 */ /* 0x004fc4000f8e00ff */
[----:B----4-:R-:W-:Y:S02]  /*11b0*/  UISETP.NE.AND UP1, UPT, UR26, 0x1, UPT ;  /* 0x000000011a00788c */ /* 0x010fe4000bf25270 */
[----:B------:R-:W-:Y:S01]  /*11c0*/  UISETP.NE.AND UP2, UPT, UR21, 0x1, UPT ;  /* 0x000000011500788c */ /* 0x000fe2000bf45270 */
[----:B------:R-:W-:Y:S02]  /*11d0*/  UMOV UR10, UR11 ;  /* 0x0000000b000a7c82 */ /* 0x000fe40008000000 */
[----:B------:R-:W-:Y:S01]  /*11e0*/  UMOV UR22, UR23 ;  /* 0x0000001700167c82 */ /* 0x000fe20008000000 */
[----:B------:R-:W-:Y:S02]  /*11f0*/  @UP0 USHF.R.U32.HI UR5, URZ, UR4, UR10 ;  /* 0x00000004ff050299 */ /* 0x000fe4000801160a */
[----:B------:R-:W-:Y:S02]  /*1200*/  UIMAD.WIDE.U32 UR24, UR20, UR15, URZ ;  /* 0x0000000f141872a5 */ /* 0x000fe4000f8e00ff */
[----:B------:R-:W-:-:S02]  /*1210*/  UIMAD.WIDE.U32 UR10, UR5, UR8, URZ ;  /* 0x00000008050a72a5 */ /* 0x000fc4000f8e00ff */
[----:B------:R-:W-:Y:S02]  /*1220*/  @UP1 USHF.R.U32.HI UR6, URZ, UR13, UR22 ;  /* 0x0000000dff061299 */ /* 0x000fe40008011616 */
[----:B------:R-:W-:Y:S02]  /*1230*/  UIMAD.WIDE.U32 UR18, UR16, UR12, URZ ;  /* 0x0000000c101272a5 */ /* 0x000fe4000f8e00ff */
[----:B------:R-:W-:Y:S01]  /*1240*/  UIMAD.WIDE.U32 UR22, UR6, UR8, URZ ;  /* 0x00000008061672a5 */ /* 0x000fe2000f8e00ff */
[----:B------:R-:W-:Y:S01]  /*1250*/  UMOV UR24, UR25 ;  /* 0x0000001900187c82 */ /* 0x000fe20008000000 */
[----:B------:R-:W-:Y:S01]  /*1260*/  UMOV UR10, UR11 ;  /* 0x0000000b000a7c82 */ /* 0x000fe20008000000 */
[----:B------:R-:W-:Y:S02]  /*1270*/  USHF.R.U32.HI UR24, URZ, UR4, UR24 ;  /* 0x00000004ff187299 */ /* 0x000fe40008011618 */
[----:B------:R-:W-:Y:S02]  /*1280*/  @UP2 USHF.R.U32.HI UR5, URZ, UR9, UR10 ;  /* 0x00000009ff052299 */ /* 0x000fe4000801160a */
[----:B------:R-:W-:Y:S01]  /*1290*/  UMOV UR7, UR23 ;  /* 0x0000001700077c82 */ /* 0x000fe20008000000 */
[----:B------:R-:W-:Y:S01]  /*12a0*/  UMOV UR18, UR19 ;  /* 0x0000001300127c82 */ /* 0x000fe20008000000 */
[----:B------:R-:W-:-:S02]  /*12b0*/  @UP2 USHF.R.U32.HI UR6, URZ, UR9, UR7 ;  /* 0x00000009ff062299 */ /* 0x000fc40008011607 */
[----:B------:R-:W-:Y:S02]  /*12c0*/  USHF.R.U32.HI UR18, URZ, UR13, UR18 ;  /* 0x0000000dff127299 */ /* 0x000fe40008011612 */
[----:B------:R-:W-:Y:S02]  /*12d0*/  USEL UR4, UR20, UR24, !UP0 ;  /* 0x0000001814047287 */ /* 0x000fe4000c000000 */
[----:B------:R-:W-:Y:S02]  /*12e0*/  UIMAD UR7, UR5, UR21, URZ ;  /* 0x00000015050772a4 */ /* 0x000fe4000f8e02ff */
[----:B------:R-:W-:Y:S02]  /*12f0*/  USEL UR5, UR16, UR18, !UP1 ;  /* 0x0000001210057287 */ /* 0x000fe4000c800000 */
[----:B------:R-:W-:Y:S02]  /*1300*/  UIMAD UR12, UR6, UR21, URZ ;  /* 0x00000015060c72a4 */ /* 0x000fe4000f8e02ff */
[----:B------:R-:W-:-:S02]  /*1310*/  UISETP.GE.AND UP0, UPT, UR4, UR7, UPT ;  /* 0x000000070400728c */ /* 0x000fc4000bf06270 */
[----:B------:R-:W-:Y:S02]  /*1320*/  UIMAD.WIDE.U32 UR10, UR4, UR8, URZ ;  /* 0x00000008040a72a5 */ /* 0x000fe4000f8e00ff */
[----:B------:R-:W-:Y:S02]  /*1330*/  UISETP.GE.OR UP0, UPT, UR5, UR12, UP0 ;  /* 0x0000000c0500728c */ /* 0x000fe40008706670 */
[----:B------:R-:W-:Y:S02]  /*1340*/  UIMAD.WIDE.U32 UR12, UR5, UR8, URZ ;  /* 0x00000008050c72a5 */ /* 0x000fe4000f8e00ff */
[----:B------:R-:W-:Y:S01]  /*1350*/  UIADD3 UR10, UPT, UPT, -UR4, URZ, URZ ;  /* 0x000000ff040a7290 */ /* 0x000fe2000fffe1ff */
[----:B------:R-:W-:Y:S01]  /*1360*/  UMOV UR8, UR11 ;  /* 0x0000000b00087c82 */ /* 0x000fe20008000000 */
[----:B------:R-:W-:Y:S02]  /*1370*/  UIADD3 UR11, UPT, UPT, -UR5, URZ, URZ ;  /* 0x000000ff050b7290 */ /* 0x000fe4000fffe1ff */
[----:B------:R-:W-:-:S03]  /*1380*/  USHF.R.U32.HI UR8, URZ, UR9, UR8 ;  /* 0x00000009ff087299 */ /* 0x000fc60008011608 */
[----:B------:R-:W-:Y:S01]  /*1390*/  @!UP0 UMOV UR7, UR13 ;  /* 0x0000000d00078c82 */ /* 0x000fe20008000000 */
[----:B------:R-:W-:Y:S02]  /*13a0*/  UIMAD UR20, UR14, UR10, UR20 ;  /* 0x0000000a0e1472a4 */ /* 0x000fe4000f8e0214 */
[----:B------:R-:W-:Y:S02]  /*13b0*/  USEL UR8, UR4, UR8, !UP2 ;  /* 0x0000000804087287 */ /* 0x000fe4000d000000 */
[----:B------:R-:W-:Y:S02]  /*13c0*/  @!UP0 USHF.R.U32.HI UR7, URZ, UR9, UR7 ;  /* 0x00000009ff078299 */ /* 0x000fe40008011607 */
[----:B------:R-:W-:Y:S02]  /*13d0*/  UIADD3 UR9, UPT, UPT, -UR8, URZ, URZ ;  /* 0x000000ff08097290 */ /* 0x000fe4000fffe1ff */
[----:B------:R-:W-:Y:S02]  /*13e0*/  @!UP0 USEL UR7, UR5, UR7, !UP2 ;  /* 0x0000000705078287 */ /* 0x000fe4000d000000 */
[----:B------:R-:W-:-:S02]  /*13f0*/  UIMAD UR9, UR21, UR9, UR4 ;  /* 0x00000009150972a4 */ /* 0x000fc4000f8e0204 */
[----:B------:R-:W-:Y:S02]  /*1400*/  @!UP0 UIADD3 UR8, UPT, UPT, UR8, -UR7, URZ ;  /* 0x8000000708088290 */ /* 0x000fe4000fffe0ff */
[----:B------:R-:W-:Y:S02]  /*1410*/  @!UP0 UIMAD UR6, UR9, UR6, UR7 ;  /* 0x00000006090682a4 */ /* 0x000fe4000f8e0207 */
[----:B------:R-:W-:Y:S02]  /*1420*/  @!UP0 UIMAD UR4, UR8, UR21, UR5 ;  /* 0x00000015080482a4 */ /* 0x000fe4000f8e0205 */
[----:B------:R-:W-:Y:S02]  /*1430*/  UIMAD UR16, UR26, UR11, UR16 ;  /* 0x0000000b1a1072a4 */ /* 0x000fe4000f8e0210 */
[----:B------:R-:W-:Y:S01]  /*1440*/  UIMAD UR20, UR4, UR14, UR20 ;  /* 0x0000000e041472a4 */ /* 0x000fe2000f8e0214 */
[----:B------:R-:W-:Y:S02]  /*1450*/  @!UP0 UMOV UR5, UR6 ;  /* 0x0000000600058c82 */ /* 0x000fe40008000000 */
[----:B------:R-:W-:-:S12]  /*1460*/  UIMAD UR16, UR5, UR26, UR16 ;  /* 0x0000001a051072a4 */ /* 0x000fd8000f8e0210 */
.L_x_18:
[----:B------:R-:W-:Y:S02]  /*1470*/  UISETP.NE.AND UP1, UPT, UR27, 0x1, UPT ;  /* 0x000000011b00788c */ /* 0x000fe4000bf25270 */
[----:B------:R-:W-:Y:S02]  /*1480*/  UISETP.NE.AND UP0, UPT, UR17, 0x2, UPT ;  /* 0x000000021100788c */ /* 0x000fe4000bf05270 */
[----:B------:R-:W-:-:S05]  /*1490*/  ULOP3.LUT UR28, UR28, 0x1000, URZ, 0xc0, !UPT ;  /* 0x000010001c1c7892 */ /* 0x000fca000f8ec0ff */
[----:B------:R-:W-:Y:S07]  /*14a0*/  BRA.U UP1, `(.L_x_19) ;  /* 0x0000000101447547 */ /* 0x000fee000b800000 */
[----:B------:R-:W1:Y:S01]  /*14b0*/  LDCU.128 UR8, c[0x0][0xb10] ;  /* 0x00016200ff0877ac */ /* 0x000e620008000c00 */
[----:B------:R-:W2:Y:S01]  /*14c0*/  LDCU UR12, c[0x0][0xb0c] ;  /* 0x00016180ff0c77ac */ /* 0x000ea20008000800 */
[----:B------:R-:W3:Y:S01]  /*14d0*/  LDCU UR13, c[0x0][0xb20] ;  /* 0x00016400ff0d77ac */ /* 0x000ee20008000800 */
[----:B-1----:R-:W-:Y:S02]  /*14e0*/  UIMAD.WIDE.U32 UR6, UR16, UR8, URZ ;  /* 0x00000008100672a5 */ /* 0x002fe4000f8e00ff */
[----:B------:R-:W-:Y:S02]  /*14f0*/  UIMAD.WIDE.U32 UR4, UR20, UR11, URZ ;  /* 0x0000000b140472a5 */ /* 0x000fe4000f8e00ff */
[----:B--2---:R-:W-:Y:S02]  /*1500*/  UISETP.NE.AND UP2, UPT, UR12, 0x1, UPT ;  /* 0x000000010c00788c */ /* 0x004fe4000bf45270 */
[----:B------:R-:W-:Y:S01]  /*1510*/  UISETP.NE.AND UP1, UPT, UR10, 0x1, UPT ;  /* 0x000000010a00788c */ /* 0x000fe2000bf25270 */
[----:B------:R-:W-:-:S02]  /*1520*/  UMOV UR6, UR7 ;  /* 0x0000000700067c82 */ /* 0x000fc40008000000 */
[----:B------:R-:W-:Y:S01]  /*1530*/  UMOV UR4, UR5 ;  /* 0x0000000500047c82 */ /* 0x000fe20008000000 */
[----:B------:R-:W-:Y:S02]  /*1540*/  USHF.R.U32.HI UR6, URZ, UR9, UR6 ;  /* 0x00000009ff067299 */ /* 0x000fe40008011606 */
[----:B---3--:R-:W-:Y:S02]  /*1550*/  USHF.R.U32.HI UR4, URZ, UR13, UR4 ;  /* 0x0000000dff047299 */ /* 0x008fe40008011604 */
[----:B------:R-:W-:Y:S02]  /*1560*/  USEL UR5, UR16, UR6, !UP2 ;  /* 0x0000000610057287 */ /* 0x000fe4000d000000 */
[----:B------:R-:W-:-:S04]  /*1570*/  USEL UR4, UR20, UR4, !UP1 ;  /* 0x0000000414047287 */ /* 0x000fc8000c800000 */
[----:B------:R-:W-:Y:S02]  /*1580*/  UIADD3 UR6, UPT, UPT, UR5, -UR4, URZ ;  /* 0x8000000405067290 */ /* 0x000fe4000fffe0ff */
[----:B------:R-:W-:Y:S02]  /*1590*/  UIADD3 UR4, UPT, UPT, -UR5, UR4, URZ ;  /* 0x0000000405047290 */ /* 0x000fe4000fffe1ff */
[----:B------:R-:W-:Y:S02]  /*15a0*/  UIMAD UR20, UR6, UR10, UR20 ;  /* 0x0000000a061472a4 */ /* 0x000fe4000f8e0214 */
[----:B------:R-:W-:-:S12]  /*15b0*/  UIMAD UR16, UR4, UR12, UR16 ;  /* 0x0000000c041072a4 */ /* 0x000fd8000f8e0210 */
.L_x_19:
[----:B------:R-:W-:Y:S05]  /*15c0*/  BRA.U !UP5, `(.L_x_20) ;  /* 0x000000010d0c7547 */ /* 0x000fea000b800000 */
[----:B------:R-:W-:Y:S01]  /*15d0*/  UCGABAR_WAIT ;  /* 0x0000000000007dc7 */ /* 0x000fe20008000000 */
[----:B------:R-:W-:Y:S01]  /*15e0*/  CCTL.IVALL ;  /* 0x00000000ff00798f */ /* 0x000fe20002000000 */
[----:B------:R-:W-:Y:S05]  /*15f0*/  BRA `(.L_x_21) ;  /* 0x0000000000047947 */ /* 0x000fea0003800000 */
.L_x_20:
[----:B------:R-:W-:Y:S06]  /*1600*/  BAR.SYNC.DEFER_BLOCKING 0x0 ;  /* 0x0000000000007b1d */ /* 0x000fec0000010000 */
.L_x_21:
[----:B------:R-:W-:Y:S05]  /*1610*/  BRA.U UP0, `(.L_x_22) ;  /* 0x0000001100a07547 */ /* 0x000fea000b800000 */
[----:B------:R-:W1:Y:S01]  /*1620*/  LDCU UR6, c[0x0][0x38c] ;  /* 0x00007180ff0677ac */ /* 0x000e620008000800 */
[----:B------:R-:W2:Y:S01]  /*1630*/  S2UR UR8, SR_CgaCtaId ;  /* 0x00000000000879c3 */ /* 0x000ea20000008800 */
[----:B------:R-:W-:Y:S01]  /*1640*/  PLOP3.LUT P1, PT, PT, PT, UP3, 0x80, 0x8 ;  /* 0x000000000008781c */ /* 0x000fe20003f2f038 */
[----:B------:R-:W-:Y:S01]  /*1650*/  IMAD.MOV.U32 R12, RZ, RZ, 0x1 ;  /* 0x00000001ff0c7424 */ /* 0x000fe200078e00ff */
[----:B------:R-:W-:Y:S01]  /*1660*/  UMOV UR7, 0x400 ;  /* 0x0000040000077882 */ /* 0x000fe20000000000 */
[----:B------:R-:W-:Y:S01]  /*1670*/  UISETP.NE.AND UP1, UPT, UR17, URZ, UPT ;  /* 0x000000ff1100728c */ /* 0x000fe2000bf25270 */
[----:B------:R-:W-:Y:S02]  /*1680*/  ISETP.EQ.OR P2, PT, R0, RZ, P3 ;  /* 0x000000ff0000720c */ /* 0x000fe40001f42670 */
[----:B------:R-:W-:Y:S02]  /*1690*/  CS2R R10, SRZ ;  /* 0x00000000000a7805 */ /* 0x000fe4000001ff00 */
[----:B------:R-:W-:Y:S01]  /*16a0*/  PLOP3.LUT P1, PT, P1, PT, PT, 0x8, 0x80 ;  /* 0x000000000080781c */ /* 0x000fe20000f2e170 */
[----:B------:R-:W-:Y:S01]  /*16b0*/  IMAD.MOV.U32 R9, RZ, RZ, RZ ;  /* 0x000000ffff097224 */ /* 0x000fe200078e00ff */
[----:B------:R-:W3:Y:S01]  /*16c0*/  LDCU UR40, c[0x0][0x370] ;  /* 0x00006e00ff2877ac */ /* 0x000ee20008000800 */
[----:B------:R-:W-:Y:S01]  /*16d0*/  IMAD.MOV.U32 R8, RZ, RZ, 0x1 ;  /* 0x00000001ff087424 */ /* 0x000fe200078e00ff */
[----:B------:R-:W4:Y:S01]  /*16e0*/  LDCU.64 UR26, c[0x0][0x348] ;  /* 0x00006900ff1a77ac */ /* 0x000f220008000a00 */
[----:B-1----:R-:W-:-:S02]  /*16f0*/  UIADD3 UR5, UPT, UPT, UR6, 0x3f, URZ ;  /* 0x0000003f06057890 */ /* 0x002fc4000fffe0ff */
[----:B------:R-:W-:Y:S02]  /*1700*/  USHF.R.U32.HI UR45, URZ, 0x6, UR28 ;  /* 0x00000006ff2d7899 */ /* 0x000fe4000801161c */
[----:B------:R-:W-:Y:S02]  /*1710*/  USHF.R.S32.HI UR4, URZ, 0x1f, UR5 ;  /* 0x0000001fff047899 */ /* 0x000fe40008011405 */
[----:B------:R-:W-:Y:S02]  /*1720*/  UIADD3 UR46, UPT, UPT, UR6, 0x7e, URZ ;  /* 0x0000007e062e7890 */ /* 0x000fe4000fffe0ff */
[----:B------:R-:W-:Y:S02]  /*1730*/  ULEA.HI UR4, UR4, UR5, URZ, 0x6 ;  /* 0x0000000504047291 */ /* 0x000fe4000f8f30ff */
[----:B------:R-:W-:Y:S02]  /*1740*/  UIADD3 UR5, UPT, UPT, UR6, -0x1, URZ ;  /* 0xffffffff06057890 */ /* 0x000fe4000fffe0ff */
[----:B------:R-:W-:-:S02]  /*1750*/  USHF.R.S32.HI UR43, URZ, 0x6, UR4 ;  /* 0x00000006ff2b7899 */ /* 0x000fc40008011404 */
[----:B------:R-:W-:Y:S02]  /*1760*/  UISETP.GE.U32.AND UP2, UPT, UR5, -0x7f, UPT ;  /* 0xffffff810500788c */ /* 0x000fe4000bf46070 */
[----:B------:R-:W-:Y:S02]  /*1770*/  UISETP.LT.U32.AND UP0, UPT, UR43, 0x3, UPT ;  /* 0x000000032b00788c */ /* 0x000fe4000bf01070 */
[----:B--2---:R-:W-:Y:S02]  /*1780*/  ULEA UR7, UR8, UR7, 0x18 ;  /* 0x0000000708077291 */ /* 0x004fe4000f8ec0ff */
[----:B------:R-:W-:Y:S02]  /*1790*/  USEL UR41, UR43, 0x3, UP0 ;  /* 0x000000032b297887 */ /* 0x000fe40008000000 */
[----:B------:R-:W-:Y:S02]  /*17a0*/  ULEA UR29, UR28, UR7, 0x1 ;  /* 0x000000071c1d7291 */ /* 0x000fe4000f8e08ff */
[----:B------:R-:W-:-:S02]  /*17b0*/  UIADD3 UR21, UPT, UPT, UR41, -0x1, URZ ;  /* 0xffffffff29157890 */ /* 0x000fc4000fffe0ff */
[----:B------:R-:W-:Y:S01]  /*17c0*/  @UP2 UIADD3 UR21, UPT, UPT, UR41, URZ, URZ ;  /* 0x000000ff29152290 */ /* 0x000fe2000fffe0ff */
[----:B------:R-:W1:Y:S01]  /*17d0*/  LDCU UR39, c[0x0][0x374] ;  /* 0x00006e80ff2777ac */ /* 0x000e620008000800 */
[----:B------:R-:W-:Y:S02]  /*17e0*/  USEL UR24, UR48, 0x2, UP1 ;  /* 0x0000000230187887 */ /* 0x000fe40008800000 */
[----:B------:R-:W-:Y:S02]  /*17f0*/  UIADD3 UR29, UPT, UPT, UR29, 0x10800, URZ ;  /* 0x000108001d1d7890 */ /* 0x000fe4000fffe0ff */
[----:B------:R-:W-:Y:S02]  /*1800*/  UIADD3 UR44, UPT, UPT, UR43, -UR41, URZ ;  /* 0x800000292b2c7290 */ /* 0x000fe4000fffe0ff */
[----:B------:R-:W-:Y:S01]  /*1810*/  UIADD3 UR21, UPT, UPT, UR21, 0x1, URZ ;  /* 0x0000000115157890 */ /* 0x000fe2000fffe0ff */
[----:B---34-:R-:W-:-:S11]  /*1820*/  UMOV UR5, URZ ;  /* 0x000000ff00057c82 */ /* 0x018fd60008000000 */
.L_x_42:
[----:B------:R-:W2:Y:S02]  /*1830*/  S2UR UR4, SR_CgaCtaId ;  /* 0x00000000000479c3 */ /* 0x000ea40000008800 */
[----:B--2---:R-:W-:-:S09]  /*1840*/  UISETP.NE.AND UP0, UPT, UR4, URZ, UPT ;  /* 0x000000ff0400728c */ /* 0x004fd2000bf05270 */
[----:B------:R-:W-:Y:S05]  /*1850*/  BRA.U UP0, `(.L_x_23) ;  /* 0x0000000100287547 */ /* 0x000fea000b800000 */
[----:B------:R-:W-:Y:S02]  /*1860*/  LEA R0, R9, UR7, 0x3 ;  /* 0x0000000709007c11 */ /* 0x000fe4000f8e18ff */
[----:B------:R-:W-:-:S04]  /*1870*/  SHF.L.U32 R2, R8, 0x1f, RZ ;  /* 0x0000001f08027819 */ /* 0x000fc800000006ff */
[----:B------:R-:W2:Y:S02]  /*1880*/  SYNCS.PHASECHK.TRANS64.TRYWAIT P0, [R0+URZ+0xd0], R2 ;  /* 0x0000d002000075a7 */ /* 0x000ea400080011ff */
[----:B--2---:R-:W-:Y:S05]  /*1890*/  @!P0 BRA `(.L_x_24) ;  /* 0x0000009800b48947 */ /* 0x004fea0003800000 */
.L_x_135:
[----:B------:R-:W-:Y:S01]  /*18a0*/  VIADD R9, R9, 0x1 ;  /* 0x0000000109097836 */ /* 0x000fe20000000000 */
[----:B------:R2:W-:Y:S04]  /*18b0*/  SYNCS.ARRIVE.TRANS64.A1T0 RZ, [R0+URZ+0xc0], RZ ;  /* 0x0000c0ff00ff79a7 */ /* 0x0005e800081000ff */
[----:B------:R-:W-:-:S04]  /*18c0*/  ISETP.NE.AND P0, PT, R9, 0x2, PT ;  /* 0x000000020900780c */ /* 0x000fc80003f05270 */
[----:B------:R-:W-:Y:S02]  /*18d0*/  SEL R9, R9, RZ, P0 ;  /* 0x000000ff09097207 */ /* 0x000fe40000000000 */
[----:B--2---:R-:W-:-:S04]  /*18e0*/  SEL R0, RZ, 0x1, P0 ;  /* 0x00000001ff007807 */ /* 0x004fc80000000000 */
[----:B------:R-:W-:-:S07]  /*18f0*/  LOP3.LUT R8, R8, R0, RZ, 0x3c, !PT ;  /* 0x0000000008087212 */ /* 0x000fce00078e3cff */
.L_x_23:
[----:B------:R-:W-:Y:S01]  /*1900*/  ULEA UR4, UR5, UR7, 0x3 ;  /* 0x0000000705047291 */ /* 0x000fe2000f8e18ff */
[----:B------:R-:W-:Y:S01]  /*1910*/  SHF.L.U32 R0, R12, 0x1f, RZ ;  /* 0x0000001f0c007819 */ /* 0x000fe200000006ff */
[----:B------:R-:W-:Y:S02]  /*1920*/  UISETP.GE.U32.AND UP0, UPT, UR46, 0x7f, UPT ;  /* 0x0000007f2e00788c */ /* 0x000fe4000bf06070 */
[----:B------:R-:W-:Y:S02]  /*1930*/  USHF.L.U32 UR11, UR20, 0x8, URZ ;  /* 0x00000008140b7899 */ /* 0x000fe400080006ff */
[----:B------:R-:W-:Y:S01]  /*1940*/  ULEA UR35, UR16, UR45, 0x7 ;  /* 0x0000002d10237291 */ /* 0x000fe2000f8e38ff */
[----:B------:R-:W-:Y:S02]  /*1950*/  UMOV UR13, URZ ;  /* 0x000000ff000d7c82 */ /* 0x000fe40008000000 */
[----:B------:R2:W3:Y:S02]  /*1960*/  SYNCS.PHASECHK.TRANS64.TRYWAIT P0, [UR4+0x18], R0 ;  /* 0x00001800ff0075a7 */ /* 0x0004e40008001104 */
[----:B------:R-:W-:Y:S07]  /*1970*/  BRA.U !UP0, `(.L_x_25) ;  /* 0x0000000108c07547 */ /* 0x000fee000b800000 */
[----:B------:R-:W-:Y:S01]  /*1980*/  UMOV UR6, URZ ;  /* 0x000000ff00067c82 */ /* 0x000fe20008000000 */
[----:B------:R-:W-:-:S05]  /*1990*/  UMOV UR4, UR5 ;  /* 0x0000000500047c82 */ /* 0x000fca0008000000 */
.L_x_31:
[----:B------:R-:W-:Y:S01]  /*19a0*/  ULEA UR33, UR4, UR7, 0x3 ;  /* 0x0000000704217291 */ /* 0x000fe2000f8e18ff */
[----:B---3--:R-:W-:Y:S01]  /*19b0*/  @!P3 MOV R2, 0xc000 ;  /* 0x0000c0000002b802 */ /* 0x008fe20000000f00 */
[----:B-1-3--:R-:W-:Y:S10]  /*19c0*/  @P0 BRA `(.L_x_26) ;  /* 0x00000000000c0947 */ /* 0x00aff40003800000 */
[----:B------:R-:W-:-:S04]  /*19d0*/  SHF.L.U32 R3, R12, 0x1f, RZ ;  /* 0x0000001f0c037819 */ /* 0x000fc800000006ff */
[----:B------:R-:W3:Y:S02]  /*19e0*/  SYNCS.PHASECHK.TRANS64.TRYWAIT P0, [UR33+0x18], R3 ;  /* 0x00001803ff0075a7 */ /* 0x000ee40008001121 */
[----:B---3--:R-:W-:Y:S05]  /*19f0*/  @!P0 BRA `(.L_x_27) ;  /* 0x0000009800708947 */ /* 0x008fea0003800000 */
.L_x_26:
[----:B------:R3:W-:Y:S01]  /*1a00*/  @!P3 SYNCS.ARRIVE.TRANS64 RZ, [UR33], R2 ;  /* 0x00000002ffffb9a7 */ /* 0x0007e20008000021 */
[----:B------:R-:W-:-:S04]  /*1a10*/  ULOP3.LUT UR5, UR24, 0x2, URZ, 0xfc, !UPT ;  /* 0x0000000218057892 */ /* 0x000fc8000f8efcff */
[----:B------:R-:W-:-:S09]  /*1a20*/  UISETP.NE.AND UP0, UPT, UR5, 0x2, UPT ;  /* 0x000000020500788c */ /* 0x000fd2000bf05270 */
[----:B------:R-:W-:Y:S05]  /*1a30*/  BRA.U UP0, `(.L_x_28) ;  /* 0x0000000100047547 */ /* 0x000fea000b800000 */
[----:B-1----:R-:W-:Y:S05]  /*1a40*/  BPT.TRAP 0x1 ;  /* 0x000000040000795c */ /* 0x002fea0000300000 */
.L_x_28:
[----:B------:R-:W-:Y:S04]  /*1a50*/  BSSY.RECONVERGENT B0, `(.L_x_29) ;  /* 0x0000003000007945 */ /* 0x000fe80003800200 */
[----:B------:R-:W-:Y:S05]  /*1a60*/  @P2 BRA `(.L_x_30) ;  /* 0x0000000000042947 */ /* 0x000fea0003800000 */
[----:B-1----:R-:W-:Y:S05]  /*1a70*/  BPT.TRAP 0x1 ;  /* 0x000000040000795c */ /* 0x002fea0000300000 */
.L_x_30:
[----:B-1----:R-:W-:Y:S05]  /*1a80*/  BSYNC.RECONVERGENT B0 ;  /* 0x0000000000007941 */ /* 0x002fea0003800200 */
.L_x_29:
[----:B------:R-:W-:Y:S02]  /*1a90*/  UIADD3 UR5, UPT, UPT, UR4, 0x1, URZ ;  /* 0x0000000104057890 */ /* 0x000fe4000fffe0ff */
[----:B------:R-:W-:Y:S02]  /*1aa0*/  UIADD3 UR16, UP1, UPT, UR26, 0x80, URZ ;  /* 0x000000801a107890 */ /* 0x000fe4000ff3e0ff */
[----:B------:R-:W-:Y:S02]  /*1ab0*/  UISETP.NE.AND UP0, UPT, UR5, 0x3, UPT ;  /* 0x000000030500788c */ /* 0x000fe4000bf05270 */
[----:B------:R-:W-:Y:S02]  /*1ac0*/  USHF.L.U32 UR34, UR6, 0x6, URZ ;  /* 0x0000000606227899 */ /* 0x000fe400080006ff */
[----:B------:R-:W-:Y:S02]  /*1ad0*/  USEL UR9, URZ, 0x1, UP0 ;  /* 0x00000001ff097887 */ /* 0x000fe40008000000 */
[----:B------:R-:W-:-:S02]  /*1ae0*/  USEL UR5, UR5, URZ, UP0 ;  /* 0x000000ff05057287 */ /* 0x000fc40008000000 */
[----:B------:R-:W-:Y:S02]  /*1af0*/  UIADD3 UR14, UP0, UPT, UR26, 0x180, URZ ;  /* 0x000001801a0e7890 */ /* 0x000fe4000ff1e0ff */
[----:B------:R-:W-:Y:S01]  /*1b00*/  ULEA UR8, UR5, UR7, 0x3 ;  /* 0x0000000705087291 */ /* 0x000fe2000f8e18ff */
[----:B------:R-:W-:Y:S01]  /*1b10*/  LOP3.LUT R12, R12, UR9, RZ, 0x3c, !PT ;  /* 0x000000090c0c7c12 */ /* 0x000fe2000f8e3cff */
[----:B------:R-:W-:Y:S02]  /*1b20*/  ULEA UR9, UR4, UR28, 0xd ;  /* 0x0000001c04097291 */ /* 0x000fe4000f8e68ff */
[----:B------:R-:W-:Y:S01]  /*1b30*/  UIADD3.X UR17, UPT, UPT, URZ, UR27, URZ, UP1, !UPT ;  /* 0x0000001bff117290 */ /* 0x000fe20008ffe4ff */
[----:B--2---:R-:W-:Y:S01]  /*1b40*/  SHF.L.U32 R0, R12, 0x1f, RZ ;  /* 0x0000001f0c007819 */ /* 0x004fe200000006ff */
[----:B------:R-:W-:Y:S02]  /*1b50*/  ULEA UR9, UR9, UR7, 0x1 ;  /* 0x0000000709097291 */ /* 0x000fe4000f8e08ff */
[----:B------:R-:W-:Y:S01]  /*1b60*/  UIADD3.X UR15, UPT, UPT, URZ, UR27, URZ, UP0, !UPT ;  /* 0x0000001bff0f7290 */ /* 0x000fe200087fe4ff */
[----:B------:R4:W1:Y:S01]  /*1b70*/  SYNCS.PHASECHK.TRANS64.TRYWAIT P0, [UR8+0x18], R0 ;  /* 0x00001800ff0075a7 */ /* 0x0008620008001108 */
[----:B------:R-:W-:-:S02]  /*1b80*/  ULEA UR8, UR4, UR7, 0xf ;  /* 0x0000000704087291 */ /* 0x000fc4000f8e78ff */
[----:B------:R-:W-:Y:S02]  /*1b90*/  UIADD3 UR32, UPT, UPT, UR9, 0x10800, URZ ;  /* 0x0001080009207890 */ /* 0x000fe4000fffe0ff */
[----:B------:R-:W-:Y:S01]  /*1ba0*/  UIADD3 UR8, UPT, UPT, UR8, 0x1c800, URZ ;  /* 0x0001c80008087890 */ /* 0x000fe2000fffe0ff */
[----:B------:R-:W-:Y:S01]  /*1bb0*/  UMOV UR13, 0x30000 ;  /* 0x00030000000d7882 */ /* 0x000fe20000000000 */
[----:B------:R-:W-:Y:S01]  /*1bc0*/  UMOV UR18, 0x0 ;  /* 0x0000000000127882 */ /* 0x000fe20000000000 */
[----:B------:R-:W-:Y:S01]  /*1bd0*/  UMOV UR19, 0x10000000 ;  /* 0x1000000000137882 */ /* 0x000fe20000000000 */
[----:B------:R-:W-:Y:S01]  /*1be0*/  UMOV UR12, UR36 ;  /* 0x00000024000c7c82 */ /* 0x000fe20008000000 */
[----:B------:R-:W-:Y:S01]  /*1bf0*/  UMOV UR9, UR33 ;  /* 0x0000002100097c82 */ /* 0x000fe20008000000 */
[----:B------:R-:W-:Y:S01]  /*1c00*/  UMOV UR10, UR34 ;  /* 0x00000022000a7c82 */ /* 0x000fe20008000000 */
[----:B------:R2:W-:Y:S01]  /*1c10*/  UTMALDG.3D.MULTICAST [UR32], [UR16], UR13, desc[UR18] ;  /* 0x00001220100073b4 */ /* 0x0005e2000801180d */
[----:B------:R-:W-:Y:S01]  /*1c20*/  UIADD3 UR6, UPT, UPT, UR6, 0x1, URZ ;  /* 0x0000000106067890 */ /* 0x000fe2000fffe0ff */
[----:B------:R-:W-:-:S03]  /*1c30*/  UMOV UR4, UR5 ;  /* 0x0000000500047c82 */ /* 0x000fc60008000000 */
[----:B------:R-:W-:Y:S01]  /*1c40*/  UISETP.NE.AND UP0, UPT, UR6, UR21, UPT ;  /* 0x000000150600728c */ /* 0x000fe2000bf05270 */
[----:B------:R4:W-:Y:S01]  /*1c50*/  UTMALDG.3D [UR8], [UR14], desc[UR18] ;  /* 0x000012080e0075b4 */ /* 0x0009e20008011000 */
[----:B--2---:R-:W-:-:S07]  /*1c60*/  UMOV UR13, UR21 ;  /* 0x00000015000d7c82 */ /* 0x004fce0008000000 */
[----:B----4-:R-:W-:Y:S05]  /*1c70*/  BRA.U UP0, `(.L_x_31) ;  /* 0xfffffffd00487547 */ /* 0x010fea000b83ffff */
.L_x_25:
[----:B------:R-:W-:Y:S01]  /*1c80*/  ULEA UR4, UR5, UR7, 0x3 ;  /* 0x0000000705047291 */ /* 0x000fe2000f8e18ff */
[----:B--2---:R-:W-:Y:S01]  /*1c90*/  SHF.L.U32 R0, R12, 0x1f, RZ ;  /* 0x0000001f0c007819 */ /* 0x004fe200000006ff */
[----:B------:R-:W-:Y:S01]  /*1ca0*/  @!P1 SYNCS.ARRIVE.TRANS64.A1T0 RZ, [UR7+0x78], RZ ;  /* 0x000078ffffff99a7 */ /* 0x000fe20008100007 */
[----:B------:R-:W-:-:S06]  /*1cb0*/  UISETP.GT.AND UP0, UPT, UR43, UR41, UPT ;  /* 0x000000292b00728c */ /* 0x000fcc000bf04270 */
[----:B-1-3--:R1:W2:Y:S03]  /*1cc0*/  SYNCS.PHASECHK.TRANS64.TRYWAIT P0, [UR4+0x18], R0 ;  /* 0x00001800ff0075a7 */ /* 0x00a2a60008001104 */
[----:B------:R-:W-:Y:S05]  /*1cd0*/  BRA.U !UP0, `(.L_x_32) ;  /* 0x0000000108bc7547 */ /* 0x000fea000b800000 */
[----:B------:R-:W-:Y:S01]  /*1ce0*/  UIADD3 UR25, UPT, UPT, UR44, UR13, URZ ;  /* 0x0000000d2c197290 */ /* 0x000fe2000fffe0ff */
[----:B------:R-:W-:-:S11]  /*1cf0*/  UMOV UR4, UR5 ;  /* 0x0000000500047c82 */ /* 0x000fd60008000000 */
.L_x_38:
[----:B------:R-:W-:Y:S01]  /*1d00*/  ULEA UR17, UR4, UR7, 0x3 ;  /* 0x0000000704117291 */ /* 0x000fe2000f8e18ff */
[----:B--2---:R-:W-:Y:S01]  /*1d10*/  @!P3 MOV R2, 0xc000 ;  /* 0x0000c0000002b802 */ /* 0x004fe20000000f00 */
[----:B--2-4-:R-:W-:Y:S10]  /*1d20*/  @P0 BRA `(.L_x_33) ;  /* 0x00000000000c0947 */ /* 0x014ff40003800000 */
[----:B------:R-:W-:-:S04]  /*1d30*/  SHF.L.U32 R3, R12, 0x1f, RZ ;  /* 0x0000001f0c037819 */ /* 0x000fc800000006ff */
[----:B------:R-:W2:Y:S02]  /*1d40*/  SYNCS.PHASECHK.TRANS64.TRYWAIT P0, [UR17+0x18], R3 ;  /* 0x00001803ff0075a7 */ /* 0x000ea40008001111 */
[----:B--2---:R-:W-:Y:S05]  /*1d50*/  @!P0 BRA `(.L_x_34) ;  /* 0x0000009400b08947 */ /* 0x004fea0003800000 */
.L_x_33:
[----:B------:R2:W-:Y:S01]  /*1d60*/  @!P3 SYNCS.ARRIVE.TRANS64 RZ, [UR17], R2 ;  /* 0x00000002ffffb9a7 */ /* 0x0005e20008000011 */
[----:B------:R-:W-:-:S04]  /*1d70*/  ULOP3.LUT UR5, UR24, 0x2, URZ, 0xfc, !UPT ;  /* 0x0000000218057892 */ /* 0x000fc8000f8efcff */
[----:B------:R-:W-:-:S09]  /*1d80*/  UISETP.NE.AND UP0, UPT, UR5, 0x2, UPT ;  /* 0x000000020500788c */ /* 0x000fd2000bf05270 */
[----:B------:R-:W-:Y:S05]  /*1d90*/  BRA.U UP0, `(.L_x_35) ;  /* 0x0000000100047547 */ /* 0x000fea000b800000 */
[----:B------:R-:W-:Y:S05]  /*1da0*/  BPT.TRAP 0x1 ;  /* 0x000000040000795c */ /* 0x000fea0000300000 */
.L_x_35:
[----:B------:R-:W-:Y:S04]  /*1db0*/  BSSY.RECONVERGENT B0, `(.L_x_36) ;  /* 0x0000003000007945 */ /* 0x000fe80003800200 */
[----:B------:R-:W-:Y:S05]  /*1dc0*/  @P2 BRA `(.L_x_37) ;  /* 0x0000000000042947 */ /* 0x000fea0003800000 */
[----:B------:R-:W-:Y:S05]  /*1dd0*/  BPT.TRAP 0x1 ;  /* 0x000000040000795c */ /* 0x000fea0000300000 */
.L_x_37:
[----:B------:R-:W-:Y:S05]  /*1de0*/  BSYNC.RECONVERGENT B0 ;  /* 0x0000000000007941 */ /* 0x000fea0003800200 */
.L_x_36:
[----:B------:R-:W-:Y:S02]  /*1df0*/  UIADD3 UR5, UPT, UPT, UR4, 0x1, URZ ;  /* 0x0000000104057890 */ /* 0x000fe4000fffe0ff */
[----:B------:R-:W-:Y:S02]  /*1e00*/  UIADD3 UR14, UP1, UPT, UR26, 0x80, URZ ;  /* 0x000000801a0e7890 */ /* 0x000fe4000ff3e0ff */
[----:B------:R-:W-:Y:S02]  /*1e10*/  UISETP.NE.AND UP0, UPT, UR5, 0x3, UPT ;  /* 0x000000030500788c */ /* 0x000fe4000bf05270 */
[----:B------:R-:W-:Y:S02]  /*1e20*/  USHF.L.U32 UR18, UR13, 0x6, URZ ;  /* 0x000000060d127899 */ /* 0x000fe400080006ff */
[----:B------:R-:W-:Y:S02]  /*1e30*/  USEL UR8, URZ, 0x1, UP0 ;  /* 0x00000001ff087887 */ /* 0x000fe40008000000 */
[----:B------:R-:W-:-:S02]  /*1e40*/  USEL UR5, UR5, URZ, UP0 ;  /* 0x000000ff05057287 */ /* 0x000fc40008000000 */
[----:B------:R-:W-:Y:S02]  /*1e50*/  UIADD3 UR22, UP0, UPT, UR26, 0x180, URZ ;  /* 0x000001801a167890 */ /* 0x000fe4000ff1e0ff */
[----:B------:R-:W-:Y:S01]  /*1e60*/  LOP3.LUT R12, R12, UR8, RZ, 0x3c, !PT ;  /* 0x000000080c0c7c12 */ /* 0x000fe2000f8e3cff */
[----:B------:R-:W-:Y:S02]  /*1e70*/  ULEA UR6, UR5, UR7, 0x3 ;  /* 0x0000000705067291 */ /* 0x000fe4000f8e18ff */
[----:B------:R-:W-:Y:S01]  /*1e80*/  ULEA UR8, UR4, UR7, 0xf ;  /* 0x0000000704087291 */ /* 0x000fe2000f8e78ff */
[----:B-1----:R-:W-:Y:S01]  /*1e90*/  SHF.L.U32 R0, R12, 0x1f, RZ ;  /* 0x0000001f0c007819 */ /* 0x002fe200000006ff */
[----:B------:R-:W-:Y:S02]  /*1ea0*/  ULEA UR16, UR4, UR29, 0xe ;  /* 0x0000001d04107291 */ /* 0x000fe4000f8e70ff */
[----:B------:R-:W-:Y:S02]  /*1eb0*/  UIADD3.X UR15, UPT, UPT, URZ, UR27, URZ, UP1, !UPT ;  /* 0x0000001bff0f7290 */ /* 0x000fe40008ffe4ff */
[----:B------:R-:W-:Y:S01]  /*1ec0*/  UIADD3 UR8, UPT, UPT, UR8, 0x1c800, URZ ;  /* 0x0001c80008087890 */ /* 0x000fe2000fffe0ff */
[----:B------:R3:W4:Y:S01]  /*1ed0*/  SYNCS.PHASECHK.TRANS64.TRYWAIT P0, [UR6+0x18], R0 ;  /* 0x00001800ff0075a7 */ /* 0x0007220008001106 */
[----:B------:R-:W-:Y:S01]  /*1ee0*/  UIADD3.X UR23, UPT, UPT, URZ, UR27, URZ, UP0, !UPT ;  /* 0x0000001bff177290 */ /* 0x000fe200087fe4ff */
[----:B------:R-:W-:Y:S01]  /*1ef0*/  UMOV UR6, 0x30000 ;  /* 0x0003000000067882 */ /* 0x000fe20000000000 */
[----:B------:R-:W-:Y:S01]  /*1f00*/  UMOV UR30, 0x0 ;  /* 0x00000000001e7882 */ /* 0x000fe20000000000 */
[----:B------:R-:W-:Y:S01]  /*1f10*/  UMOV UR31, 0x10000000 ;  /* 0x10000000001f7882 */ /* 0x000fe20000000000 */
[----:B------:R-:W-:Y:S01]  /*1f20*/  UMOV UR19, UR35 ;  /* 0x0000002300137c82 */ /* 0x000fe20008000000 */
[----:B------:R-:W-:Y:S01]  /*1f30*/  UMOV UR20, UR36 ;  /* 0x0000002400147c82 */ /* 0x000fe20008000000 */
[----:B------:R-:W-:Y:S01]  /*1f40*/  UMOV UR12, UR36 ;  /* 0x00000024000c7c82 */ /* 0x000fe20008000000 */
[----:B------:R-:W-:Y:S01]  /*1f50*/  UMOV UR9, UR17 ;  /* 0x0000001100097c82 */ /* 0x000fe20008000000 */
[----:B------:R-:W-:Y:S01]  /*1f60*/  UMOV UR10, UR18 ;  /* 0x00000012000a7c82 */ /* 0x000fe20008000000 */
[----:B------:R3:W-:Y:S01]  /*1f70*/  UTMALDG.3D.MULTICAST [UR16], [UR14], UR6, desc[UR30] ;  /* 0x00001e100e0073b4 */ /* 0x0007e20008011806 */
[----:B------:R-:W-:Y:S01]  /*1f80*/  UIADD3 UR13, UPT, UPT, UR13, 0x1, URZ ;  /* 0x000000010d0d7890 */ /* 0x000fe2000fffe0ff */
[----:B------:R-:W-:-:S03]  /*1f90*/  UMOV UR4, UR5 ;  /* 0x0000000500047c82 */ /* 0x000fc60008000000 */
[----:B------:R-:W-:Y:S01]  /*1fa0*/  UISETP.NE.AND UP0, UPT, UR13, UR25, UPT ;  /* 0x000000190d00728c */ /* 0x000fe2000bf05270 */
[----:B------:R3:W-:Y:S08]  /*1fb0*/  UTMALDG.3D [UR8], [UR22], desc[UR30] ;  /* 0x00001e08160075b4 */ /* 0x0007f00008011000 */
[----:B---3--:R-:W-:Y:S05]  /*1fc0*/  BRA.U UP0, `(.L_x_38) ;  /* 0xfffffffd004c7547 */ /* 0x008fea000b83ffff */
.L_x_32:
[C---:B------:R-:W-:Y:S01]  /*1fd0*/  LEA R3, R11.reuse, UR7, 0x3 ;  /* 0x000000070b037c11 */ /* 0x040fe2000f8e18ff */
[----:B------:R-:W-:Y:S01]  /*1fe0*/  NOP ;  /* 0x0000000000007918 */ /* 0x000fe20000000000 */
[----:B-1----:R-:W-:Y:S02]  /*1ff0*/  SHF.L.U32 R0, R10, 0x1f, RZ ;  /* 0x0000001f0a007819 */ /* 0x002fe400000006ff */
[----:B------:R-:W-:Y:S02]  /*2000*/  LEA R4, R11, UR7, 0x4 ;  /* 0x000000070b047c11 */ /* 0x000fe4000f8e20ff */
[----:B--2-4-:R-:W1:Y:S02]  /*2010*/  SYNCS.PHASECHK.TRANS64.TRYWAIT P0, [R3+URZ+0x80], R0 ;  /* 0x00008000030075a7 */ /* 0x014e6400080011ff */
[----:B-1----:R-:W-:Y:S05]  /*2020*/  @!P0 BRA `(.L_x_39) ;  /* 0x0000009400148947 */ /* 0x002fea0003800000 */
.L_x_138:
[----:B------:R-:W2:Y:S01]  /*2030*/  LDS.128 R4, [R4+0xf0] ;  /* 0x0000f00004047984 */ /* 0x000ea20000000c00 */
[----:B------:R-:W-:Y:S01]  /*2040*/  UISETP.GE.AND UP0, UPT, UR42, 0x1, UPT ;  /* 0x000000012a00788c */ /* 0x000fe2000bf06270 */
[----:B------:R-:W-:Y:S01]  /*2050*/  @!PT LDS RZ, [RZ] ;  /* 0x00000000fffff984 */ /* 0x000fe20000000800 */
[----:B------:R-:W-:Y:S01]  /*2060*/  @!PT LDS RZ, [RZ] ;  /* 0x00000000fffff984 */ /* 0x000fe20000000800 */
[----:B------:R-:W-:Y:S01]  /*2070*/  @!PT LDS RZ, [RZ] ;  /* 0x00000000fffff984 */ /* 0x000fe20000000800 */
[----:B------:R-:W-:Y:S01]  /*2080*/  @!PT LDS RZ, [RZ] ;  /* 0x00000000fffff984 */ /* 0x000fe20000000800 */
[----:B------:R3:W-:Y:S06]  /*2090*/  MEMBAR.ALL.CTA ;  /* 0x0000000000007992 */ /* 0x0007ec0000008000 */
[----:B---3--:R-:W3:Y:S01]  /*20a0*/  FENCE.VIEW.ASYNC.S ;  /* 0x00000000000073c6 */ /* 0x008ee20000000000 */
[----:B--2---:R-:W-:-:S13]  /*20b0*/  LOP3.LUT P0, RZ, R6, 0x1, RZ, 0xc0, !PT ;  /* 0x0000000106ff7812 */ /* 0x004fda000780c0ff */
[----:B---3--:R-:W-:Y:S01]  /*20c0*/  VOTEU.ANY UP1, P0 ;  /* 0x0000000000ff7886 */ /* 0x008fe20000020100 */
[----:B------:R-:W-:-:S13]  /*20d0*/  PLOP3.LUT P0, PT, PT, PT, UP1, 0x80, 0x8 ;  /* 0x000000000008781c */ /* 0x000fda0003f0f018 */
[----:B-1----:R-:W-:Y:S02]  /*20e0*/  @P0 LOP3.LUT R0, R5, 0xffff, RZ, 0xc0, !PT ;  /* 0x0000ffff05000812 */ /* 0x002fe400078ec0ff */
[----:B------:R-:W-:Y:S02]  /*20f0*/  @P0 MOV R2, R4 ;  /* 0x0000000400020202 */ /* 0x000fe40000000f00 */
[----:B------:R-:W-:Y:S01]  /*2100*/  @P0 R2UR UR6, R0 ;  /* 0x00000000000602ca */ /* 0x000fe200000e0000 */
[----:B------:R-:W-:Y:S01]  /*2110*/  VIADD R0, R3, 0x90 ;  /* 0x0000009003007836 */ /* 0x000fe20000000000 */
[----:B------:R-:W-:Y:S02]  /*2120*/  @P0 SHF.R.U32.HI R4, RZ, 0x10, R5 ;  /* 0x00000010ff040819 */ /* 0x000fe40000011605 */
[----:B------:R-:W-:Y:S02]  /*2130*/  @P0 R2UR UR8, R2 ;  /* 0x00000000020802ca */ /* 0x000fe400000e0000 */
[----:B------:R-:W-:-:S02]  /*2140*/  PRMT R0, RZ, 0x654, R0 ;  /* 0x00000654ff007816 */ /* 0x000fc40000000000 */
[----:B------:R-:W-:Y:S02]  /*2150*/  @P0 R2UR UR4, R4 ;  /* 0x00000000040402ca */ /* 0x000fe400000e0000 */
[----:B------:R1:W-:Y:S03]  /*2160*/  SYNCS.ARRIVE.TRANS64.RED.A1T0 RZ, [R0+URZ], RZ ;  /* 0x000000ff00ff79a7 */ /* 0x0003e600081004ff */
[----:B------:R-:W-:-:S04]  /*2170*/  @UP1 UMOV UR37, UR6 ;  /* 0x0000000600251c82 */ /* 0x000fc80008000000 */
[----:B------:R-:W-:-:S04]  /*2180*/  @UP1 UMOV UR38, UR8 ;  /* 0x0000000800261c82 */ /* 0x000fc80008000000 */
[----:B------:R-:W-:Y:S01]  /*2190*/  @UP1 UMOV UR36, UR4 ;  /* 0x0000000400241c82 */ /* 0x000fe20008000000 */
[----:B------:R-:W-:Y:S05]  /*21a0*/  BRA.U !UP0, `(.L_x_40) ;  /* 0x0000000108d47547 */ /* 0x000fea000b800000 */
[----:B------:R-:W2:Y:S01]  /*21b0*/  LDCU.128 UR12, c[0x0][0xb10] ;  /* 0x00016200ff0c77ac */ /* 0x000ea20008000c00 */
[----:B------:R-:W3:Y:S01]  /*21c0*/  LDCU UR25, c[0x0][0xb20] ;  /* 0x00016400ff1977ac */ /* 0x000ee20008000800 */
[----:B------:R-:W4:Y:S01]  /*21d0*/  LDCU UR20, c[0x0][0xb0c] ;  /* 0x00016180ff1477ac */ /* 0x000f220008000800 */
[----:B------:R-:W1:Y:S01]  /*21e0*/  LDCU.64 UR10, c[0x0][0xb28] ;  /* 0x00016500ff0a77ac */ /* 0x000e620008000a00 */
[----:B------:R-:W-:Y:S02]  /*21f0*/  UISETP.NE.AND UP3, UPT, UR42, 0x1, UPT ;  /* 0x000000012a00788c */ /* 0x000fe4000bf65270 */
[----:B--2---:R-:W-:Y:S02]  /*2200*/  UIMAD.WIDE.U32 UR16, UR39, UR15, URZ ;  /* 0x0000000f271072a5 */ /* 0x004fe4000f8e00ff */
[----:B------:R-:W-:Y:S02]  /*2210*/  UIMAD.WIDE.U32 UR8, UR40, UR12, URZ ;  /* 0x0000000c280872a5 */ /* 0x000fe4000f8e00ff */
[----:B------:R-:W-:-:S02]  /*2220*/  UISETP.NE.AND UP0, UPT, UR14, 0x1, UPT ;  /* 0x000000010e00788c */ /* 0x000fc4000bf05270 */
[----:B------:R-:W-:Y:S01]  /*2230*/  UIMAD.WIDE.U32 UR22, UR37, UR15, URZ ;  /* 0x0000000f251672a5 */ /* 0x000fe2000f8e00ff */
[----:B------:R-:W-:Y:S02]  /*2240*/  UMOV UR16, UR17 ;  /* 0x0000001100107c82 */ /* 0x000fe40008000000 */
[----:B------:R-:W-:Y:S01]  /*2250*/  UMOV UR8, UR9 ;  /* 0x0000000900087c82 */ /* 0x000fe20008000000 */
[----:B---3--:R-:W-:Y:S02]  /*2260*/  USHF.R.U32.HI UR16, URZ, UR25, UR16 ;  /* 0x00000019ff107299 */ /* 0x008fe40008011610 */
[----:B----4-:R-:W-:Y:S02]  /*2270*/  UISETP.NE.AND UP2, UPT, UR20, 0x1, UPT ;  /* 0x000000011400788c */ /* 0x010fe4000bf45270 */
[----:B------:R-:W-:Y:S02]  /*2280*/  USHF.R.U32.HI UR8, URZ, UR13, UR8 ;  /* 0x0000000dff087299 */ /* 0x000fe40008011608 */
[----:B------:R-:W-:-:S02]  /*2290*/  USEL UR6, UR39, UR16, !UP0 ;  /* 0x0000001027067287 */ /* 0x000fc4000c000000 */
[----:B------:R-:W-:Y:S02]  /*22a0*/  USEL UR8, UR40, UR8, !UP2 ;  /* 0x0000000828087287 */ /* 0x000fe4000d000000 */
[----:B-1----:R-:W-:Y:S01]  /*22b0*/  UIMAD.WIDE.U32 UR16, UR6, UR10, URZ ;  /* 0x0000000a061072a5 */ /* 0x002fe2000f8e00ff */
[----:B------:R-:W-:Y:S01]  /*22c0*/  UMOV UR4, UR23 ;  /* 0x0000001700047c82 */ /* 0x000fe20008000000 */
[----:B------:R-:W-:Y:S02]  /*22d0*/  UIMAD.WIDE.U32 UR18, UR38, UR12, URZ ;  /* 0x0000000c261272a5 */ /* 0x000fe4000f8e00ff */
[----:B------:R-:W-:-:S03]  /*22e0*/  UIMAD.WIDE.U32 UR22, UR8, UR10, URZ ;  /* 0x0000000a081672a5 */ /* 0x000fc6000f8e00ff */
[----:B------:R-:W-:Y:S01]  /*22f0*/  UMOV UR16, UR17 ;  /* 0x0000001100107c82 */ /* 0x000fe20008000000 */
[----:B------:R-:W-:Y:S02]  /*2300*/  USHF.R.U32.HI UR4, URZ, UR25, UR4 ;  /* 0x00000019ff047299 */ /* 0x000fe40008011604 */
[----:B------:R-:W-:Y:S01]  /*2310*/  @UP3 USHF.R.U32.HI UR6, URZ, UR11, UR16 ;  /* 0x0000000bff063299 */ /* 0x000fe20008011610 */
[----:B------:R-:W-:Y:S01]  /*2320*/  UMOV UR18, UR19 ;  /* 0x0000001300127c82 */ /* 0x000fe20008000000 */
[----:B------:R-:W-:Y:S01]  /*2330*/  UMOV UR22, UR23 ;  /* 0x0000001700167c82 */ /* 0x000fe20008000000 */
[----:B------:R-:W-:Y:S02]  /*2340*/  USHF.R.U32.HI UR13, URZ, UR13, UR18 ;  /* 0x0000000dff0d7299 */ /* 0x000fe40008011612 */
[----:B------:R-:W-:Y:S02]  /*2350*/  USEL UR4, UR37, UR4, !UP0 ;  /* 0x0000000425047287 */ /* 0x000fe4000c000000 */
[----:B------:R-:W-:-:S02]  /*2360*/  @UP3 USHF.R.U32.HI UR8, URZ, UR11, UR22 ;  /* 0x0000000bff083299 */ /* 0x000fc40008011616 */
[----:B------:R-:W-:Y:S02]  /*2370*/  UIMAD UR9, UR42, UR6, URZ ;  /* 0x000000062a0972a4 */ /* 0x000fe4000f8e02ff */
[----:B------:R-:W-:Y:S02]  /*2380*/  USEL UR6, UR38, UR13, !UP2 ;  /* 0x0000000d26067287 */ /* 0x000fe4000d000000 */
[----:B------:R-:W-:Y:S02]  /*2390*/  UIMAD UR12, UR42, UR8, URZ ;  /* 0x000000082a0c72a4 */ /* 0x000fe4000f8e02ff */
[----:B------:R-:W-:Y:S02]  /*23a0*/  UISETP.GE.AND UP0, UPT, UR4, UR9, UPT ;  /* 0x000000090400728c */ /* 0x000fe4000bf06270 */
[----:B------:R-:W-:Y:S02]  /*23b0*/  UIMAD.WIDE.U32 UR16, UR4, UR10, URZ ;  /* 0x0000000a041072a5 */ /* 0x000fe4000f8e00ff */
[----:B------:R-:W-:-:S02]  /*23c0*/  UISETP.GE.OR UP0, UPT, UR6, UR12, UP0 ;  /* 0x0000000c0600728c */ /* 0x000fc40008706670 */
        /* <DEDUP_REMOVED lines=19> */
.L_x_40:
[----:B------:R-:W2:Y:S02]  /*2500*/  LDCU UR4, c[0x0][0xb30] ;  /* 0x00016600ff0477ac */ /* 0x000ea40008000800 */
[----:B--2---:R-:W-:-:S09]  /*2510*/  UISETP.NE.AND UP0, UPT, UR4, 0x1, UPT ;  /* 0x000000010400788c */ /* 0x004fd2000bf05270 */
[----:B------:R-:W-:Y:S05]  /*2520*/  BRA.U UP0, `(.L_x_41) ;  /* 0x0000000100447547 */ /* 0x000fea000b800000 */
[----:B------:R-:W2:Y:S01]  /*2530*/  LDCU.128 UR12, c[0x0][0xb10] ;  /* 0x00016200ff0c77ac */ /* 0x000ea20008000c00 */
[----:B------:R-:W3:Y:S01]  /*2540*/  LDCU UR16, c[0x0][0xb0c] ;  /* 0x00016180ff1077ac */ /* 0x000ee20008000800 */
[----:B------:R-:W4:Y:S01]  /*2550*/  LDCU UR17, c[0x0][0xb20] ;  /* 0x00016400ff1177ac */ /* 0x000f220008000800 */
[----:B--2---:R-:W-:Y:S02]  /*2560*/  UIMAD.WIDE.U32 UR10, UR38, UR12, URZ ;  /* 0x0000000c260a72a5 */ /* 0x004fe4000f8e00ff */
[----:B------:R-:W-:Y:S02]  /*2570*/  UIMAD.WIDE.U32 UR8, UR37, UR15, URZ ;  /* 0x0000000f250872a5 */ /* 0x000fe4000f8e00ff */
[----:B---3--:R-:W-:Y:S02]  /*2580*/  UISETP.NE.AND UP2, UPT, UR16, 0x1, UPT ;  /* 0x000000011000788c */ /* 0x008fe4000bf45270 */
[----:B------:R-:W-:Y:S01]  /*2590*/  UISETP.NE.AND UP0, UPT, UR14, 0x1, UPT ;  /* 0x000000010e00788c */ /* 0x000fe2000bf05270 */
[----:B------:R-:W-:-:S02]  /*25a0*/  UMOV UR6, UR11 ;  /* 0x0000000b00067c82 */ /* 0x000fc40008000000 */
[----:B------:R-:W-:Y:S01]  /*25b0*/  UMOV UR4, UR9 ;  /* 0x0000000900047c82 */ /* 0x000fe20008000000 */
[----:B------:R-:W-:Y:S02]  /*25c0*/  USHF.R.U32.HI UR6, URZ, UR13, UR6 ;  /* 0x0000000dff067299 */ /* 0x000fe40008011606 */
[----:B----4-:R-:W-:Y:S02]  /*25d0*/  USHF.R.U32.HI UR4, URZ, UR17, UR4 ;  /* 0x00000011ff047299 */ /* 0x010fe40008011604 */
[----:B------:R-:W-:Y:S02]  /*25e0*/  USEL UR6, UR38, UR6, !UP2 ;  /* 0x0000000626067287 */ /* 0x000fe4000d000000 */
[----:B------:R-:W-:-:S04]  /*25f0*/  USEL UR4, UR37, UR4, !UP0 ;  /* 0x0000000425047287 */ /* 0x000fc8000c000000 */
[----:B------:R-:W-:Y:S02]  /*2600*/  UIADD3 UR8, UPT, UPT, UR6, -UR4, URZ ;  /* 0x8000000406087290 */ /* 0x000fe4000fffe0ff */
[----:B------:R-:W-:Y:S02]  /*2610*/  UIADD3 UR4, UPT, UPT, -UR6, UR4, URZ ;  /* 0x0000000406047290 */ /* 0x000fe4000fffe1ff */
[----:B------:R-:W-:Y:S02]  /*2620*/  UIMAD UR37, UR8, UR14, UR37 ;  /* 0x0000000e082572a4 */ /* 0x000fe4000f8e0225 */
[----:B------:R-:W-:-:S12]  /*2630*/  UIMAD UR38, UR4, UR16, UR38 ;  /* 0x00000010042672a4 */ /* 0x000fd8000f8e0226 */
.L_x_41:
[----:B------:R-:W-:Y:S01]  /*2640*/  VIADD R11, R11, 0x1 ;  /* 0x000000010b0b7836 */ /* 0x000fe20000000000 */
[----:B------:R-:W-:Y:S02]  /*2650*/  R2UR UR6, R145 ;  /* 0x00000000910672ca */ /* 0x000fe400000e0000 */
[----:B------:R-:W-:Y:S02]  /*2660*/  R2UR UR4, R144 ;  /* 0x00000000900472ca */ /* 0x000fe400000e0000 */
[C---:B------:R-:W-:Y:S02]  /*2670*/  ISETP.NE.AND P0, PT, R11.reuse, 0x2, PT ;  /* 0x000000020b00780c */ /* 0x040fe40003f05270 */
[----:B------:R-:W-:Y:S02]  /*2680*/  PLOP3.LUT P1, PT, PT, PT, PT, 0x80, 0x8 ;  /* 0x000000000008781c */ /* 0x000fe40003f2f070 */
[----:B-1----:R-:W-:Y:S02]  /*2690*/  SEL R0, RZ, 0x1, P0 ;  /* 0x00000001ff007807 */ /* 0x002fe40000000000 */
[----:B------:R-:W-:-:S02]  /*26a0*/  SEL R11, R11, RZ, P0 ;  /* 0x000000ff0b0b7207 */ /* 0x000fc40000000000 */
[----:B------:R-:W-:Y:S01]  /*26b0*/  LOP3.LUT R10, R10, R0, RZ, 0x3c, !PT ;  /* 0x000000000a0a7212 */ /* 0x000fe200078e3cff */
[----:B------:R-:W-:Y:S02]  /*26c0*/  UIADD3 UR16, UPT, UPT, UR38, UR6, URZ ;  /* 0x0000000626107290 */ /* 0x000fe4000fffe0ff */
[----:B------:R-:W-:Y:S01]  /*26d0*/  UIADD3 UR20, UPT, UPT, UR37, UR4, URZ ;  /* 0x0000000425147290 */ /* 0x000fe2000fffe0ff */
[----:B------:R-:W-:Y:S11]  /*26e0*/  BRA.U UP1, `(.L_x_42) ;  /* 0xfffffff101507547 */ /* 0x000ff6000b83ffff */
[----:B------:R-:W-:Y:S01]  /*26f0*/  UIADD3 UR7, UPT, UPT, UR7, 0x18, URZ ;  /* 0x0000001807077890 */ /* 0x000fe2000fffe0ff */
[----:B------:R-:W-:-:S03]  /*2700*/  SHF.L.U32 R2, R12, 0x1f, RZ ;  /* 0x0000001f0c027819 */ /* 0x000fc600000006ff */
[----:B------:R-:W-:-:S09]  /*2710*/  ULEA UR4, UR5, UR7, 0x3 ;  /* 0x0000000705047291 */ /* 0x000fd2000f8e18ff */
[----:B------:R-:W1:Y:S02]  /*2720*/  SYNCS.PHASECHK.TRANS64.TRYWAIT P0, [UR4], R2 ;  /* 0x00000002ff0075a7 */ /* 0x000e640008001104 */
[----:B-1----:R-:W-:Y:S05]  /*2730*/  @!P0 BRA `(.L_x_43) ;  /* 0x0000008c00648947 */ /* 0x002fea0003800000 */
.L_x_140:
[----:B------:R-:W-:-:S04]  /*2740*/  UIADD3 UR4, UPT, UPT, UR5, 0x1, URZ ;  /* 0x0000000105047890 */ /* 0x000fc8000fffe0ff */
[----:B------:R-:W-:-:S04]  /*2750*/  UISETP.NE.AND UP0, UPT, UR4, 0x3, UPT ;  /* 0x000000030400788c */ /* 0x000fc8000bf05270 */
[----:B------:R-:W-:Y:S02]  /*2760*/  USEL UR6, URZ, 0x1, UP0 ;  /* 0x00000001ff067887 */ /* 0x000fe40008000000 */
[----:B------:R-:W-:-:S04]  /*2770*/  USEL UR4, UR4, URZ, UP0 ;  /* 0x000000ff04047287 */ /* 0x000fc80008000000 */
[----:B------:R-:W-:Y:S01]  /*2780*/  ULEA UR5, UR4, UR7, 0x3 ;  /* 0x0000000704057291 */ /* 0x000fe2000f8e18ff */
[----:B------:R-:W-:-:S04]  /*2790*/  LOP3.LUT R12, R12, UR6, RZ, 0x3c, !PT ;  /* 0x000000060c0c7c12 */ /* 0x000fc8000f8e3cff */
[----:B-1----:R-:W-:-:S04]  /*27a0*/  SHF.L.U32 R2, R12, 0x1f, RZ ;  /* 0x0000001f0c027819 */ /* 0x002fc800000006ff */
[----:B------:R-:W1:Y:S02]  /*27b0*/  SYNCS.PHASECHK.TRANS64.TRYWAIT P0, [UR5], R2 ;  /* 0x00000002ff0075a7 */ /* 0x000e640008001105 */
[----:B-1----:R-:W-:Y:S05]  /*27c0*/  @!P0 BRA `(.L_x_44) ;  /* 0x0000008c00588947 */ /* 0x002fea0003800000 */
.L_x_142:
[----:B------:R-:W-:-:S04]  /*27d0*/  UIADD3 UR4, UPT, UPT, UR4, 0x1, URZ ;  /* 0x0000000104047890 */ /* 0x000fc8000fffe0ff */
[----:B------:R-:W-:-:S04]  /*27e0*/  UISETP.NE.AND UP0, UPT, UR4, 0x3, UPT ;  /* 0x000000030400788c */ /* 0x000fc8000bf05270 */
[----:B------:R-:W-:Y:S02]  /*27f0*/  USEL UR5, URZ, 0x1, UP0 ;  /* 0x00000001ff057887 */ /* 0x000fe40008000000 */
[----:B------:R-:W-:-:S04]  /*2800*/  USEL UR4, UR4, URZ, UP0 ;  /* 0x000000ff04047287 */ /* 0x000fc80008000000 */
[----:B------:R-:W-:Y:S01]  /*2810*/  ULEA UR4, UR4, UR7, 0x3 ;  /* 0x0000000704047291 */ /* 0x000fe2000f8e18ff */
[----:B-1----:R-:W-:-:S04]  /*2820*/  LOP3.LUT R2, R12, UR5, RZ, 0x3c, !PT ;  /* 0x000000050c027c12 */ /* 0x002fc8000f8e3cff */
[----:B------:R-:W-:Y:S01]  /*2830*/  SHF.L.U32 R2, R2, 0x1f, RZ ;  /* 0x0000001f02027819 */ /* 0x000fe200000006ff */
[----:B------:R-:W-:-:S07]  /*2840*/  IMAD.U32 R0, RZ, RZ, UR4 ;  /* 0x00000004ff007e24 */ /* 0x000fce000f8e00ff */
.L_x_45:
[----:B-1----:R1:W2:Y:S02]  /*2850*/  SYNCS.PHASECHK.TRANS64.TRYWAIT P0, [R0+URZ], R2 ;  /* 0x00000002000075a7 */ /* 0x0022a400080011ff */
[----:B--2---:R-:W-:Y:S05]  /*2860*/  @!P0 NANOSLEEP.SYNCS 0x989680 ;  /* 0x009896800000895d */ /* 0x004fea0003900000 */
[----:B------:R-:W2:Y:S02]  /*2870*/  @!P0 SYNCS.PHASECHK.TRANS64 P0, [R0+URZ], R2 ;  /* 0x00000002000085a7 */ /* 0x000ea400080010ff */
[----:B--2---:R-:W-:Y:S05]  /*2880*/  @P0 EXIT ;  /* 0x000000000000094d */ /* 0x004fea0003800000 */
[----:B------:R-:W-:Y:S05]  /*2890*/  BRA `(.L_x_45) ;  /* 0xfffffffc00ec7947 */ /* 0x000fea000383ffff */
.L_x_22:
[----:B------:R-:W1:Y:S02]  /*28a0*/  S2UR UR4, SR_CgaCtaId ;  /* 0x00000000000479c3 */ /* 0x000e640000008800 */
[----:B-1----:R-:W-:-:S04]  /*28b0*/  UISETP.NE.AND UP0, UPT, UR4, URZ, UPT ;  /* 0x000000ff0400728c */ /* 0x002fc8000bf05270 */
[----:B------:R-:W-:-:S09]  /*28c0*/  UISETP.NE.OR UP0, UPT, UR17, 0x1, UP0 ;  /* 0x000000011100788c */ /* 0x000fd20008705670 */
[----:B------:R-:W-:Y:S05]  /*28d0*/  BRA.U UP0, `(.L_x_46) ;  /* 0x00000005004c7547 */ /* 0x000fea000b800000 */
[----:B------:R-:W1:Y:S01]  /*28e0*/  S2UR UR5, SR_CgaCtaId ;  /* 0x00000000000579c3 */ /* 0x000e620000008800 */
[----:B------:R-:W-:Y:S01]  /*28f0*/  UMOV UR4, 0x400 ;  /* 0x0000040000047882 */ /* 0x000fe20000000000 */
[----:B------:R-:W-:Y:S01]  /*2900*/  ISETP.GE.U32.AND P2, PT, R0, 0x2, PT ;  /* 0x000000020000780c */ /* 0x000fe20003f46070 */
[----:B------:R-:W-:Y:S01]  /*2910*/  IMAD.MOV.U32 R12, RZ, RZ, 0x1 ;  /* 0x00000001ff0c7424 */ /* 0x000fe200078e00ff */
[----:B------:R-:W-:Y:S02]  /*2920*/  CS2R R10, SRZ ;  /* 0x00000000000a7805 */ /* 0x000fe4000001ff00 */
[----:B------:R-:W-:Y:S01]  /*2930*/  CS2R R8, SRZ ;  /* 0x0000000000087805 */ /* 0x000fe2000001ff00 */
[----:B-1----:R-:W-:-:S03]  /*2940*/  ULEA UR6, UR5, UR4, 0x18 ;  /* 0x0000000405067291 */ /* 0x002fc6000f8ec0ff */
[----:B------:R-:W-:-:S09]  /*2950*/  UMOV UR5, URZ ;  /* 0x000000ff00057c82 */ /* 0x000fd20008000000 */
.L_x_50:
[----:B------:R-:W-:Y:S02]  /*2960*/  LEA R2, R8, UR6, 0x3 ;  /* 0x0000000608027c11 */ /* 0x000fe4000f8e18ff */
[----:B------:R-:W-:-:S03]  /*2970*/  SHF.L.U32 R4, R9, 0x1f, RZ ;  /* 0x0000001f09047819 */ /* 0x000fc600000006ff */
[----:B------:R-:W-:Y:S01]  /*2980*/  VIADD R5, R2, 0xd0 ;  /* 0x000000d002057836 */ /* 0x000fe20000000000 */
[----:B------:R-:W1:Y:S02]  /*2990*/  SYNCS.PHASECHK.TRANS64.TRYWAIT P0, [R2+URZ+0xc0], R4 ;  /* 0x0000c004020075a7 */ /* 0x000e6400080011ff */
[----:B-1----:R-:W-:Y:S05]  /*29a0*/  @!P0 BRA `(.L_x_47) ;  /* 0x0000008800f88947 */ /* 0x002fea0003800000 */
.L_x_143:
[----:B------:R-:W-:Y:S01]  /*29b0*/  ULEA UR4, UR5, UR6, 0x3 ;  /* 0x0000000605047291 */ /* 0x000fe2000f8e18ff */
[----:B-1----:R-:W-:Y:S01]  /*29c0*/  PRMT R2, RZ, 0x654, R5 ;  /* 0x00000654ff027816 */ /* 0x002fe20000000005 */
[----:B------:R-:W-:Y:S01]  /*29d0*/  @!P2 IMAD.MOV.U32 R4, RZ, RZ, 0x10 ;  /* 0x00000010ff04a424 */ /* 0x000fe200078e00ff */
[----:B------:R-:W-:Y:S01]  /*29e0*/  SHF.L.U32 R5, R12, 0x1f, RZ ;  /* 0x0000001f0c057819 */ /* 0x000fe200000006ff */
[----:B------:R-:W-:Y:S01]  /*29f0*/  UIADD3 UR7, UPT, UPT, UR4, 0x80, URZ ;  /* 0x0000008004077890 */ /* 0x000fe2000fffe0ff */
[----:B------:R1:W-:Y:S05]  /*2a00*/  SYNCS.ARRIVE.TRANS64.RED.A1T0 RZ, [R2+URZ], RZ ;  /* 0x000000ff02ff79a7 */ /* 0x0003ea00081004ff */
[----:B------:R-:W-:Y:S01]  /*2a10*/  IMAD.U32 R6, RZ, RZ, UR7 ;  /* 0x00000007ff067e24 */ /* 0x000fe2000f8e00ff */
[----:B------:R-:W2:Y:S04]  /*2a20*/  SYNCS.PHASECHK.TRANS64.TRYWAIT P0, [UR4+0x90], R5 ;  /* 0x00009005ff0075a7 */ /* 0x000ea80008001104 */
[----:B------:R-:W-:Y:S01]  /*2a30*/  PRMT R6, R0, 0x654, R6 ;  /* 0x0000065400067816 */ /* 0x000fe20000000006 */
[----:B-12---:R-:W-:Y:S06]  /*2a40*/  @!P0 BRA `(.L_x_48) ;  /* 0x0000008800e48947 */ /* 0x006fec0003800000 */
.L_x_145:
[----:B------:R-:W-:Y:S01]  /*2a50*/  ULEA UR8, UR5, UR6, 0x4 ;  /* 0x0000000605087291 */ /* 0x000fe2000f8e20ff */
[----:B------:R-:W-:Y:S01]  /*2a60*/  SEL R3, R6, R3, !P2 ;  /* 0x0000000306037207 */ /* 0x000fe20005000000 */
[----:B------:R-:W-:Y:S01]  /*2a70*/  UIADD3 UR9, UPT, UPT, UR4, 0x80, URZ ;  /* 0x0000008004097890 */ /* 0x000fe2000fffe0ff */
[----:B-1----:R-:W-:Y:S01]  /*2a80*/  LEA R2, R11, UR6, 0x3 ;  /* 0x000000060b027c11 */ /* 0x002fe2000f8e18ff */
[----:B------:R-:W-:Y:S01]  /*2a90*/  UIADD3 UR8, UPT, UPT, UR8, 0xf0, URZ ;  /* 0x000000f008087890 */ /* 0x000fe2000fffe0ff */
[----:B------:R1:W-:Y:S01]  /*2aa0*/  @!P2 SYNCS.ARRIVE.TRANS64.RED RZ, [R3+URZ], R4 ;  /* 0x0000000403ffa9a7 */ /* 0x0003e200080004ff */
[----:B------:R-:W-:Y:S01]  /*2ab0*/  UIADD3 UR4, UPT, UPT, UR5, 0x1, URZ ;  /* 0x0000000105047890 */ /* 0x000fe2000fffe0ff */
[----:B------:R-:W-:-:S03]  /*2ac0*/  VIADD R8, R8, 0x1 ;  /* 0x0000000108087836 */ /* 0x000fc60000000000 */
[----:B------:R-:W-:Y:S02]  /*2ad0*/  UISETP.NE.AND UP0, UPT, UR4, 0x2, UPT ;  /* 0x000000020400788c */ /* 0x000fe4000bf05270 */
[----:B------:R-:W-:Y:S01]  /*2ae0*/  ISETP.NE.AND P0, PT, R8, 0x2, PT ;  /* 0x000000020800780c */ /* 0x000fe20003f05270 */
[----:B------:R-:W-:Y:S06]  /*2af0*/  UGETNEXTWORKID.BROADCAST [UR8], [UR9] ;  /* 0x00000000080073ca */ /* 0x000fec0008000100 */
[----:B------:R-:W-:Y:S02]  /*2b00*/  USEL UR7, URZ, 0x1, UP0 ;  /* 0x00000001ff077887 */ /* 0x000fe40008000000 */
[----:B------:R-:W-:-:S04]  /*2b10*/  USEL UR5, UR4, URZ, UP0 ;  /* 0x000000ff04057287 */ /* 0x000fc80008000000 */
[----:B------:R-:W-:Y:S02]  /*2b20*/  LOP3.LUT R12, R12, UR7, RZ, 0x3c, !PT ;  /* 0x000000070c0c7c12 */ /* 0x000fe4000f8e3cff */
[----:B-1----:R-:W-:-:S04]  /*2b30*/  SHF.L.U32 R4, R10, 0x1f, RZ ;  /* 0x0000001f0a047819 */ /* 0x002fc800000006ff */
[----:B------:R-:W1:Y:S02]  /*2b40*/  SYNCS.PHASECHK.TRANS64.TRYWAIT P1, [R2+URZ+0x80], R4 ;  /* 0x00008004020075a7 */ /* 0x000e6400080211ff */
[----:B-1----:R-:W-:Y:S05]  /*2b50*/  @!P1 BRA `(.L_x_49) ;  /* 0x0000008800b89947 */ /* 0x002fea0003800000 */
.L_x_146:
[C---:B-1----:R-:W-:Y:S01]  /*2b60*/  LEA R4, R11.reuse, UR6, 0x4 ;  /* 0x000000060b047c11 */ /* 0x042fe2000f8e20ff */
[----:B------:R-:W-:Y:S01]  /*2b70*/  VIADD R2, R2, 0x90 ;  /* 0x0000009002027836 */ /* 0x000fe20000000000 */
[----:B------:R-:W-:Y:S01]  /*2b80*/  SEL R8, R8, RZ, P0 ;  /* 0x000000ff08087207 */ /* 0x000fe20000000000 */
[----:B------:R-:W-:-:S03]  /*2b90*/  VIADD R11, R11, 0x1 ;  /* 0x000000010b0b7836 */ /* 0x000fc60000000000 */
[----:B------:R-:W1:Y:S01]  /*2ba0*/  LDS.128 R4, [R4+0xf0] ;  /* 0x0000f00004047984 */ /* 0x000e620000000c00 */
[----:B------:R-:W-:Y:S02]  /*2bb0*/  PRMT R2, RZ, 0x654, R2 ;  /* 0x00000654ff027816 */ /* 0x000fe40000000002 */
[C---:B------:R-:W-:Y:S01]  /*2bc0*/  ISETP.NE.AND P1, PT, R11.reuse, 0x2, PT ;  /* 0x000000020b00780c */ /* 0x040fe20003f25270 */
[----:B------:R-:W-:Y:S01]  /*2bd0*/  @!PT LDS RZ, [RZ] ;  /* 0x00000000fffff984 */ /* 0x000fe20000000800 */
[----:B------:R-:W-:Y:S01]  /*2be0*/  @!PT LDS RZ, [RZ] ;  /* 0x00000000fffff984 */ /* 0x000fe20000000800 */
[----:B------:R-:W-:Y:S01]  /*2bf0*/  @!PT LDS RZ, [RZ] ;  /* 0x00000000fffff984 */ /* 0x000fe20000000800 */
[----:B------:R-:W-:Y:S01]  /*2c00*/  @!PT LDS RZ, [RZ] ;  /* 0x00000000fffff984 */ /* 0x000fe20000000800 */
[----:B------:R2:W-:Y:S06]  /*2c10*/  MEMBAR.ALL.CTA ;  /* 0x0000000000007992 */ /* 0x0005ec0000008000 */
[----:B--2---:R-:W2:Y:S01]  /*2c20*/  FENCE.VIEW.ASYNC.S ;  /* 0x00000000000073c6 */ /* 0x004ea20000000000 */
[----:B------:R-:W-:Y:S01]  /*2c30*/  SEL R11, R11, RZ, P1 ;  /* 0x000000ff0b0b7207 */ /* 0x000fe20000800000 */
[----:B--2---:R2:W-:Y:S01]  /*2c40*/  SYNCS.ARRIVE.TRANS64.RED.A1T0 RZ, [R2+URZ], RZ ;  /* 0x000000ff02ff79a7 */ /* 0x0045e200081004ff */
[----:B-1----:R-:W-:-:S02]  /*2c50*/  LOP3.LUT P3, RZ, R6, 0x1, RZ, 0xc0, !PT ;  /* 0x0000000106ff7812 */ /* 0x002fc4000786c0ff */
[----:B------:R-:W-:-:S04]  /*2c60*/  SEL R4, RZ, 0x1, P1 ;  /* 0x00000001ff047807 */ /* 0x000fc80000800000 */
[----:B------:R-:W-:Y:S02]  /*2c70*/  LOP3.LUT R10, R10, R4, RZ, 0x3c, !PT ;  /* 0x000000040a0a7212 */ /* 0x000fe400078e3cff */
[----:B--2---:R-:W-:-:S04]  /*2c80*/  SEL R2, RZ, 0x1, P0 ;  /* 0x00000001ff027807 */ /* 0x004fc80000000000 */
[----:B------:R-:W-:Y:S01]  /*2c90*/  LOP3.LUT R9, R9, R2, RZ, 0x3c, !PT ;  /* 0x0000000209097212 */ /* 0x000fe200078e3cff */
[----:B------:R-:W-:Y:S06]  /*2ca0*/  @P3 BRA `(.L_x_50) ;  /* 0xfffffffc002c3947 */ /* 0x000fec000383ffff */
[----:B------:R-:W-:Y:S01]  /*2cb0*/  ULEA UR4, UR5, UR6, 0x3 ;  /* 0x0000000605047291 */ /* 0x000fe2000f8e18ff */
[----:B------:R-:W-:-:S08]  /*2cc0*/  SHF.L.U32 R2, R12, 0x1f, RZ ;  /* 0x0000001f0c027819 */ /* 0x000fd000000006ff */
[----:B------:R-:W1:Y:S02]  /*2cd0*/  SYNCS.PHASECHK.TRANS64 P0, [UR4+0x90], R2 ;  /* 0x00009002ff0075a7 */ /* 0x000e640008001004 */
[----:B-1----:R-:W-:Y:S05]  /*2ce0*/  @P0 BRA `(.L_x_51) ;  /* 0x0000000000080947 */ /* 0x002fea0003800000 */
[----:B------:R-:W1:Y:S02]  /*2cf0*/  SYNCS.PHASECHK.TRANS64.TRYWAIT P0, [UR4+0x90], R2 ;  /* 0x00009002ff0075a7 */ /* 0x000e640008001104 */
[----:B-1----:R-:W-:Y:S05]  /*2d00*/  @!P0 BRA `(.L_x_52) ;  /* 0x0000008800608947 */ /* 0x002fea0003800000 */
.L_x_51:
[----:B------:R-:W-:-:S04]  /*2d10*/  UIADD3 UR7, UPT, UPT, UR5, 0x1, URZ ;  /* 0x0000000105077890 */ /* 0x000fc8000fffe0ff */
[----:B------:R-:W-:-:S04]  /*2d20*/  UISETP.NE.AND UP0, UPT, UR7, 0x2, UPT ;  /* 0x000000020700788c */ /* 0x000fc8000bf05270 */
[----:B------:R-:W-:Y:S02]  /*2d30*/  USEL UR8, URZ, 0x1, UP0 ;  /* 0x00000001ff087887 */ /* 0x000fe40008000000 */
[----:B------:R-:W-:-:S04]  /*2d40*/  USEL UR7, UR7, URZ, UP0 ;  /* 0x000000ff07077287 */ /* 0x000fc80008000000 */
[----:B------:R-:W-:Y:S01]  /*2d50*/  ULEA UR7, UR7, UR6, 0x3 ;  /* 0x0000000607077291 */ /* 0x000fe2000f8e18ff */
[----:B-1----:R-:W-:-:S04]  /*2d60*/  LOP3.LUT R2, R12, UR8, RZ, 0x3c, !PT ;  /* 0x000000080c027c12 */ /* 0x002fc8000f8e3cff */
[----:B------:R-:W-:-:S04]  /*2d70*/  SHF.L.U32 R0, R2, 0x1f, RZ ;  /* 0x0000001f02007819 */ /* 0x000fc800000006ff */
[----:B------:R-:W1:Y:S02]  /*2d80*/  SYNCS.PHASECHK.TRANS64 P0, [UR7+0x90], R0 ;  /* 0x00009000ff0075a7 */ /* 0x000e640008001007 */
[----:B-1----:R-:W-:Y:S05]  /*2d90*/  @P0 EXIT ;  /* 0x000000000000094d */ /* 0x002fea0003800000 */
[----:B------:R-:W-:Y:S02]  /*2da0*/  SHF.L.U32 R2, R2, 0x1f, RZ ;  /* 0x0000001f02027819 */ /* 0x000fe400000006ff */
[----:B------:R-:W-:-:S07]  /*2db0*/  MOV R0, UR7 ;  /* 0x0000000700007c02 */ /* 0x000fce0008000f00 */
.L_x_53:
[----:B-1----:R1:W2:Y:S02]  /*2dc0*/  SYNCS.PHASECHK.TRANS64.TRYWAIT P0, [R0+URZ+0x90], R2 ;  /* 0x00009002000075a7 */ /* 0x0022a400080011ff */
[----:B--2---:R-:W-:Y:S05]  /*2dd0*/  @!P0 NANOSLEEP.SYNCS 0x989680 ;  /* 0x009896800000895d */ /* 0x004fea0003900000 */
[----:B------:R-:W2:Y:S02]  /*2de0*/  @!P0 SYNCS.PHASECHK.TRANS64 P0, [R0+URZ+0x90], R2 ;  /* 0x00009002000085a7 */ /* 0x000ea400080010ff */
[----:B--2---:R-:W-:Y:S05]  /*2df0*/  @P0 EXIT ;  /* 0x000000000000094d */ /* 0x004fea0003800000 */
[----:B------:R-:W-:Y:S05]  /*2e00*/  BRA `(.L_x_53) ;  /* 0xfffffffc00ec7947 */ /* 0x000fea000383ffff */
.L_x_46:
[----:B------:R-:W-:Y:S05]  /*2e10*/  BRA.U UP4, `(.L_x_54) ;  /* 0x0000000d04787547 */ /* 0x000fea000b800000 */
[----:B------:R-:W1:Y:S01]  /*2e20*/  S2UR UR7, SR_CgaCtaId ;  /* 0x00000000000779c3 */ /* 0x000e620000008800 */
[----:B------:R-:W-:Y:S01]  /*2e30*/  UMOV UR4, 0x40 ;  /* 0x0000004000047882 */ /* 0x000fe20000000000 */
[----:B------:R-:W-:Y:S01]  /*2e40*/  NOP ;  /* 0x0000000000007918 */ /* 0x000fe20000000000 */
[----:B------:R-:W-:Y:S01]  /*2e50*/  UMOV UR6, 0x400 ;  /* 0x0000040000067882 */ /* 0x000fe20000000000 */
[----:B-1----:R-:W-:Y:S02]  /*2e60*/  ULEA UR5, UR7, UR4, 0x18 ;  /* 0x0000000407057291 */ /* 0x002fe4000f8ec0ff */
[----:B------:R-:W-:-:S07]  /*2e70*/  ULEA UR6, UR7, UR6, 0x18 ;  /* 0x0000000607067291 */ /* 0x000fce000f8ec0ff */
[----:B------:R-:W1:Y:S02]  /*2e80*/  LDS.U8 R0, [UR5+0x1c] ;  /* 0x00001c05ff007984 */ /* 0x000e640008000000 */
[----:B-1----:R-:W-:-:S13]  /*2e90*/  ISETP.NE.AND P0, PT, R0, RZ, PT ;  /* 0x000000ff0000720c */ /* 0x002fda0003f05270 */
[----:B------:R-:W-:Y:S05]  /*2ea0*/  @P0 BRA `(.L_x_55) ;  /* 0x0000000000580947 */ /* 0x000fea0003800000 */
[----:B------:R-:W-:-:S13]  /*2eb0*/  ELECT P0, URZ, PT ;  /* 0x0000000000ff782f */ /* 0x000fda0003800000 */
[----:B------:R-:W-:Y:S05]  /*2ec0*/  @!P0 BRA `(.L_x_56) ;  /* 0x0000000000608947 */ /* 0x000fea0003800000 */
[----:B------:R-:W-:Y:S01]  /*2ed0*/  UMOV UR4, 0x10 ;  /* 0x0000001000047882 */ /* 0x000fe20000000000 */
[----:B------:R-:W-:Y:S01]  /*2ee0*/  HFMA2 R0, -RZ, RZ, 0, 5.9604644775390625e-08 ;  /* 0x00000001ff007431 */ /* 0x000fe200000001ff */
[----:B------:R-:W-:-:S03]  /*2ef0*/  MOV R3, 0xffff ;  /* 0x0000ffff00037802 */ /* 0x000fc60000000f00 */
[----:B------:R-:W-:Y:S04]  /*2f00*/  DEPBAR.LE SB1, 0x36 ;  /* 0x00009d800000791a */ /* 0x000fe80000000000 */
[----:B------:R-:W1:Y:S02]  /*2f10*/  UTCATOMSWS.FIND_AND_SET.ALIGN UP0, UR4, UR4 ;  /* 0x00000004000475e3 */ /* 0x000e640008000800 */
[----:B-1----:R-:W-:Y:S01]  /*2f20*/  MOV R4, UR4 ;  /* 0x0000000400047c02 */ /* 0x002fe20008000f00 */
[----:B------:R-:W-:Y:S06]  /*2f30*/  BRA.U UP0, `(.L_x_57) ;  /* 0x0000000100187547 */ /* 0x000fec000b800000 */
.L_x_58:
[----:B------:R-:W-:Y:S05]  /*2f40*/  NANOSLEEP 0x64 ;  /* 0x000000640000795d */ /* 0x000fea0003800000 */
[----:B------:R-:W-:-:S05]  /*2f50*/  UMOV UR4, 0x10 ;  /* 0x0000001000047882 */ /* 0x000fca0000000000 */
[----:B------:R-:W-:Y:S04]  /*2f60*/  DEPBAR.LE SB1, 0x36 ;  /* 0x00009d800000791a */ /* 0x000fe80000000000 */
[----:B------:R-:W1:Y:S02]  /*2f70*/  UTCATOMSWS.FIND_AND_SET.ALIGN UP0, UR4, UR4 ;  /* 0x00000004000475e3 */ /* 0x000e640008000800 */
[----:B-1----:R-:W-:Y:S01]  /*2f80*/  MOV R4, UR4 ;  /* 0x0000000400047c02 */ /* 0x002fe20008000f00 */
[----:B------:R-:W-:Y:S05]  /*2f90*/  BRA.U !UP0, `(.L_x_58) ;  /* 0xfffffffd08e87547 */ /* 0x000fea000b83ffff */
.L_x_57:
[-C--:B------:R-:W-:Y:S02]  /*2fa0*/  SHF.L.U32 R3, R3, R4.reuse, RZ ;  /* 0x0000000403037219 */ /* 0x080fe400000006ff */
[----:B------:R-:W-:Y:S01]  /*2fb0*/  SHF.L.U32 R0, R0, R4, RZ ;  /* 0x0000000400007219 */ /* 0x000fe200000006ff */
[----:B------:R-:W-:Y:S02]  /*2fc0*/  IMAD.SHL.U32 R4, R4, 0x20, RZ ;  /* 0x0000002004047824 */ /* 0x000fe400078e00ff */
[----:B------:R1:W-:Y:S04]  /*2fd0*/  ATOMS.OR RZ, [UR5+0x14], R3 ;  /* 0x00001403ffff798c */ /* 0x0003e8000b000005 */
[----:B------:R1:W-:Y:S04]  /*2fe0*/  ATOMS.OR RZ, [UR5+0x18], R0 ;  /* 0x00001800ffff798c */ /* 0x0003e8000b000005 */
[----:B------:R1:W-:Y:S01]  /*2ff0*/  STS [UR6+0x110], R4 ;  /* 0x00011004ff007988 */ /* 0x0003e20008000806 */
[----:B------:R-:W-:Y:S05]  /*3000*/  BRA `(.L_x_56) ;  /* 0x0000000000107947 */ /* 0x000fea0003800000 */
.L_x_55:
[----:B------:R-:W-:Y:S02]  /*3010*/  MOV R0, 0xffffffff ;  /* 0xffffffff00007802 */ /* 0x000fe40000000f00 */
[----:B------:R-:W-:-:S03]  /*3020*/  MOV R4, 0x3050 ;  /* 0x0000305000047802 */ /* 0x000fc60000000f00 */
[----:B------:R1:W-:Y:S04]  /*3030*/  STS [UR6+0x110], R0 ;  /* 0x00011000ff007988 */ /* 0x0003e80008000806 */
[----:B-1---5:R-:W-:Y:S05]  /*3040*/  CALL.REL.NOINC `($__internal_1_$__cuda_sm10x_tcgen05_guardrail_trap_phase_invalid_during_alloc) ;  /* 0x0000008c00787944 */ /* 0x022fea0003c00000 */
.L_x_56:
[----:B------:R-:W-:Y:S05]  /*3050*/  WARPSYNC.ALL ;  /* 0x0000000000007948 */ /* 0x000fea0003800000 */
[----:B------:R-:W2:Y:S01]  /*3060*/  S2UR UR4, SR_CgaCtaId ;  /* 0x00000000000479c3 */ /* 0x000ea20000008800 */
[----:B------:R-:W-:Y:S01]  /*3070*/  UMOV UR26, 0x400 ;  /* 0x00000400001a7882 */ /* 0x000fe20000000000 */
[----:B------:R-:W-:-:S06]  /*3080*/  NOP ;  /* 0x0000000000007918 */ /* 0x000fcc0000000000 */
[----:B------:R-:W-:Y:S06]  /*3090*/  BAR.ARV 0x6, 0xa0 ;  /* 0x0182800000007b1d */ /* 0x000fec0000002000 */
[----:B------:R-:W3:Y:S01]  /*30a0*/  LDCU UR5, c[0x0][0x38c] ;  /* 0x00007180ff0577ac */ /* 0x000ee20008000800 */
[----:B------:R-:W-:Y:S01]  /*30b0*/  LOP3.LUT R2, R2, 0xffff, RZ, 0xc0, !PT ;  /* 0x0000ffff02027812 */ /* 0x000fe200078ec0ff */
[----:B------:R-:W-:Y:S01]  /*30c0*/  IMAD.MOV.U32 R11, RZ, RZ, 0x1 ;  /* 0x00000001ff0b7424 */ /* 0x000fe200078e00ff */
[----:B------:R-:W-:Y:S01]  /*30d0*/  CS2R R8, SRZ ;  /* 0x0000000000087805 */ /* 0x000fe2000001ff00 */
[----:B------:R-:W4:Y:S01]  /*30e0*/  LDCU UR7, c[0x0][0x38c] ;  /* 0x00007180ff0777ac */ /* 0x000f220008000800 */
[----:B------:R-:W-:Y:S01]  /*30f0*/  R2UR UR27, R2 ;  /* 0x00000000021b72ca */ /* 0x000fe200000e0000 */
[----:B------:R-:W-:Y:S01]  /*3100*/  IMAD.MOV.U32 R10, RZ, RZ, RZ ;  /* 0x000000ffff0a7224 */ /* 0x000fe200078e00ff */
[----:B------:R-:W-:Y:S01]  /*3110*/  UMOV UR31, URZ ;  /* 0x000000ff001f7c82 */ /* 0x000fe20008000000 */
[----:B------:R-:W-:Y:S01]  /*3120*/  UMOV UR22, URZ ;  /* 0x000000ff00167c82 */ /* 0x000fe20008000000 */
[----:B--2---:R-:W-:Y:S01]  /*3130*/  ULEA UR26, UR4, UR26, 0x18 ;  /* 0x0000001a041a7291 */ /* 0x004fe2000f8ec0ff */
[----:B------:R-:W-:Y:S01]  /*3140*/  UMOV UR38, 0x0 ;  /* 0x0000000000267882 */ /* 0x000fe20000000000 */
[----:B------:R-:W-:-:S02]  /*3150*/  UMOV UR39, 0x8400010 ;  /* 0x0840001000277882 */ /* 0x000fc40000000000 */
[----:B------:R-:W-:Y:S02]  /*3160*/  UIADD3 UR4, UPT, UPT, UR26, 0x10800, URZ ;  /* 0x000108001a047890 */ /* 0x000fe4000fffe0ff */
[----:B------:R-:W-:Y:S02]  /*3170*/  UIADD3 UR6, UPT, UPT, UR26, 0x1c800, URZ ;  /* 0x0001c8001a067890 */ /* 0x000fe4000fffe0ff */
[----:B---3--:R-:W-:Y:S01]  /*3180*/  UIADD3 UR5, UPT, UPT, UR5, 0x3f, URZ ;  /* 0x0000003f05057890 */ /* 0x008fe2000fffe0ff */
[----:B-1----:R-:W1:Y:S01]  /*3190*/  LDS R0, [UR26+0x110] ;  /* 0x0001101aff007984 */ /* 0x002e620008000800 */
[----:B------:R-:W-:Y:S01]  /*31a0*/  UMOV UR36, 0x0 ;  /* 0x0000000000247882 */ /* 0x000fe20000000000 */
[----:B------:R-:W-:Y:S01]  /*31b0*/  UMOV UR37, 0x8400010 ;  /* 0x0840001000257882 */ /* 0x000fe20000000000 */
[----:B------:R-:W-:Y:S02]  /*31c0*/  USHF.R.S32.HI UR40, URZ, 0x1f, UR5 ;  /* 0x0000001fff287899 */ /* 0x000fe40008011405 */
[----:B----4-:R-:W-:-:S02]  /*31d0*/  UISETP.GE.AND UP4, UPT, UR7, 0x1, UPT ;  /* 0x000000010700788c */ /* 0x010fc4000bf86270 */
[----:B------:R-:W-:Y:S02]  /*31e0*/  ULEA.HI UR40, UR40, UR5, URZ, 0x6 ;  /* 0x0000000528287291 */ /* 0x000fe4000f8f30ff */
[----:B------:R-:W-:Y:S02]  /*31f0*/  USHF.R.U32.HI UR5, URZ, 0x4, UR4 ;  /* 0x00000004ff057899 */ /* 0x000fe40008011604 */
[----:B------:R-:W-:Y:S02]  /*3200*/  USHF.R.S32.HI UR40, URZ, 0x6, UR40 ;  /* 0x00000006ff287899 */ /* 0x000fe40008011428 */
[----:B------:R-:W-:Y:S02]  /*3210*/  USHF.R.U32.HI UR4, URZ, 0x4, UR6 ;  /* 0x00000004ff047899 */ /* 0x000fe40008011606 */
[----:B------:R-:W-:Y:S02]  /*3220*/  UISETP.LT.AND UP0, UPT, UR40, 0x1, UPT ;  /* 0x000000012800788c */ /* 0x000fe4000bf01270 */
[----:B------:R-:W-:-:S02]  /*3230*/  ULOP3.LUT UR5, UR5, 0x3fff, URZ, 0xc0, !UPT ;  /* 0x00003fff05057892 */ /* 0x000fc4000f8ec0ff */
[----:B------:R-:W-:Y:S02]  /*3240*/  ULOP3.LUT UR4, UR4, 0x3fff, URZ, 0xc0, !UPT ;  /* 0x00003fff04047892 */ /* 0x000fe4000f8ec0ff */
[----:B------:R-:W-:Y:S02]  /*3250*/  USEL UR41, UR40, 0x1, !UP0 ;  /* 0x0000000128297887 */ /* 0x000fe4000c000000 */
[----:B------:R-:W-:Y:S02]  /*3260*/  ULOP3.LUT UR28, UR5, 0x10000, URZ, 0xfc, !UPT ;  /* 0x00010000051c7892 */ /* 0x000fe4000f8efcff */
[----:B------:R-:W-:Y:S02]  /*3270*/  ULOP3.LUT UR29, UR4, 0x10000, URZ, 0xfc, !UPT ;  /* 0x00010000041d7892 */ /* 0x000fe4000f8efcff */
[----:B------:R-:W-:Y:S01]  /*3280*/  UIADD3 UR41, UPT, UPT, -UR41, URZ, URZ ;  /* 0x000000ff29297290 */ /* 0x000fe2000fffe1ff */
[----:B------:R-:W-:Y:S01]  /*3290*/  UMOV UR34, 0x0 ;  /* 0x0000000000227882 */ /* 0x000fe20000000000 */
[----:B------:R-:W-:Y:S01]  /*32a0*/  UMOV UR35, 0x8400010 ;  /* 0x0840001000237882 */ /* 0x000fe20000000000 */
[----:B------:R-:W-:Y:S01]  /*32b0*/  UMOV UR32, 0x0 ;  /* 0x0000000000207882 */ /* 0x000fe20000000000 */
[----:B------:R-:W-:Y:S01]  /*32c0*/  UMOV UR33, 0x8400010 ;  /* 0x0840001000217882 */ /* 0x000fe20000000000 */
[----:B-1----:R-:W-:-:S15]  /*32d0*/  R2UR UR42, R0 ;  /* 0x00000000002a72ca */ /* 0x002fde00000e0000 */
.L_x_65:
[----:B------:R-:W-:Y:S02]  /*32e0*/  LEA R0, R10, UR26, 0x3 ;  /* 0x0000001a0a007c11 */ /* 0x000fe4000f8e18ff */
[----:B------:R-:W-:Y:S02]  /*32f0*/  SHF.L.U32 R2, R9, 0x1f, RZ ;  /* 0x0000001f09027819 */ /* 0x000fe400000006ff */
[----:B------:R-:W-:Y:S01]  /*3300*/  PLOP3.LUT P0, PT, PT, PT, UP4, 0x80, 0x8 ;  /* 0x000000000008781c */ /* 0x000fe20003f0f048 */
[----:B------:R-:W-:Y:S01]  /*3310*/  VIADD R3, R0, 0x90 ;  /* 0x0000009000037836 */ /* 0x000fe20000000000 */
[----:B-1----:R-:W1:Y:S02]  /*3320*/  SYNCS.PHASECHK.TRANS64.TRYWAIT P1, [R0+URZ+0x80], R2 ;  /* 0x00008002000075a7 */ /* 0x002e6400080211ff */
[----:B-1-3--:R-:W-:Y:S09]  /*3330*/  @!P1 BRA `(.L_x_59) ;  /* 0x0000008000ec9947 */ /* 0x00aff20003800000 */
.L_x_148:
[----:B------:R-:W-:Y:S01]  /*3340*/  LEA R4, R10, UR26, 0x4 ;  /* 0x0000001a0a047c11 */ /* 0x000fe2000f8e20ff */
[----:B------:R-:W-:Y:S01]  /*3350*/  @UP4 ULEA UR4, UR22, UR26, 0x3 ;  /* 0x0000001a16044291 */ /* 0x000fe2000f8e18ff */
[----:B------:R-:W-:Y:S01]  /*3360*/  PLOP3.LUT P2, PT, PT, PT, PT, 0x80, 0x8 ;  /* 0x000000000008781c */ /* 0x000fe20003f4f070 */
[----:B------:R-:W-:Y:S01]  /*3370*/  ULEA UR30, UR31, UR26, 0x3 ;  /* 0x0000001a1f1e7291 */ /* 0x000fe2000f8e18ff */
[----:B------:R-:W-:Y:S01]  /*3380*/  PRMT R3, RZ, 0x654, R3 ;  /* 0x00000654ff037816 */ /* 0x000fe20000000003 */
[----:B------:R-:W-:Y:S01]  /*3390*/  ULEA UR11, UR31, UR42, 0x8 ;  /* 0x0000002a1f0b7291 */ /* 0x000fe2000f8e40ff */
[----:B------:R-:W2:Y:S01]  /*33a0*/  LDS.128 R4, [R4+0xf0] ;  /* 0x0000f00004047984 */ /* 0x000ea20000000c00 */
[----:B-1----:R-:W-:Y:S02]  /*33b0*/  @P0 SHF.L.U32 R2, R8, 0x1f, RZ ;  /* 0x0000001f08020819 */ /* 0x002fe400000006ff */
[----:B------:R-:W-:Y:S01]  /*33c0*/  SHF.L.U32 R0, R11, 0x1f, RZ ;  /* 0x0000001f0b007819 */ /* 0x000fe200000006ff */
[----:B------:R-:W-:Y:S01]  /*33d0*/  @!PT LDS RZ, [RZ] ;  /* 0x00000000fffff984 */ /* 0x000fe20000000800 */
[----:B------:R-:W-:Y:S01]  /*33e0*/  @!PT LDS RZ, [RZ] ;  /* 0x00000000fffff984 */ /* 0x000fe20000000800 */
[----:B------:R-:W-:Y:S01]  /*33f0*/  @!PT LDS RZ, [RZ] ;  /* 0x00000000fffff984 */ /* 0x000fe20000000800 */
[----:B------:R-:W-:Y:S01]  /*3400*/  @!PT LDS RZ, [RZ] ;  /* 0x00000000fffff984 */ /* 0x000fe20000000800 */
[----:B------:R1:W-:Y:S06]  /*3410*/  MEMBAR.ALL.CTA ;  /* 0x0000000000007992 */ /* 0x0003ec0000008000 */
[----:B-1----:R-:W1:Y:S02]  /*3420*/  FENCE.VIEW.ASYNC.S ;  /* 0x00000000000073c6 */ /* 0x002e640000000000 */
[----:B-1----:R1:W-:Y:S01]  /*3430*/  SYNCS.ARRIVE.TRANS64.RED.A1T0 RZ, [R3+URZ], RZ ;  /* 0x000000ff03ff79a7 */ /* 0x0023e200081004ff */
[----:B------:R1:W3:Y:S01]  /*3440*/  @P0 SYNCS.PHASECHK.TRANS64.TRYWAIT P2, [UR4], R2 ;  /* 0x00000002ff0005a7 */ /* 0x0002e20008041104 */
[----:B--2---:R-:W-:Y:S01]  /*3450*/  LOP3.LUT P1, RZ, R6, 0x1, RZ, 0xc0, !PT ;  /* 0x0000000106ff7812 */ /* 0x004fe2000782c0ff */
[----:B------:R-:W2:Y:S02]  /*3460*/  SYNCS.PHASECHK.TRANS64.TRYWAIT P0, [UR30+0xb0], R0 ;  /* 0x0000b000ff0075a7 */ /* 0x000ea4000800111e */
[----:B-123--:R-:W-:Y:S10]  /*3470*/  @!P0 BRA `(.L_x_60) ;  /* 0x0000008000b08947 */ /* 0x00eff40003800000 */
.L_x_150:
[----:B------:R-:W-:Y:S01]  /*3480*/  IADD3 R10, PT, PT, R10, 0x1, RZ ;  /* 0x000000010a0a7810 */ /* 0x000fe20007ffe0ff */
[----:B------:R-:W-:Y:S06]  /*3490*/  BRA.U !UP4, `(.L_x_61) ;  /* 0x000000010cc07547 */ /* 0x000fec000b800000 */
[----:B------:R-:W-:Y:S01]  /*34a0*/  UPLOP3.LUT UP2, UPT, UPT, UPT, UPT, 0x40, 0x4 ;  /* 0x000000000004789c */ /* 0x000fe20003f4e870 */
[----:B------:R-:W-:Y:S01]  /*34b0*/  UMOV UR24, UR41 ;  /* 0x0000002900187c82 */ /* 0x000fe20008000000 */
[----:B------:R-:W-:Y:S01]  /*34c0*/  UMOV UR23, UR40 ;  /* 0x0000002800177c82 */ /* 0x000fe20008000000 */
[----:B------:R-:W-:-:S08]  /*34d0*/  UMOV UR10, UR22 ;  /* 0x00000016000a7c82 */ /* 0x000fd00008000000 */
.L_x_64:
[----:B------:R-:W-:Y:S02]  /*34e0*/  UIADD3 UR24, UPT, UPT, UR24, 0x1, URZ ;  /* 0x0000000118187890 */ /* 0x000fe4000fffe0ff */
[----:B--2---:R-:W-:Y:S02]  /*34f0*/  ULEA UR5, UR10, UR26, 0x3 ;  /* 0x0000001a0a057291 */ /* 0x004fe4000f8e18ff */
[----:B------:R-:W-:Y:S01]  /*3500*/  UISETP.NE.AND UP3, UPT, UR24, URZ, UPT ;  /* 0x000000ff1800728c */ /* 0x000fe2000bf65270 */
[----:B---3--:R-:W-:Y:S10]  /*3510*/  @P2 BRA `(.L_x_62) ;  /* 0x00000000000c2947 */ /* 0x008ff40003800000 */
[----:B-1----:R-:W-:Y:S04]  /*3520*/  SHF.L.U32 R2, R8, 0x1f, RZ ;  /* 0x0000001f08027819 */ /* 0x002fe800000006ff */
[----:B------:R-:W1:Y:S02]  /*3530*/  SYNCS.PHASECHK.TRANS64.TRYWAIT P0, [UR5], R2 ;  /* 0x00000002ff0075a7 */ /* 0x000e640008001105 */
[----:B-1----:R-:W-:Y:S05]  /*3540*/  @!P0 BRA `(.L_x_63) ;  /* 0x0000008000948947 */ /* 0x002fea0003800000 */
.L_x_62:
[----:B------:R-:W-:Y:S01]  /*3550*/  UISETP.NE.AND UP0, UPT, UR23, 0x1, UPT ;  /* 0x000000011700788c */ /* 0x000fe2000bf05270 */
[----:B------:R-:W-:Y:S01]  /*3560*/  PLOP3.LUT P2, PT, PT, PT, PT, 0x80, 0x8 ;  /* 0x000000000008781c */ /* 0x000fe20003f4f070 */
[----:B------:R-:W-:Y:S02]  /*3570*/  UIADD3 UR4, UPT, UPT, UR10, 0x1, URZ ;  /* 0x000000010a047890 */ /* 0x000fe4000fffe0ff */
[----:B------:R-:W-:Y:S02]  /*3580*/  UIADD3 UR25, UPT, UPT, UR5, 0x18, URZ ;  /* 0x0000001805197890 */ /* 0x000fe4000fffe0ff */
[----:B------:R-:W-:Y:S01]  /*3590*/  UISETP.NE.AND UP1, UPT, UR4, 0x3, UPT ;  /* 0x000000030400788c */ /* 0x000fe2000bf25270 */
[----:B------:R-:W-:Y:S01]  /*35a0*/  PLOP3.LUT P0, PT, PT, PT, UP0, 0x80, 0x8 ;  /* 0x000000000008781c */ /* 0x000fe20003f0f008 */
[----:B------:R-:W-:Y:S02]  /*35b0*/  UIADD3 UR23, UPT, UPT, UR23, -0x1, URZ ;  /* 0xffffffff17177890 */ /* 0x000fe4000fffe0ff */
[----:B------:R-:W-:Y:S02]  /*35c0*/  USEL UR6, URZ, 0x1, UP1 ;  /* 0x00000001ff067887 */ /* 0x000fe40008800000 */
[----:B------:R-:W-:Y:S01]  /*35d0*/  USEL UR22, UR4, URZ, UP1 ;  /* 0x000000ff04167287 */ /* 0x000fe20008800000 */
[----:B------:R-:W-:Y:S01]  /*35e0*/  UMOV UR7, 0x40004040 ;  /* 0x4000404000077882 */ /* 0x000fe20000000000 */
[----:B------:R-:W-:Y:S02]  /*35f0*/  UMOV UR5, 0x40004040 ;  /* 0x4000404000057882 */ /* 0x000fe40000000000 */
[----:B------:R-:W-:Y:S01]  /*3600*/  @UP0 ULEA UR4, UR22, UR26, 0x3 ;  /* 0x0000001a16040291 */ /* 0x000fe2000f8e18ff */
[----:B------:R-:W-:Y:S01]  /*3610*/  LOP3.LUT R8, R8, UR6, RZ, 0x3c, !PT ;  /* 0x0000000608087c12 */ /* 0x000fe2000f8e3cff */
[----:B------:R-:W-:Y:S01]  /*3620*/  ULEA UR6, UR10, UR29, 0xb ;  /* 0x0000001d0a067291 */ /* 0x000fe2000f8e58ff */
[----:B------:R-:W-:Y:S02]  /*3630*/  UMOV UR21, 0x40004040 ;  /* 0x4000404000157882 */ /* 0x000fe40000000000 */
[----:B-1----:R-:W-:Y:S01]  /*3640*/  @P0 SHF.L.U32 R0, R8, 0x1f, RZ ;  /* 0x0000001f08000819 */ /* 0x002fe200000006ff */
[----:B------:R-:W-:Y:S02]  /*3650*/  UIADD3 UR20, UPT, UPT, UR6, 0x2, URZ ;  /* 0x0000000206147890 */ /* 0x000fe4000fffe0ff */
[----:B------:R-:W-:Y:S01]  /*3660*/  UIADD3 UR16, UPT, UPT, UR6, 0x4, URZ ;  /* 0x0000000406107890 */ /* 0x000fe2000fffe0ff */
[----:B------:R2:W3:Y:S01]  /*3670*/  @P0 SYNCS.PHASECHK.TRANS64.TRYWAIT P2, [UR4], R0 ;  /* 0x00000000ff0005a7 */ /* 0x0004e20008041104 */
[----:B------:R-:W-:Y:S02]  /*3680*/  ULEA UR4, UR10, UR28, 0xa ;  /* 0x0000001c0a047291 */ /* 0x000fe4000f8e50ff */
[----:B------:R-:W-:Y:S02]  /*3690*/  UIADD3 UR12, UPT, UPT, UR6, 0x6, URZ ;  /* 0x00000006060c7890 */ /* 0x000fe4000fffe0ff */
[----:B------:R-:W-:Y:S02]  /*36a0*/  UIADD3 UR18, UPT, UPT, UR4, 0x2, URZ ;  /* 0x0000000204127890 */ /* 0x000fe4000fffe0ff */
[----:B------:R-:W-:Y:S02]  /*36b0*/  UIADD3 UR14, UPT, UPT, UR4, 0x4, URZ ;  /* 0x00000004040e7890 */ /* 0x000fe4000fffe0ff */
[----:B------:R-:W-:Y:S01]  /*36c0*/  UIADD3 UR8, UPT, UPT, UR4, 0x6, URZ ;  /* 0x0000000604087890 */ /* 0x000fe2000fffe0ff */
[----:B------:R2:W-:Y:S01]  /*36d0*/  UTCHMMA gdesc[UR4], gdesc[UR6], tmem[UR11], tmem[UR38], idesc[UR39], UP2 ;  /* 0x00ff2606040075ea */ /* 0x0005e2000900000b */
[----:B------:R-:W-:Y:S01]  /*36e0*/  UPLOP3.LUT UP2, UPT, UPT, UPT, UPT, 0x80, 0x8 ;  /* 0x000000000008789c */ /* 0x000fe20003f4f070 */
[----:B------:R-:W-:Y:S01]  /*36f0*/  UMOV UR19, 0x40004040 ;  /* 0x4000404000137882 */ /* 0x000fe20000000000 */
[----:B------:R-:W-:Y:S01]  /*3700*/  UMOV UR17, 0x40004040 ;  /* 0x4000404000117882 */ /* 0x000fe20000000000 */
[----:B------:R2:W-:Y:S01]  /*3710*/  UTCHMMA gdesc[UR18], gdesc[UR20], tmem[UR11], tmem[UR36], idesc[UR37], UPT ;  /* 0x00ff2414120075ea */ /* 0x0005e2000b80000b */
[----:B------:R-:W-:Y:S01]  /*3720*/  UMOV UR15, 0x40004040 ;  /* 0x40004040000f7882 */ /* 0x000fe20000000000 */
[----:B------:R-:W-:Y:S01]  /*3730*/  UMOV UR13, 0x40004040 ;  /* 0x40004040000d7882 */ /* 0x000fe20000000000 */
[----:B------:R-:W-:Y:S01]  /*3740*/  UMOV UR9, 0x40004040 ;  /* 0x4000404000097882 */ /* 0x000fe20000000000 */
[----:B------:R2:W-:Y:S01]  /*3750*/  UTCHMMA gdesc[UR14], gdesc[UR16], tmem[UR11], tmem[UR34], idesc[UR35], UPT ;  /* 0x00ff22100e0075ea */ /* 0x0005e2000b80000b */
[----:B------:R2:W-:Y:S01]  /*3760*/  UTCHMMA gdesc[UR8], gdesc[UR12], tmem[UR11], tmem[UR32], idesc[UR33], UPT ;  /* 0x00ff200c080075ea */ /* 0x0005e2000b80000b */
[----:B------:R2:W-:Y:S01]  /*3770*/  UTCBAR.MULTICAST [UR25], URZ, UR27 ;  /* 0x000000ff190073e9 */ /* 0x0005e2000800081b */
[----:B------:R-:W-:Y:S01]  /*3780*/  UMOV UR10, UR22 ;  /* 0x00000016000a7c82 */ /* 0x000fe20008000000 */
[----:B------:R-:W-:Y:S05]  /*3790*/  BRA.U UP3, `(.L_x_64) ;  /* 0xfffffffd03507547 */ /* 0x000fea000b83ffff */
.L_x_61:
[----:B--2---:R-:W-:Y:S01]  /*37a0*/  UIADD3 UR4, UPT, UPT, UR31, 0x1, URZ ;  /* 0x000000011f047890 */ /* 0x004fe2000fffe0ff */
[C---:B------:R-:W-:Y:S01]  /*37b0*/  ISETP.NE.AND P0, PT, R10.reuse, 0x2, PT ;  /* 0x000000020a00780c */ /* 0x040fe20003f05270 */
[----:B------:R-:W-:Y:S02]  /*37c0*/  UIADD3 UR5, UPT, UPT, UR30, 0xa0, URZ ;  /* 0x000000a01e057890 */ /* 0x000fe4000fffe0ff */
[----:B------:R-:W-:Y:S01]  /*37d0*/  UISETP.NE.AND UP0, UPT, UR4, 0x2, UPT ;  /* 0x000000020400788c */ /* 0x000fe2000bf05270 */
[----:B-1----:R-:W-:Y:S02]  /*37e0*/  SEL R0, RZ, 0x1, P0 ;  /* 0x00000001ff007807 */ /* 0x002fe40000000000 */
[----:B------:R-:W-:Y:S01]  /*37f0*/  SEL R10, R10, RZ, P0 ;  /* 0x000000ff0a0a7207 */ /* 0x000fe20000000000 */
[----:B------:R-:W-:Y:S01]  /*3800*/  USEL UR6, URZ, 0x1, UP0 ;  /* 0x00000001ff067887 */ /* 0x000fe20008000000 */
[----:B------:R-:W-:Y:S01]  /*3810*/  LOP3.LUT R9, R9, R0, RZ, 0x3c, !PT ;  /* 0x0000000009097212 */ /* 0x000fe200078e3cff */
[----:B------:R-:W-:Y:S01]  /*3820*/  USEL UR31, UR4, URZ, UP0 ;  /* 0x000000ff041f7287 */ /* 0x000fe20008000000 */
[----:B------:R1:W-:Y:S03]  /*3830*/  UTCBAR [UR5], URZ ;  /* 0x000000ff050073e9 */ /* 0x0003e600080000ff */
[----:B------:R-:W-:Y:S01]  /*3840*/  LOP3.LUT R11, R11, UR6, RZ, 0x3c, !PT ;  /* 0x000000060b0b7c12 */ /* 0x000fe2000f8e3cff */
[----:B------:R-:W-:Y:S07]  /*3850*/  @P1 BRA `(.L_x_65) ;  /* 0xfffffff800a01947 */ /* 0x000fee000383ffff */
[----:B------:R-:W2:Y:S01]  /*3860*/  S2UR UR7, SR_CgaCtaId ;  /* 0x00000000000779c3 */ /* 0x000ea20000008800 */
[----:B------:R-:W-:Y:S01]  /*3870*/  ELECT P0, URZ, PT ;  /* 0x0000000000ff782f */ /* 0x000fe20003800000 */
[----:B------:R-:W-:Y:S01]  /*3880*/  IMAD.MOV.U32 R0, RZ, RZ, 0x1 ;  /* 0x00000001ff007424 */ /* 0x000fe200078e00ff */
[----:B------:R-:W-:Y:S01]  /*3890*/  UIADD3 UR26, UPT, UPT, UR26, 0xb0, URZ ;  /* 0x000000b01a1a7890 */ /* 0x000fe2000fffe0ff */
[----:B------:R-:W-:Y:S01]  /*38a0*/  SHF.L.U32 R2, R11, 0x1f, RZ ;  /* 0x0000001f0b027819 */ /* 0x000fe200000006ff */
[----:B------:R-:W-:-:S03]  /*38b0*/  UMOV UR4, 0x40 ;  /* 0x0000004000047882 */ /* 0x000fc60000000000 */
[----:B------:R-:W-:Y:S01]  /*38c0*/  UVIRTCOUNT.DEALLOC.SMPOOL 0x80 ;  /* 0x000000800000784c */ /* 0x000fe20000000000 */
[----:B--2---:R-:W-:Y:S02]  /*38d0*/  ULEA UR7, UR7, UR4, 0x18 ;  /* 0x0000000407077291 */ /* 0x004fe4000f8ec0ff */
[----:B------:R-:W-:-:S07]  /*38e0*/  ULEA UR4, UR31, UR26, 0x3 ;  /* 0x0000001a1f047291 */ /* 0x000fce000f8e18ff */
[----:B------:R2:W-:Y:S02]  /*38f0*/  @P0 STS.U8 [UR7+0x1c], R0 ;  /* 0x00001c00ff000988 */ /* 0x0005e40008000007 */
[----:B------:R-:W4:Y:S02]  /*3900*/  SYNCS.PHASECHK.TRANS64.TRYWAIT P0, [UR4], R2 ;  /* 0x00000002ff0075a7 */ /* 0x000f240008001104 */
[----:B--2-4-:R-:W-:Y:S05]  /*3910*/  @!P0 BRA `(.L_x_66) ;  /* 0x0000007c00b88947 */ /* 0x014fea0003800000 */
.L_x_153:
[----:B------:R-:W-:-:S04]  /*3920*/  UIADD3 UR4, UPT, UPT, UR31, 0x1, URZ ;  /* 0x000000011f047890 */ /* 0x000fc8000fffe0ff */
[----:B------:R-:W-:-:S04]  /*3930*/  UISETP.NE.AND UP0, UPT, UR4, 0x2, UPT ;  /* 0x000000020400788c */ /* 0x000fc8000bf05270 */
[----:B-1----:R-:W-:Y:S02]  /*3940*/  USEL UR5, URZ, 0x1, UP0 ;  /* 0x00000001ff057887 */ /* 0x002fe40008000000 */
[----:B------:R-:W-:-:S04]  /*3950*/  USEL UR4, UR4, URZ, UP0 ;  /* 0x000000ff04047287 */ /* 0x000fc80008000000 */
[----:B------:R-:W-:Y:S01]  /*3960*/  ULEA UR4, UR4, UR26, 0x3 ;  /* 0x0000001a04047291 */ /* 0x000fe2000f8e18ff */
[----:B--2---:R-:W-:-:S04]  /*3970*/  LOP3.LUT R2, R11, UR5, RZ, 0x3c, !PT ;  /* 0x000000050b027c12 */ /* 0x004fc8000f8e3cff */
[----:B------:R-:W-:-:S04]  /*3980*/  SHF.L.U32 R2, R2, 0x1f, RZ ;  /* 0x0000001f02027819 */ /* 0x000fc800000006ff */
[----:B------:R-:W1:Y:S02]  /*3990*/  SYNCS.PHASECHK.TRANS64.TRYWAIT P0, [UR4], R2 ;  /* 0x00000002ff0075a7 */ /* 0x000e640008001104 */
[----:B-1----:R-:W-:Y:S05]  /*39a0*/  @!P0 BRA `(.L_x_67) ;  /* 0x0000007c00ac8947 */ /* 0x002fea0003800000 */
.L_x_155:
[----:B------:R-:W-:Y:S01]  /*39b0*/  NOP ;  /* 0x0000000000007918 */ /* 0x000fe20000000000 */
[----:B-1----:R-:W1:Y:S01]  /*39c0*/  LDS R0, [UR7+0x14] ;  /* 0x00001407ff007984 */ /* 0x002e620008000800 */
[----:B------:R-:W-:Y:S01]  /*39d0*/  ULOP3.LUT UR4, UR42, 0xffff, URZ, 0xc0, !UPT ;  /* 0x0000ffff2a047892 */ /* 0x000fe2000f8ec0ff */
[----:B------:R-:W-:Y:S01]  /*39e0*/  UMOV UR5, 0xffff ;  /* 0x0000ffff00057882 */ /* 0x000fe20000000000 */
[----:B------:R-:W-:Y:S02]  /*39f0*/  UMOV UR6, 0x1 ;  /* 0x0000000100067882 */ /* 0x000fe40000000000 */
[----:B------:R-:W-:-:S04]  /*3a00*/  USHF.R.U32.HI UR4, URZ, 0x5, UR4 ;  /* 0x00000005ff047899 */ /* 0x000fc80008011604 */
[----:B------:R-:W-:Y:S02]  /*3a10*/  USHF.L.U32 UR5, UR5, UR4, URZ ;  /* 0x0000000405057299 */ /* 0x000fe400080006ff */
[----:B------:R-:W-:-:S04]  /*3a20*/  USHF.L.U32 UR4, UR6, UR4, URZ ;  /* 0x0000000406047299 */ /* 0x000fc800080006ff */
[----:B-1----:R-:W-:-:S04]  /*3a30*/  LOP3.LUT R0, R0, UR5, RZ, 0xc0, !PT ;  /* 0x0000000500007c12 */ /* 0x002fc8000f8ec0ff */
[----:B------:R-:W-:-:S13]  /*3a40*/  ISETP.NE.AND P0, PT, R0, UR5, PT ;  /* 0x0000000500007c0c */ /* 0x000fda000bf05270 */
[----:B------:R-:W-:Y:S05]  /*3a50*/  @P0 BRA `(.L_x_68) ;  /* 0x0000000000580947 */ /* 0x000fea0003800000 */
[----:B------:R-:W1:Y:S02]  /*3a60*/  LDS R0, [UR7+0x18] ;  /* 0x00001807ff007984 */ /* 0x000e640008000800 */
[----:B-1----:R-:W-:-:S04]  /*3a70*/  LOP3.LUT R0, R0, UR4, RZ, 0xc0, !PT ;  /* 0x0000000400007c12 */ /* 0x002fc8000f8ec0ff */
[----:B------:R-:W-:-:S13]  /*3a80*/  ISETP.NE.AND P0, PT, R0, UR4, PT ;  /* 0x0000000400007c0c */ /* 0x000fda000bf05270 */
[----:B------:R-:W-:Y:S05]  /*3a90*/  @P0 BRA `(.L_x_69) ;  /* 0x00000000003c0947 */ /* 0x000fea0003800000 */
[----:B------:R-:W1:Y:S01]  /*3aa0*/  S2R R2, SR_LANEID ;  /* 0x0000000000027919 */ /* 0x000e620000000000 */
[----:B------:R-:W-:-:S06]  /*3ab0*/  ULOP3.LUT UR5, URZ, UR5, URZ, 0x33, !UPT ;  /* 0x00000005ff057292 */ /* 0x000fcc000f8e33ff */
[----:B------:R-:W-:-:S04]  /*3ac0*/  IMAD.U32 R0, RZ, RZ, UR5 ;  /* 0x00000005ff007e24 */ /* 0x000fc8000f8e00ff */
[----:B------:R2:W4:Y:S02]  /*3ad0*/  REDUX UR8, R0 ;  /* 0x00000000000873c4 */ /* 0x0005240000000000 */
[----:B------:R1:W-:Y:S01]  /*3ae0*/  UTCATOMSWS.AND URZ, UR5 ;  /* 0x0000000500ff79e3 */ /* 0x0003e20008000000 */
[----:B--2---:R-:W-:Y:S01]  /*3af0*/  LOP3.LUT R0, RZ, UR4, RZ, 0x33, !PT ;  /* 0x00000004ff007c12 */ /* 0x004fe2000f8e33ff */
[----:B------:R-:W-:Y:S02]  /*3b00*/  VOTEU.ANY UR4, UPT, PT ;  /* 0x0000000000047886 */ /* 0x000fe400038e0100 */
[----:B------:R-:W-:Y:S02]  /*3b10*/  UFLO.U32 UR4, UR4 ;  /* 0x00000004000472bd */ /* 0x000fe400080e0000 */
[----:B------:R-:W2:Y:S04]  /*3b20*/  REDUX UR6, R0 ;  /* 0x00000000000673c4 */ /* 0x000ea80000000000 */
[----:B-1----:R-:W-:-:S02]  /*3b30*/  ISETP.EQ.U32.AND P0, PT, R2, UR4, PT ;  /* 0x0000000402007c0c */ /* 0x002fc4000bf02070 */
[----:B----4-:R-:W-:-:S11]  /*3b40*/  MOV R2, UR8 ;  /* 0x0000000800027c02 */ /* 0x010fd60008000f00 */
[----:B------:R1:W-:Y:S01]  /*3b50*/  @P0 ATOMS.AND RZ, [UR7+0x14], R2 ;  /* 0x00001402ffff098c */ /* 0x0003e2000a800007 */
[----:B--2---:R-:W-:-:S05]  /*3b60*/  IMAD.U32 R0, RZ, RZ, UR6 ;  /* 0x00000006ff007e24 */ /* 0x004fca000f8e00ff */
[----:B------:R1:W-:Y:S01]  /*3b70*/  @P0 ATOMS.AND RZ, [UR7+0x18], R0 ;  /* 0x00001800ffff098c */ /* 0x0003e2000a800007 */
[----:B------:R-:W-:Y:S05]  /*3b80*/  BRA `(.L_x_70) ;  /* 0x0000000000147947 */ /* 0x000fea0003800000 */
.L_x_69:
[----:B------:R-:W-:Y:S02]  /*3b90*/  MOV R2, 0x3bb0 ;  /* 0x00003bb000027802 */ /* 0x000fe40000000f00 */
[----:B---3-5:R-:W-:Y:S05]  /*3ba0*/  CALL.REL.NOINC `($__internal_0_$__cuda_sm10x_tcgen05_guardrail_trap_col_being_dealloced_not_returned_by_alloc) ;  /* 0x0000008000947944 */ /* 0x028fea0003c00000 */
[----:B------:R-:W-:Y:S05]  /*3bb0*/  BRA `(.L_x_70) ;  /* 0x0000000000087947 */ /* 0x000fea0003800000 */
.L_x_68:
[----:B------:R-:W-:Y:S02]  /*3bc0*/  MOV R2, 0x3be0 ;  /* 0x00003be000027802 */ /* 0x000fe40000000f00 */
[----:B---3-5:R-:W-:Y:S05]  /*3bd0*/  CALL.REL.NOINC `($__internal_2_$__cuda_sm10x_tcgen05_guardrail_trap_unallocated_columns_being_dealloced) ;  /* 0x0000008000a07944 */ /* 0x028fea0003c00000 */
.L_x_70:
[----:B------:R-:W-:Y:S01]  /*3be0*/  NOP ;  /* 0x0000000000007918 */ /* 0x000fe20000000000 */
[----:B------:R-:W-:Y:S05]  /*3bf0*/  EXIT ;  /* 0x000000000000794d */ /* 0x000fea0003800000 */
.L_x_54:
[----:B------:R-:W-:-:S09]  /*3c00*/  UISETP.NE.OR UP0, UPT, UR17, 0x3, !UP3 ;  /* 0x000000031100788c */ /* 0x000fd2000df05670 */
[----:B------:R-:W-:Y:S05]  /*3c10*/  BRA.U UP0, `(.L_x_71) ;  /* 0x00000011005c7547 */ /* 0x000fea000b800000 */
[----:B------:R-:W1:Y:S01]  /*3c20*/  S2UR UR10, SR_CgaCtaId ;  /* 0x00000000000a79c3 */ /* 0x000e620000008800 */
[----:B------:R-:W2:Y:S01]  /*3c30*/  LDCU UR31, c[0x0][0x370] ;  /* 0x00006e00ff1f77ac */ /* 0x000ea20008000800 */
[----:B------:R-:W-:Y:S02]  /*3c40*/  HFMA2 R13, -RZ, RZ, 0, 0 ;  /* 0x00000000ff0d7431 */ /* 0x000fe400000001ff */
[----:B------:R-:W-:Y:S01]  /*3c50*/  IMAD.MOV.U32 R15, RZ, RZ, 0x1 ;  /* 0x00000001ff0f7424 */ /* 0x000fe200078e00ff */
[----:B------:R-:W-:Y:S01]  /*3c60*/  MOV R7, 0x4000 ;  /* 0x0000400000077802 */ /* 0x000fe20000000f00 */
[----:B------:R-:W2:Y:S01]  /*3c70*/  LDCU.128 UR44, c[0x0][0xb10] ;  /* 0x00016200ff2c77ac */ /* 0x000ea20008000c00 */
[----:B------:R-:W-:Y:S01]  /*3c80*/  IMAD.MOV.U32 R14, RZ, RZ, RZ ;  /* 0x000000ffff0e7224 */ /* 0x000fe200078e00ff */
[----:B------:R-:W3:Y:S01]  /*3c90*/  LDC.64 R16, c[0x0][0x348] ;  /* 0x0000d200ff107b82 */ /* 0x000ee20000000a00 */
[----:B------:R-:W4:Y:S01]  /*3ca0*/  LDCU UR30, c[0x0][0x374] ;  /* 0x00006e80ff1e77ac */ /* 0x000f220008000800 */
[----:B------:R-:W1:Y:S06]  /*3cb0*/  LDCU UR15, c[0x0][0xb0c] ;  /* 0x00016180ff0f77ac */ /* 0x000e6c0008000800 */
[----:B------:R-:W3:Y:S01]  /*3cc0*/  LDC.64 R2, c[0x0][0x888] ;  /* 0x00022200ff027b82 */ /* 0x000ee20000000a00 */
[----:B------:R-:W3:Y:S01]  /*3cd0*/  LDCU UR49, c[0x0][0xb20] ;  /* 0x00016400ff3177ac */ /* 0x000ee20008000800 */
[----:B------:R-:W3:Y:S06]  /*3ce0*/  LDCU UR4, c[0x0][0xb30] ;  /* 0x00016600ff0477ac */ /* 0x000eec0008000800 */
[----:B------:R-:W3:Y:S01]  /*3cf0*/  LDC.64 R4, c[0x0][0x890] ;  /* 0x00022400ff047b82 */ /* 0x000ee20000000a00 */
[----:B------:R-:W-:Y:S01]  /*3d00*/  UMOV UR21, 0x400 ;  /* 0x0000040000157882 */ /* 0x000fe20000000000 */
[----:B--2---:R-:W-:-:S02]  /*3d10*/  UIMAD.WIDE.U32 UR6, UR31, UR44, URZ ;  /* 0x0000002c1f0672a5 */ /* 0x004fc4000f8e00ff */
[----:B----4-:R-:W-:Y:S02]  /*3d20*/  UIMAD.WIDE.U32 UR8, UR30, UR47, URZ ;  /* 0x0000002f1e0872a5 */ /* 0x010fe4000f8e00ff */
[----:B-1----:R-:W-:Y:S02]  /*3d30*/  ULEA UR21, UR10, UR21, 0x18 ;  /* 0x000000150a157291 */ /* 0x002fe4000f8ec0ff */
[----:B------:R-:W-:Y:S02]  /*3d40*/  UPLOP3.LUT UP3, UPT, UPT, UPT, UPT, 0x40, 0x4 ;  /* 0x000000000004789c */ /* 0x000fe40003f6e870 */
[----:B------:R-:W-:Y:S02]  /*3d50*/  UIADD3 UR37, UPT, UPT, UR21, 0x48, URZ ;  /* 0x0000004815257890 */ /* 0x000fe4000fffe0ff */
[----:B------:R-:W-:Y:S02]  /*3d60*/  UIADD3 UR33, UPT, UPT, UR21, 0x30, URZ ;  /* 0x0000003015217890 */ /* 0x000fe4000fffe0ff */
[----:B------:R-:W-:-:S02]  /*3d70*/  UIADD3 UR25, UPT, UPT, UR21, 0x38, URZ ;  /* 0x0000003815197890 */ /* 0x000fc4000fffe0ff */
[----:B------:R-:W-:Y:S01]  /*3d80*/  UIADD3 UR17, UPT, UPT, UR21, 0x40, URZ ;  /* 0x0000004015117890 */ /* 0x000fe2000fffe0ff */
[----:B------:R-:W-:Y:S01]  /*3d90*/  UMOV UR6, UR7 ;  /* 0x0000000700067c82 */ /* 0x000fe20008000000 */
[----:B------:R-:W-:Y:S01]  /*3da0*/  UMOV UR41, UR9 ;  /* 0x0000000900297c82 */ /* 0x000fe20008000000 */
[----:B------:R-:W-:Y:S02]  /*3db0*/  UISETP.GE.AND UP0, UPT, UR42, 0x1, UPT ;  /* 0x000000012a00788c */ /* 0x000fe4000bf06270 */
[----:B------:R-:W-:Y:S01]  /*3dc0*/  UISETP.NE.AND UP4, UPT, UR42, 0x1, UPT ;  /* 0x000000012a00788c */ /* 0x000fe2000bf85270 */
[----:B------:R-:W1:Y:S01]  /*3dd0*/  LDCU.64 UR22, c[0x0][0xb28] ;  /* 0x00016500ff1677ac */ /* 0x000e620008000a00 */
[----:B------:R-:W-:Y:S02]  /*3de0*/  UISETP.NE.AND UP6, UPT, UR15, 0x1, UPT ;  /* 0x000000010f00788c */ /* 0x000fe4000bfc5270 */
[----:B------:R-:W-:Y:S02]  /*3df0*/  UISETP.NE.AND UP5, UPT, UR46, 0x1, UPT ;  /* 0x000000012e00788c */ /* 0x000fe4000bfa5270 */
[----:B------:R-:W-:-:S02]  /*3e00*/  UPRMT UR37, UR10, 0x654, UR37 ;  /* 0x000006540a257896 */ /* 0x000fc40008000025 */
[----:B------:R-:W-:Y:S02]  /*3e10*/  USHF.R.U32.HI UR43, URZ, UR45, UR6 ;  /* 0x0000002dff2b7299 */ /* 0x000fe40008011606 */
[----:B------:R-:W-:Y:S02]  /*3e20*/  UPRMT UR40, UR10, 0x654, UR33 ;  /* 0x000006540a287896 */ /* 0x000fe40008000021 */
[----:B------:R-:W-:Y:S02]  /*3e30*/  UPRMT UR39, UR10, 0x654, UR25 ;  /* 0x000006540a277896 */ /* 0x000fe40008000019 */
[----:B------:R-:W-:Y:S02]  /*3e40*/  UPRMT UR38, UR10, 0x654, UR17 ;  /* 0x000006540a267896 */ /* 0x000fe40008000011 */
[----:B---3--:R-:W-:Y:S02]  /*3e50*/  USHF.R.U32.HI UR41, URZ, UR49, UR41 ;  /* 0x00000031ff297299 */ /* 0x008fe40008011629 */
[----:B------:R-:W-:-:S11]  /*3e60*/  UISETP.NE.AND UP2, UPT, UR4, 0x1, UPT ;  /* 0x000000010400788c */ /* 0x000fd6000bf45270 */
.L_x_82:
[C---:B------:R-:W-:Y:S02]  /*3e70*/  LEA R12, R14.reuse, UR21, 0x3 ;  /* 0x000000150e0c7c11 */ /* 0x040fe4000f8e18ff */
[----:B------:R-:W-:Y:S02]  /*3e80*/  SHF.L.U32 R0, R13, 0x1f, RZ ;  /* 0x0000001f0d007819 */ /* 0x000fe400000006ff */
[----:B------:R-:W-:Y:S02]  /*3e90*/  LEA R8, R14, UR21, 0x4 ;  /* 0x000000150e087c11 */ /* 0x000fe4000f8e20ff */
[----:B--2---:R-:W2:Y:S02]  /*3ea0*/  SYNCS.PHASECHK.TRANS64.TRYWAIT P0, [R12+URZ+0x80], R0 ;  /* 0x000080000c0075a7 */ /* 0x004ea400080011ff */
[----:B--2---:R-:W-:Y:S05]  /*3eb0*/  @!P0 BRA `(.L_x_72) ;  /* 0x0000007800808947 */ /* 0x004fea0003800000 */
.L_x_156:
[----:B------:R-:W3:Y:S01]  /*3ec0*/  LDS.128 R8, [R8+0xf0] ;  /* 0x0000f00008087984 */ /* 0x000ee20000000c00 */
[----:B------:R-:W-:Y:S01]  /*3ed0*/  UISETP.GE.AND UP0, UPT, UR42, 0x1, UPT ;  /* 0x000000012a00788c */ /* 0x000fe2000bf06270 */
[----:B------:R-:W-:Y:S01]  /*3ee0*/  @!PT LDS RZ, [RZ] ;  /* 0x00000000fffff984 */ /* 0x000fe20000000800 */
[----:B------:R-:W-:Y:S01]  /*3ef0*/  @!PT LDS RZ, [RZ] ;  /* 0x00000000fffff984 */ /* 0x000fe20000000800 */
[----:B------:R-:W-:Y:S01]  /*3f00*/  @!PT LDS RZ, [RZ] ;  /* 0x00000000fffff984 */ /* 0x000fe20000000800 */
[----:B------:R-:W-:Y:S01]  /*3f10*/  @!PT LDS RZ, [RZ] ;  /* 0x00000000fffff984 */ /* 0x000fe20000000800 */
[----:B------:R4:W-:Y:S06]  /*3f20*/  MEMBAR.ALL.CTA ;  /* 0x0000000000007992 */ /* 0x0009ec0000008000 */
[----:B----4-:R-:W4:Y:S01]  /*3f30*/  FENCE.VIEW.ASYNC.S ;  /* 0x00000000000073c6 */ /* 0x010f220000000000 */
[----:B---3--:R-:W-:Y:S11]  /*3f40*/  LOP3.LUT P0, RZ, R10, 0x1, RZ, 0xc0, !PT ;  /* 0x000000010aff7812 */ /* 0x008ff6000780c0ff */
[----:B------:R-:W-:Y:S02]  /*3f50*/  @!UPT UIADD3 URZ, UPT, UPT, URZ, URZ, URZ ;  /* 0x000000fffffff290 */ /* 0x000fe4000fffe0ff */
[----:B----4-:R-:W-:Y:S01]  /*3f60*/  VOTEU.ANY UP1, P0 ;  /* 0x0000000000ff7886 */ /* 0x010fe20000020100 */
[----:B------:R-:W-:Y:S11]  /*3f70*/  PLOP3.LUT P0, PT, PT, PT, UP1, 0x80, 0x8 ;  /* 0x000000000008781c */ /* 0x000ff60003f0f018 */
[----:B------:R-:W-:Y:S02]  /*3f80*/  @!UPT UIADD3 URZ, UPT, UPT, URZ, URZ, URZ ;  /* 0x000000fffffff290 */ /* 0x000fe4000fffe0ff */
[----:B--2---:R-:W-:Y:S02]  /*3f90*/  @P0 SHF.R.U32.HI R0, RZ, 0x10, R9 ;  /* 0x00000010ff000819 */ /* 0x004fe40000011609 */
[----:B------:R-:W-:Y:S02]  /*3fa0*/  @P0 MOV R6, R8 ;  /* 0x0000000800060202 */ /* 0x000fe40000000f00 */
[----:B------:R-:W-:Y:S01]  /*3fb0*/  @P0 R2UR UR4, R0 ;  /* 0x00000000000402ca */ /* 0x000fe200000e0000 */
[----:B------:R-:W-:Y:S01]  /*3fc0*/  VIADD R0, R12, 0x90 ;  /* 0x000000900c007836 */ /* 0x000fe20000000000 */
[----:B------:R-:W-:Y:S02]  /*3fd0*/  @P0 LOP3.LUT R8, R9, 0xffff, RZ, 0xc0, !PT ;  /* 0x0000ffff09080812 */ /* 0x000fe400078ec0ff */
[----:B------:R-:W-:Y:S02]  /*3fe0*/  @P0 R2UR UR6, R6 ;  /* 0x00000000060602ca */ /* 0x000fe400000e0000 */
[----:B------:R-:W-:Y:S02]  /*3ff0*/  PRMT R0, RZ, 0x654, R0 ;  /* 0x00000654ff007816 */ /* 0x000fe40000000000 */
[----:B------:R-:W-:Y:S02]  /*4000*/  @P0 R2UR UR5, R8 ;  /* 0x00000000080502ca */ /* 0x000fe400000e0000 */
[----:B------:R2:W-:Y:S03]  /*4010*/  SYNCS.ARRIVE.TRANS64.RED.A1T0 RZ, [R0+URZ], RZ ;  /* 0x000000ff00ff79a7 */ /* 0x0005e600081004ff */
[----:B------:R-:W-:Y:S04]  /*4020*/  @UP1 UMOV UR29, UR4 ;  /* 0x00000004001d1c82 */ /* 0x000fe80008000000 */
[----:B------:R-:W-:Y:S04]  /*4030*/  @UP1 UMOV UR14, UR6 ;  /* 0x00000006000e1c82 */ /* 0x000fe80008000000 */
[----:B------:R-:W-:Y:S01]  /*4040*/  @UP1 UMOV UR13, UR5 ;  /* 0x00000005000d1c82 */ /* 0x000fe20008000000 */
[----:B------:R-:W-:Y:S05]  /*4050*/  BRA.U !UP0, `(.L_x_73) ;  /* 0x0000000108a47547 */ /* 0x000fea000b800000 */
[----:B------:R-:W-:Y:S02]  /*4060*/  UIMAD.WIDE.U32 UR18, UR13, UR47, URZ ;  /* 0x0000002f0d1272a5 */ /* 0x000fe4000f8e00ff */
[----:B------:R-:W-:Y:S02]  /*4070*/  UIMAD.WIDE.U32 UR26, UR14, UR44, URZ ;  /* 0x0000002c0e1a72a5 */ /* 0x000fe4000f8e00ff */
[----:B------:R-:W-:Y:S02]  /*4080*/  USEL UR4, UR30, UR41, !UP5 ;  /* 0x000000291e047287 */ /* 0x000fe4000e800000 */
[----:B------:R-:W-:Y:S02]  /*4090*/  USEL UR7, UR31, UR43, !UP6 ;  /* 0x0000002b1f077287 */ /* 0x000fe4000f000000 */
[----:B-1----:R-:W-:Y:S02]  /*40a0*/  UIMAD.WIDE.U32 UR8, UR4, UR22, URZ ;  /* 0x00000016040872a5 */ /* 0x002fe4000f8e00ff */
[----:B------:R-:W-:Y:S01]  /*40b0*/  UIMAD.WIDE.U32 UR10, UR7, UR22, URZ ;  /* 0x00000016070a72a5 */ /* 0x000fe2000f8e00ff */
[----:B------:R-:W-:Y:S02]  /*40c0*/  UMOV UR5, UR19 ;  /* 0x0000001300057c82 */ /* 0x000fe40008000000 */
[----:B------:R-:W-:Y:S03]  /*40d0*/  USHF.R.U32.HI UR6, URZ, UR49, UR5 ;  /* 0x00000031ff067299 */ /* 0x000fe60008011605 */
[----:B------:R-:W-:Y:S01]  /*40e0*/  UMOV UR5, UR27 ;  /* 0x0000001b00057c82 */ /* 0x000fe20008000000 */
[----:B------:R-:W-:Y:S02]  /*40f0*/  USEL UR6, UR13, UR6, !UP5 ;  /* 0x000000060d067287 */ /* 0x000fe4000e800000 */
[----:B------:R-:W-:Y:S03]  /*4100*/  USHF.R.U32.HI UR12, URZ, UR45, UR5 ;  /* 0x0000002dff0c7299 */ /* 0x000fe60008011605 */
[----:B------:R-:W-:Y:S02]  /*4110*/  UMOV UR5, UR9 ;  /* 0x0000000900057c82 */ /* 0x000fe40008000000 */
[----:B------:R-:W-:Y:S03]  /*4120*/  @UP4 USHF.R.U32.HI UR4, URZ, UR23, UR5 ;  /* 0x00000017ff044299 */ /* 0x000fe60008011605 */
[----:B------:R-:W-:Y:S01]  /*4130*/  UMOV UR5, UR11 ;  /* 0x0000000b00057c82 */ /* 0x000fe20008000000 */
[----:B------:R-:W-:Y:S02]  /*4140*/  UIMAD UR4, UR42, UR4, URZ ;  /* 0x000000042a0472a4 */ /* 0x000fe4000f8e02ff */
[----:B------:R-:W-:Y:S02]  /*4150*/  @UP4 USHF.R.U32.HI UR7, URZ, UR23, UR5 ;  /* 0x00000017ff074299 */ /* 0x000fe40008011605 */
[----:B------:R-:W-:Y:S02]  /*4160*/  UIMAD.WIDE.U32 UR10, UR6, UR22, URZ ;  /* 0x00000016060a72a5 */ /* 0x000fe4000f8e00ff */
[----:B------:R-:W-:Y:S02]  /*4170*/  USEL UR5, UR14, UR12, !UP6 ;  /* 0x0000000c0e057287 */ /* 0x000fe4000f000000 */
[----:B------:R-:W-:Y:S02]  /*4180*/  UIMAD UR8, UR42, UR7, URZ ;  /* 0x000000072a0872a4 */ /* 0x000fe4000f8e02ff */
[----:B------:R-:W-:Y:S03]  /*4190*/  UISETP.GE.AND UP0, UPT, UR6, UR4, UPT ;  /* 0x000000040600728c */ /* 0x000fe6000bf06270 */
[----:B------:R-:W-:Y:S01]  /*41a0*/  UMOV UR4, UR11 ;  /* 0x0000000b00047c82 */ /* 0x000fe20008000000 */
[----:B------:R-:W-:Y:S02]  /*41b0*/  UISETP.GE.OR UP0, UPT, UR5, UR8, UP0 ;  /* 0x000000080500728c */ /* 0x000fe40008706670 */
[----:B------:R-:W-:Y:S02]  /*41c0*/  USHF.R.U32.HI UR4, URZ, UR23, UR4 ;  /* 0x00000017ff047299 */ /* 0x000fe40008011604 */
[----:B------:R-:W-:Y:S02]  /*41d0*/  UIMAD.WIDE.U32 UR8, UR5, UR22, URZ ;  /* 0x00000016050872a5 */ /* 0x000fe4000f8e00ff */
[----:B------:R-:W-:Y:S04]  /*41e0*/  USEL UR10, UR6, UR4, !UP4 ;  /* 0x00000004060a7287 */ /* 0x000fe8000e000000 */
[----:B------:R-:W-:Y:S01]  /*41f0*/  UIADD3 UR11, UPT, UPT, -UR10, URZ, URZ ;  /* 0x000000ff0a0b7290 */ /* 0x000fe2000fffe1ff */
[----:B------:R-:W-:Y:S02]  /*4200*/  @!UP0 UMOV UR4, UR9 ;  /* 0x0000000900048c82 */ /* 0x000fe40008000000 */
[----:B------:R-:W-:Y:S02]  /*4210*/  @!UP0 USHF.R.U32.HI UR4, URZ, UR23, UR4 ;  /* 0x00000017ff048299 */ /* 0x000fe40008011604 */
[----:B------:R-:W-:Y:S02]  /*4220*/  UIMAD UR8, UR42, UR11, UR6 ;  /* 0x0000000b2a0872a4 */ /* 0x000fe4000f8e0206 */
[----:B------:R-:W-:Y:S04]  /*4230*/  @!UP0 USEL UR4, UR5, UR4, !UP4 ;  /* 0x0000000405048287 */ /* 0x000fe8000e000000 */
[----:B------:R-:W-:Y:S02]  /*4240*/  @!UP0 UIMAD UR8, UR7, UR8, UR4 ;  /* 0x00000008070882a4 */ /* 0x000fe4000f8e0204 */
[----:B------:R-:W-:Y:S02]  /*4250*/  @!UP0 UIADD3 UR9, UPT, UPT, UR10, -UR4, URZ ;  /* 0x800000040a098290 */ /* 0x000fe4000fffe0ff */
[----:B------:R-:W-:Y:S02]  /*4260*/  UIADD3 UR4, UPT, UPT, -UR5, URZ, URZ ;  /* 0x000000ff05047290 */ /* 0x000fe4000fffe1ff */
[----:B------:R-:W-:Y:S02]  /*4270*/  UIADD3 UR7, UPT, UPT, -UR6, URZ, URZ ;  /* 0x000000ff06077290 */ /* 0x000fe4000fffe1ff */
[----:B------:R-:W-:Y:S02]  /*4280*/  @!UP0 UIMAD UR6, UR9, UR42, UR5 ;  /* 0x0000002a090682a4 */ /* 0x000fe4000f8e0205 */
[----:B------:R-:W-:Y:S02]  /*4290*/  UIMAD UR14, UR15, UR4, UR14 ;  /* 0x000000040f0e72a4 */ /* 0x000fe4000f8e020e */
[----:B------:R-:W-:Y:S01]  /*42a0*/  UIMAD UR13, UR46, UR7, UR13 ;  /* 0x000000072e0d72a4 */ /* 0x000fe2000f8e020d */
[----:B------:R-:W-:Y:S02]  /*42b0*/  @!UP0 UMOV UR5, UR8 ;  /* 0x0000000800058c82 */ /* 0x000fe40008000000 */
[----:B------:R-:W-:Y:S02]  /*42c0*/  UIMAD UR14, UR5, UR15, UR14 ;  /* 0x0000000f050e72a4 */ /* 0x000fe4000f8e020e */
[----:B------:R-:W-:Y:S11]  /*42d0*/  UIMAD UR13, UR6, UR46, UR13 ;  /* 0x0000002e060d72a4 */ /* 0x000ff6000f8e020d */
[----:B------:R-:W-:Y:S01]  /*42e0*/  @!UPT UIADD3 URZ, UPT, UPT, URZ, URZ, URZ ;  /* 0x000000fffffff290 */ /* 0x000fe2000fffe0ff */
.L_x_73:
[----:B------:R-:W3:Y:S01]  /*42f0*/  @!UP2 LDCU.128 UR8, c[0x0][0xb10] ;  /* 0x00016200ff08a7ac */ /* 0x000ee20008000c00 */
[C---:B------:R-:W-:Y:S02]  /*4300*/  ISETP.NE.U32.AND P1, PT, R4.reuse, RZ, PT ;  /* 0x000000ff0400720c */ /* 0x040fe40003f25070 */
[----:B------:R-:W-:Y:S02]  /*4310*/  ISETP.NE.U32.AND P0, PT, R4, RZ, PT ;  /* 0x000000ff0400720c */ /* 0x000fe40003f05070 */
[C---:B------:R-:W-:Y:S02]  /*4320*/  ISETP.NE.AND.EX P1, PT, R5.reuse, RZ, PT, P1 ;  /* 0x000000ff0500720c */ /* 0x040fe40003f25310 */
[----:B------:R-:W-:Y:S01]  /*4330*/  ISETP.NE.AND.EX P0, PT, R5, RZ, PT, P0 ;  /* 0x000000ff0500720c */ /* 0x000fe20003f05300 */
[----:B------:R-:W4:Y:S01]  /*4340*/  @!UP2 LDCU UR5, c[0x0][0xb0c] ;  /* 0x00016180ff05a7ac */ /* 0x000f220008000800 */
[----:B------:R-:W-:Y:S01]  /*4350*/  SHF.L.U32 R9, R15, 0x1f, RZ ;  /* 0x0000001f0f097819 */ /* 0x000fe200000006ff */
[----:B------:R-:W-:Y:S02]  /*4360*/  USHF.L.U32 UR35, UR16, 0x7, URZ ;  /* 0x0000000710237899 */ /* 0x000fe400080006ff */
[----:B------:R-:W-:Y:S02]  /*4370*/  USHF.L.U32 UR34, UR20, 0x8, URZ ;  /* 0x0000000814227899 */ /* 0x000fe400080006ff */
[----:B---3--:R-:W-:Y:S07]  /*4380*/  UIMAD.WIDE.U32 UR6, UR14, UR8, URZ ;  /* 0x000000080e0672a5 */ /* 0x008fee000f8e00ff */
[----:B------:R-:W-:Y:S01]  /*4390*/  @!UP2 UMOV UR4, UR7 ;  /* 0x000000070004ac82 */ /* 0x000fe20008000000 */
[----:B----4-:R-:W-:Y:S02]  /*43a0*/  @!UP2 UISETP.NE.AND UP0, UPT, UR5, 0x1, UPT ;  /* 0x000000010500a88c */ /* 0x010fe4000bf05270 */
[----:B------:R-:W-:Y:S02]  /*43b0*/  @!UP2 USHF.R.U32.HI UR4, URZ, UR9, UR4 ;  /* 0x00000009ff04a299 */ /* 0x000fe40008011604 */
[----:B------:R-:W-:Y:S02]  /*43c0*/  UIMAD.WIDE.U32 UR6, UR13, UR11, URZ ;  /* 0x0000000b0d0672a5 */ /* 0x000fe4000f8e00ff */
[----:B------:R-:W-:Y:S02]  /*43d0*/  @!UP2 USEL UR8, UR14, UR4, !UP0 ;  /* 0x000000040e08a287 */ /* 0x000fe4000c000000 */
[----:B------:R-:W-:Y:S03]  /*43e0*/  @!UP2 UISETP.NE.AND UP0, UPT, UR10, 0x1, UPT ;  /* 0x000000010a00a88c */ /* 0x000fe6000bf05270 */
[----:B------:R-:W-:Y:S02]  /*43f0*/  @!UP2 UMOV UR6, UR7 ;  /* 0x000000070006ac82 */ /* 0x000fe40008000000 */
[----:B------:R-:W3:Y:S02]  /*4400*/  @!UP2 LDCU UR4, c[0x0][0xb20] ;  /* 0x00016400ff04a7ac */ /* 0x000ee40008000800 */
[----:B---3--:R-:W-:Y:S04]  /*4410*/  @!UP2 USHF.R.U32.HI UR6, URZ, UR4, UR6 ;  /* 0x00000004ff06a299 */ /* 0x008fe80008011606 */
[----:B------:R-:W-:Y:S04]  /*4420*/  @!UP2 USEL UR6, UR13, UR6, !UP0 ;  /* 0x000000060d06a287 */ /* 0x000fe8000c000000 */
[----:B------:R-:W-:Y:S02]  /*4430*/  @!UP2 UIADD3 UR4, UPT, UPT, -UR8, UR6, URZ ;  /* 0x000000060804a290 */ /* 0x000fe4000fffe1ff */
[----:B------:R-:W-:Y:S02]  /*4440*/  @!UP2 UIADD3 UR6, UPT, UPT, UR8, -UR6, URZ ;  /* 0x800000060806a290 */ /* 0x000fe4000fffe0ff */
[----:B------:R-:W-:Y:S02]  /*4450*/  @!UP2 UIMAD UR14, UR4, UR5, UR14 ;  /* 0x00000005040ea2a4 */ /* 0x000fe4000f8e020e */
[----:B------:R-:W-:Y:S01]  /*4460*/  @!UP2 UIMAD UR13, UR6, UR10, UR13 ;  /* 0x0000000a060da2a4 */ /* 0x000fe2000f8e020d */
[----:B------:R-:W-:Y:S11]  /*4470*/  BRA.U UP3, `(.L_x_74) ;  /* 0x0000000103107547 */ /* 0x000ff6000b800000 */
[----:B------:R-:W-:Y:S04]  /*4480*/  MOV R6, UR48 ;  /* 0x0000003000067c02 */ /* 0x000fe80008000f00 */
[----:B------:R-:W-:Y:S04]  /*4490*/  SHF.L.U32 R6, R6, 0x1f, RZ ;  /* 0x0000001f06067819 */ /* 0x000fe800000006ff */
[----:B------:R-:W3:Y:S02]  /*44a0*/  SYNCS.PHASECHK.TRANS64.TRYWAIT P2, [UR21+0x78], R6 ;  /* 0x00007806ff0075a7 */ /* 0x000ee40008041115 */
[----:B---3--:R-:W-:Y:S05]  /*44b0*/  @!P2 BRA `(.L_x_75) ;  /* 0x000000740014a947 */ /* 0x008fea0003800000 */
.L_x_74:
[----:B------:R-:W-:Y:S05]  /*44c0*/  @!P1 BRA `(.L_x_76) ;  /* 0x0000000000309947 */ /* 0x000fea0003800000 */
[----:B------:R-:W-:Y:S01]  /*44d0*/  ISETP.NE.U32.AND P1, PT, R2, RZ, PT ;  /* 0x000000ff0200720c */ /* 0x000fe20003f25070 */
[----:B------:R-:W3:Y:S01]  /*44e0*/  LDCU.64 UR4, c[0x0][0x358] ;  /* 0x00006b00ff0477ac */ /* 0x000ee20008000a00 */
[----:B------:R-:W-:Y:S02]  /*44f0*/  IMAD.MOV.U32 R142, RZ, RZ, 0x1 ;  /* 0x00000001ff8e7424 */ /* 0x000fe400078e00ff */
[----:B------:R-:W-:Y:S11]  /*4500*/  ISETP.NE.AND.EX P1, PT, R3, RZ, PT, P1 ;  /* 0x000000ff0300720c */ /* 0x000ff60003f25310 */
[----:B------:R-:W-:Y:S02]  /*4510*/  @!UPT UIADD3 URZ, UPT, UPT, URZ, URZ, URZ ;  /* 0x000000fffffff290 */ /* 0x000fe4000fffe0ff */
[----:B------:R-:W4:Y:S01]  /*4520*/  @P1 LDC.64 R10, c[0x0][0x888] ;  /* 0x00022200ff0a1b82 */ /* 0x000f220000000a00 */
[----:B--2---:R-:W-:Y:S04]  /*4530*/  @P1 IMAD R0, R4, UR36, RZ ;  /* 0x0000002404001c24 */ /* 0x004fe8000f8e02ff */
[----:B----4-:R-:W-:Y:S04]  /*4540*/  @P1 IMAD.WIDE R10, R0, 0x4, R10 ;  /* 0x00000004000a1825 */ /* 0x010fe800078e020a */
[----:B------:R-:W-:Y:S01]  /*4550*/  HFMA2 R0, -RZ, RZ, 0, 5.9604644775390625e-08 ;  /* 0x00000001ff007431 */ /* 0x000fe200000001ff */
[----:B---3-5:R3:W5:Y:S04]  /*4560*/  @P1 LDG.E R73, desc[UR4][R10.64] ;  /* 0x000000040a491981 */ /* 0x028768000c1e1900 */
[----:B------:R-:W-:Y:S01]  /*4570*/  @!P1 PRMT R142, R0, 0x7610, R142 ;  /* 0x00007610008e9816 */ /* 0x000fe2000000008e */
[----:B---3--:R-:W4:Y:S06]  /*4580*/  @!P1 LDC R73, c[0x0][0x880] ;  /* 0x00022000ff499b82 */ /* 0x008f2c0000000800 */
.L_x_76:
[----:B----45:R-:W-:Y:S01]  /*4590*/  @!P0 FSETP.EQ.AND P1, PT, R73, RZ, PT ;  /* 0x000000ff4900820b */ /* 0x030fe20003f22000 */
[----:B------:R-:W-:Y:S01]  /*45a0*/  @!UPT UIADD3 URZ, UPT, UPT, URZ, URZ, URZ ;  /* 0x000000fffffff290 */ /* 0x000fe2000fffe0ff */
[----:B------:R-:W-:Y:S11]  /*45b0*/  @!P0 BRA `(.L_x_77) ;  /* 0x0000000000188947 */ /* 0x000ff60003800000 */
[----:B------:R-:W-:Y:S02]  /*45c0*/  LOP3.LUT P0, RZ, R142, 0xff, RZ, 0xc0, !PT ;  /* 0x000000ff8eff7812 */ /* 0x000fe4000780c0ff */
[----:B------:R-:W-:Y:S04]  /*45d0*/  ISETP.NE.U32.AND P1, PT, R2, RZ, PT ;  /* 0x000000ff0200720c */ /* 0x000fe80003f25070 */
[----:B------:R-:W-:Y:S04]  /*45e0*/  ISETP.NE.AND.EX P1, PT, R3, RZ, PT, P1 ;  /* 0x000000ff0300720c */ /* 0x000fe80003f25310 */
[----:B------:R-:W-:Y:S03]  /*45f0*/  PLOP3.LUT P1, PT, P1, PT, PT, 0x8, 0x80 ;  /* 0x000000000080781c */ /* 0x000fe60000f2e170 */
[----:B------:R-:W-:Y:S11]  /*4600*/  @P0 FSETP.EQ.AND P1, PT, R73, RZ, PT ;  /* 0x000000ff4900020b */ /* 0x000ff60003f22000 */
[----:B------:R-:W-:Y:S02]  /*4610*/  @!UPT UIADD3 URZ, UPT, UPT, URZ, URZ, URZ ;  /* 0x000000fffffff290 */ /* 0x000fe4000fffe0ff */
.L_x_77:
[----:B------:R-:W3:Y:S01]  /*4620*/  SYNCS.PHASECHK.TRANS64.TRYWAIT P2, [UR21+0x50], R9 ;  /* 0x00005009ff0075a7 */ /* 0x000ee20008041115 */
[----:B------:R-:W-:Y:S04]  /*4630*/  ELECT P0, URZ, PT ;  /* 0x0000000000ff782f */ /* 0x000fe80003800000 */
[----:B------:R-:W-:Y:S11]  /*4640*/  PLOP3.LUT P1, PT, P1, P0, PT, 0xf2, 0x2f ;  /* 0x00000000002f781c */ /* 0x000ff60000f21e72 */
[----:B------:R-:W-:Y:S02]  /*4650*/  @!UPT UIADD3 URZ, UPT, UPT, URZ, URZ, URZ ;  /* 0x000000fffffff290 */ /* 0x000fe4000fffe0ff */
[----:B------:R-:W-:Y:S05]  /*4660*/  @!P1 IADD3 R8, P0, PT, R16, 0x580, RZ ;  /* 0x0000058010089810 */ /* 0x000fea0007f1e0ff */
[----:B--2---:R-:W-:Y:S01]  /*4670*/  @!P1 IMAD.X R6, RZ, RZ, R17, P0 ;  /* 0x000000ffff069224 */ /* 0x004fe200000e0611 */
[----:B---3--:R-:W-:Y:S07]  /*4680*/  @!P2 BRA `(.L_x_78) ;  /* 0x0000007000b8a947 */ /* 0x008fee0003800000 */
.L_x_159:
[----:B------:R-:W-:Y:S01]  /*4690*/  @!P1 R2UR UR5, R8 ;  /* 0x00000000080592ca */ /* 0x000fe200000e0000 */
[----:B------:R-:W-:Y:S01]  /*46a0*/  VOTEU.ALL UP0, P1 ;  /* 0x0000000000ff7886 */ /* 0x000fe20000800000 */
[----:B------:R-:W-:Y:S01]  /*46b0*/  @!P1 R2UR UR4, R6 ;  /* 0x00000000060492ca */ /* 0x000fe200000e0000 */
[----:B--2---:R-:W-:Y:S01]  /*46c0*/  @!P1 IMAD.MOV.U32 R0, RZ, RZ, 0x4000 ;  /* 0x00004000ff009424 */ /* 0x004fe200078e00ff */
[----:B------:R-:W-:Y:S01]  /*46d0*/  UMOV UR6, 0x0 ;  /* 0x0000000000067882 */ /* 0x000fe20000000000 */
[----:B------:R-:W-:Y:S01]  /*46e0*/  UMOV UR7, 0x10000000 ;  /* 0x1000000000077882 */ /* 0x000fe20000000000 */
[----:B------:R-:W-:Y:S01]  /*46f0*/  @!UP0 UIADD3 UR32, UPT, UPT, UR21, 0x400, URZ ;  /* 0x0000040015208890 */ /* 0x000fe2000fffe0ff */
[----:B------:R-:W-:Y:S01]  /*4700*/  @!P1 IADD3 R8, P0, PT, R16, 0x580, RZ ;  /* 0x0000058010089810 */ /* 0x000fe20007f1e0ff */
[----:B------:R-:W-:Y:S04]  /*4710*/  VOTEU.ALL UP0, P1 ;  /* 0x0000000000ff7886 */ /* 0x000fe80000800000 */
[----:B------:R-:W-:Y:S02]  /*4720*/  @!P1 IMAD.X R6, RZ, RZ, R17, P0 ;  /* 0x000000ffff069224 */ /* 0x000fe400000e0611 */
[----:B------:R-:W-:Y:S02]  /*4730*/  IMAD.U32 R10, RZ, RZ, UR5 ;  /* 0x00000005ff0a7e24 */ /* 0x000fe4000f8e00ff */
[----:B------:R-:W-:Y:S03]  /*4740*/  IMAD.U32 R11, RZ, RZ, UR4 ;  /* 0x00000004ff0b7e24 */ /* 0x000fe6000f8e00ff */
[----:B------:R-:W-:Y:S02]  /*4750*/  @!P1 R2UR UR4, R10 ;  /* 0x000000000a0492ca */ /* 0x000fe400000e0000 */
[----:B------:R-:W-:Y:S11]  /*4760*/  @!P1 R2UR UR5, R11 ;  /* 0x000000000b0592ca */ /* 0x000ff600000e0000 */
[----:B------:R-:W-:Y:S02]  /*4770*/  @!UPT UIADD3 URZ, UPT, UPT, URZ, URZ, URZ ;  /* 0x000000fffffff290 */ /* 0x000fe4000fffe0ff */
[----:B------:R2:W-:Y:S01]  /*4780*/  @!UP0 UTMALDG.3D [UR32], [UR4], desc[UR6] ;  /* 0x00000620040085b4 */ /* 0x0005e20008011000 */
[----:B------:R2:W-:Y:S01]  /*4790*/  @!P1 SYNCS.ARRIVE.TRANS64.RED.A0TR RZ, [UR21+0x30], R0 ;  /* 0x00003000ffff99a7 */ /* 0x0005e20008300415 */
[----:B------:R-:W-:Y:S01]  /*47a0*/  SYNCS.ARRIVE.TRANS64.RED.A1T0 RZ, [UR40], RZ ;  /* 0x000000ffffff79a7 */ /* 0x000fe20008100428 */
[----:B------:R-:W3:Y:S02]  /*47b0*/  SYNCS.PHASECHK.TRANS64.TRYWAIT P2, [UR21+0x58], R9 ;  /* 0x00005809ff0075a7 */ /* 0x000ee40008041115 */
[----:B--23--:R-:W-:Y:S05]  /*47c0*/  @!P2 BRA `(.L_x_79) ;  /* 0x000000700080a947 */ /* 0x00cfea0003800000 */
.L_x_161:
        /* <DEDUP_REMOVED lines=8> */
[----:B------:R-:W-:Y:S01]  /*4850*/  @!UP0 UIADD3 UR24, UPT, UPT, UR21, 0x4400, URZ ;  /* 0x0000440015188890 */ /* 0x000fe2000fffe0ff */
[----:B------:R-:W-:Y:S01]  /*4860*/  VOTEU.ALL UP0, P1 ;  /* 0x0000000000ff7886 */ /* 0x000fe20000800000 */
[----:B------:R-:W-:Y:S01]  /*4870*/  UMOV UR27, UR35 ;  /* 0x00000023001b7c82 */ /* 0x000fe20008000000 */
[----:B------:R-:W-:Y:S02]  /*4880*/  UMOV UR28, UR36 ;  /* 0x00000024001c7c82 */ /* 0x000fe40008000000 */
[----:B------:R-:W-:Y:S02]  /*4890*/  IMAD.U32 R10, RZ, RZ, UR5 ;  /* 0x00000005ff0a7e24 */ /* 0x000fe4000f8e00ff */
[----:B------:R-:W-:Y:S02]  /*48a0*/  IMAD.U32 R11, RZ, RZ, UR4 ;  /* 0x00000004ff0b7e24 */ /* 0x000fe4000f8e00ff */
[----:B------:R-:W-:Y:S01]  /*48b0*/  @!P1 IMAD.X R6, RZ, RZ, R17, P0 ;  /* 0x000000ffff069224 */ /* 0x000fe200000e0611 */
        /* <DEDUP_REMOVED lines=8> */
.L_x_163:
[----:B------:R-:W-:Y:S01]  /*4940*/  @!P1 R2UR UR5, R8 ;  /* 0x00000000080592ca */ /* 0x000fe200000e0000 */
[----:B------:R-:W-:Y:S01]  /*4950*/  VOTEU.ALL UP0, P1 ;  /* 0x0000000000ff7886 */ /* 0x000fe20000800000 */
[----:B------:R-:W-:Y:S01]  /*4960*/  @!P1 R2UR UR4, R6 ;  /* 0x00000000060492ca */ /* 0x000fe200000e0000 */
[----:B--2---:R-:W-:Y:S01]  /*4970*/  @!P1 IMAD.MOV.U32 R0, RZ, RZ, 0x4000 ;  /* 0x00004000ff009424 */ /* 0x004fe200078e00ff */
[----:B------:R-:W-:Y:S01]  /*4980*/  UMOV UR6, 0x0 ;  /* 0x0000000000067882 */ /* 0x000fe20000000000 */
[----:B------:R-:W-:Y:S01]  /*4990*/  UMOV UR7, 0x10000000 ;  /* 0x1000000000077882 */ /* 0x000fe20000000000 */
[----:B------:R-:W-:Y:S01]  /*49a0*/  @!UP0 UIADD3 UR18, UPT, UPT, UR34, 0x80, URZ ;  /* 0x0000008022128890 */ /* 0x000fe2000fffe0ff */
[----:B------:R-:W-:Y:S01]  /*49b0*/  VIADD R14, R14, 0x1 ;  /* 0x000000010e0e7836 */ /* 0x000fe20000000000 */
[----:B------:R-:W-:Y:S01]  /*49c0*/  @!UP0 UIADD3 UR16, UPT, UPT, UR21, 0x8400, URZ ;  /* 0x0000840015108890 */ /* 0x000fe2000fffe0ff */
[----:B------:R-:W-:Y:S01]  /*49d0*/  VOTEU.ALL UP0, P1 ;  /* 0x0000000000ff7886 */ /* 0x000fe20000800000 */
[----:B------:R-:W-:Y:S01]  /*49e0*/  UMOV UR19, UR35 ;  /* 0x0000002300137c82 */ /* 0x000fe20008000000 */
[----:B------:R-:W-:Y:S02]  /*49f0*/  UMOV UR20, UR36 ;  /* 0x0000002400147c82 */ /* 0x000fe40008000000 */
        /* <DEDUP_REMOVED lines=10> */
.L_x_165:
[----:B------:R-:W-:Y:S01]  /*4aa0*/  @!P1 IADD3 R6, P0, PT, R16, 0x580, RZ ;  /* 0x0000058010069810 */ /* 0x000fe20007f1e0ff */
[----:B------:R-:W-:Y:S01]  /*4ab0*/  VOTEU.ALL UP0, P1 ;  /* 0x0000000000ff7886 */ /* 0x000fe20000800000 */
[----:B------:R-:W-:Y:S01]  /*4ac0*/  UMOV UR6, 0x0 ;  /* 0x0000000000067882 */ /* 0x000fe20000000000 */
[----:B------:R-:W-:Y:S01]  /*4ad0*/  UMOV UR7, 0x10000000 ;  /* 0x1000000000077882 */ /* 0x000fe20000000000 */
[----:B------:R-:W-:Y:S01]  /*4ae0*/  @!P1 R2UR UR5, R6 ;  /* 0x00000000060592ca */ /* 0x000fe200000e0000 */
[----:B--2---:R-:W-:Y:S01]  /*4af0*/  @!P1 IMAD.X R0, RZ, RZ, R17, P0 ;  /* 0x000000ffff009224 */ /* 0x004fe200000e0611 */
[----:B------:R-:W-:Y:S01]  /*4b00*/  @!UP0 UIADD3 UR10, UPT, UPT, UR34, 0xc0, URZ ;  /* 0x000000c0220a8890 */ /* 0x000fe2000fffe0ff */
[----:B------:R-:W-:Y:S01]  /*4b10*/  R2UR UR18, R144 ;  /* 0x00000000901272ca */ /* 0x000fe200000e0000 */
[----:B------:R-:W-:Y:S01]  /*4b20*/  @!UP0 UIADD3 UR8, UPT, UPT, UR21, 0xc400, URZ ;  /* 0x0000c40015088890 */ /* 0x000fe2000fffe0ff */
[----:B------:R-:W-:Y:S01]  /*4b30*/  R2UR UR16, R145 ;  /* 0x00000000911072ca */ /* 0x000fe200000e0000 */
[----:B------:R-:W-:Y:S01]  /*4b40*/  @!UP0 UIADD3 UR9, UPT, UPT, UR21, 0x48, URZ ;  /* 0x0000004815098890 */ /* 0x000fe2000fffe0ff */
[----:B------:R-:W-:Y:S01]  /*4b50*/  @!P1 R2UR UR4, R0 ;  /* 0x00000000000492ca */ /* 0x000fe200000e0000 */
[----:B------:R-:W-:Y:S01]  /*4b60*/  VOTEU.ALL UP0, P1 ;  /* 0x0000000000ff7886 */ /* 0x000fe20000800000 */
[----:B------:R-:W-:Y:S01]  /*4b70*/  UMOV UR11, UR35 ;  /* 0x00000023000b7c82 */ /* 0x000fe20008000000 */
[----:B------:R-:W-:Y:S01]  /*4b80*/  UMOV UR12, UR36 ;  /* 0x00000024000c7c82 */ /* 0x000fe20008000000 */
[C---:B------:R-:W-:Y:S01]  /*4b90*/  ISETP.NE.AND P0, PT, R14.reuse, 0x2, PT ;  /* 0x000000020e00780c */ /* 0x040fe20003f05270 */
[----:B------:R-:W-:Y:S01]  /*4ba0*/  UPLOP3.LUT UP3, UPT, UPT, UPT, UPT, 0x80, 0x8 ;  /* 0x000000000008789c */ /* 0x000fe20003f6f070 */
[----:B------:R-:W-:Y:S01]  /*4bb0*/  IMAD.U32 R8, RZ, RZ, UR5 ;  /* 0x00000005ff087e24 */ /* 0x000fe2000f8e00ff */
[----:B------:R-:W-:Y:S01]  /*4bc0*/  LOP3.LUT R15, R15, 0x1, RZ, 0x3c, !PT ;  /* 0x000000010f0f7812 */ /* 0x000fe200078e3cff */
[----:B------:R-:W-:Y:S01]  /*4bd0*/  UMOV UR36, UR29 ;  /* 0x0000001d00247c82 */ /* 0x000fe20008000000 */
[----:B------:R-:W-:Y:S01]  /*4be0*/  SEL R0, RZ, 0x1, P0 ;  /* 0x00000001ff007807 */ /* 0x000fe20000000000 */
[----:B------:R-:W-:Y:S01]  /*4bf0*/  UIADD3 UR20, UPT, UPT, UR13, UR18, URZ ;  /* 0x000000120d147290 */ /* 0x000fe2000fffe0ff */
[----:B------:R-:W-:Y:S01]  /*4c00*/  SEL R14, R14, RZ, P0 ;  /* 0x000000ff0e0e7207 */ /* 0x000fe20000000000 */
[----:B------:R-:W-:Y:S01]  /*4c10*/  UIADD3 UR16, UPT, UPT, UR14, UR16, URZ ;  /* 0x000000100e107290 */ /* 0x000fe2000fffe0ff */
[----:B------:R-:W-:Y:S01]  /*4c20*/  IMAD.U32 R9, RZ, RZ, UR4 ;  /* 0x00000004ff097e24 */ /* 0x000fe2000f8e00ff */
[----:B------:R-:W-:Y:S02]  /*4c30*/  @!P1 R2UR UR4, R8 ;  /* 0x00000000080492ca */ /* 0x000fe400000e0000 */
[----:B------:R-:W-:Y:S02]  /*4c40*/  LOP3.LUT R13, R13, R0, RZ, 0x3c, !PT ;  /* 0x000000000d0d7212 */ /* 0x000fe400078e3cff */
[----:B------:R-:W-:Y:S11]  /*4c50*/  @!P1 R2UR UR5, R9 ;  /* 0x00000000090592ca */ /* 0x000ff600000e0000 */
[----:B------:R-:W-:Y:S02]  /*4c60*/  @!UPT UIADD3 URZ, UPT, UPT, URZ, URZ, URZ ;  /* 0x000000fffffff290 */ /* 0x000fe4000fffe0ff */
[----:B------:R2:W-:Y:S01]  /*4c70*/  @!UP0 UTMALDG.3D [UR8], [UR4], desc[UR6] ;  /* 0x00000608040085b4 */ /* 0x0005e20008011000 */
[----:B------:R2:W-:Y:S01]  /*4c80*/  @!P1 SYNCS.ARRIVE.TRANS64.RED.A0TR RZ, [UR21+0x48], R7 ;  /* 0x00004807ffff99a7 */ /* 0x0005e20008300415 */
[----:B------:R-:W-:Y:S01]  /*4c90*/  SYNCS.ARRIVE.TRANS64.RED.A1T0 RZ, [UR37], RZ ;  /* 0x000000ffffff79a7 */ /* 0x000fe20008100425 */
[----:B------:R-:W-:Y:S05]  /*4ca0*/  BRA.U UP1, `(.L_x_82) ;  /* 0xfffffff101707547 */ /* 0x000fea000b83ffff */
[----:B------:R-:W-:-:S04]  /*4cb0*/  SHF.L.U32 R2, R15, 0x1f, RZ ;  /* 0x0000001f0f027819 */ /* 0x000fc800000006ff */
[----:B------:R-:W3:Y:S02]  /*4cc0*/  SYNCS.PHASECHK.TRANS64.TRYWAIT P0, [UR21+0x50], R2 ;  /* 0x00005002ff0075a7 */ /* 0x000ee40008001115 */
[----:B---3--:R-:W-:Y:S05]  /*4cd0*/  @!P0 BRA `(.L_x_83) ;  /* 0x0000006c00848947 */ /* 0x008fea0003800000 */
.L_x_167:
[----:B------:R-:W4:Y:S02]  /*4ce0*/  SYNCS.PHASECHK.TRANS64.TRYWAIT P0, [UR21+0x58], R2 ;  /* 0x00005802ff0075a7 */ /* 0x000f240008001115 */
[----:B----4-:R-:W-:Y:S05]  /*4cf0*/  @!P0 BRA `(.L_x_84) ;  /* 0x0000006c00948947 */ /* 0x010fea0003800000 */
.L_x_169:
[----:B------:R-:W4:Y:S02]  /*4d00*/  SYNCS.PHASECHK.TRANS64.TRYWAIT P0, [UR21+0x60], R2 ;  /* 0x00006002ff0075a7 */ /* 0x000f240008001115 */
[----:B----4-:R-:W-:Y:S05]  /*4d10*/  @!P0 BRA `(.L_x_85) ;  /* 0x0000006c00a48947 */ /* 0x010fea0003800000 */
.L_x_171:
[----:B---3--:R-:W-:-:S07]  /*4d20*/  MOV R0, UR21 ;  /* 0x0000001500007c02 */ /* 0x008fce0008000f00 */
.L_x_86:
[----:B---3--:R-:W-:-:S04]  /*4d30*/  SHF.L.U32 R2, R15, 0x1f, RZ ;  /* 0x0000001f0f027819 */ /* 0x008fc800000006ff */
[----:B------:R3:W4:Y:S03]  /*4d40*/  SYNCS.PHASECHK.TRANS64.TRYWAIT P0, [R0+URZ+0x68], R2 ;  /* 0x00006802000075a7 */ /* 0x00072600080011ff */
[----:B----4-:R-:W-:Y:S05]  /*4d50*/  @!P0 NANOSLEEP.SYNCS 0x989680 ;  /* 0x009896800000895d */ /* 0x010fea0003900000 */
[----:B------:R-:W4:Y:S02]  /*4d60*/  @!P0 SYNCS.PHASECHK.TRANS64 P0, [R0+URZ+0x68], R2 ;  /* 0x00006802000085a7 */ /* 0x000f2400080010ff */
[----:B-12-4-:R-:W-:Y:S05]  /*4d70*/  @P0 EXIT ;  /* 0x000000000000094d */ /* 0x016fea0003800000 */
[----:B------:R-:W-:Y:S05]  /*4d80*/  BRA `(.L_x_86) ;  /* 0xfffffffc00e87947 */ /* 0x000fea000383ffff */
.L_x_71:
[----:B------:R-:W-:-:S06]  /*4d90*/  UISETP.GE.AND UP0, UPT, UR17, 0x4, UPT ;  /* 0x000000041100788c */ /* 0x000fcc000bf06270 */
[----:B------:R-:W-:-:S13]  /*4da0*/  PLOP3.LUT P0, PT, PT, PT, UP0, 0x80, 0x8 ;  /* 0x000000000008781c */ /* 0x000fda0003f0f008 */
[----:B------:R-:W-:Y:S05]  /*4db0*/  @!P0 EXIT ;  /* 0x000000000000894d */ /* 0x000fea0003800000 */
[----:B------:R-:W1:Y:S08]  /*4dc0*/  S2UR UR4, SR_CgaCtaId ;  /* 0x00000000000479c3 */ /* 0x000e700000008800 */
[----:B------:R-:W-:Y:S01]  /*4dd0*/  BAR.SYNC.DEFER_BLOCKING 0x6, 0xa0 ;  /* 0x0182800000007b1d */ /* 0x000fe20000010000 */
[C---:B------:R-:W-:Y:S01]  /*4de0*/  IMAD.SHL.U32 R2, R157.reuse, 0x40, RZ ;  /* 0x000000409d027824 */ /* 0x040fe200078e00ff */
[C---:B------:R-:W-:Y:S01]  /*4df0*/  LOP3.LUT R141, R157.reuse, 0x1, RZ, 0xc0, !PT ;  /* 0x000000019d8d7812 */ /* 0x040fe200078ec0ff */
[C---:B------:R-:W-:Y:S01]  /*4e00*/  IMAD.SHL.U32 R140, R157.reuse, 0x8, RZ ;  /* 0x000000089d8c7824 */ /* 0x040fe200078e00ff */
[----:B------:R-:W-:Y:S01]  /*4e10*/  CS2R R152, SRZ ;  /* 0x0000000000987805 */ /* 0x000fe2000001ff00 */
[----:B------:R-:W-:Y:S01]  /*4e20*/  IMAD.U32 R69, R157, 0x10000, RZ ;  /* 0x000100009d457824 */ /* 0x000fe200078e00ff */
[----:B------:R-:W-:-:S02]  /*4e30*/  UMOV UR44, 0x400 ;  /* 0x00000400002c7882 */ /* 0x000fc40000000000 */
[----:B------:R-:W2:Y:S01]  /*4e40*/  LDC.64 R138, c[0x0][0x8b0] ;  /* 0x00022c00ff8a7b82 */ /* 0x000ea20000000a00 */
[----:B------:R-:W-:Y:S01]  /*4e50*/  LOP3.LUT R3, R2, 0x1c0, RZ, 0xc0, !PT ;  /* 0x000001c002037812 */ /* 0x000fe200078ec0ff */
[----:B------:R-:W-:Y:S01]  /*4e60*/  IMAD.MOV.U32 R156, RZ, RZ, 0x2 ;  /* 0x00000002ff9c7424 */ /* 0x000fe200078e00ff */
[----:B------:R-:W-:Y:S01]  /*4e70*/  ISETP.NE.U32.AND P0, PT, R141, 0x1, PT ;  /* 0x000000018d00780c */ /* 0x000fe20003f05070 */
[----:B------:R-:W-:Y:S01]  /*4e80*/  IMAD.MOV.U32 R155, RZ, RZ, 0x4 ;  /* 0x00000004ff9b7424 */ /* 0x000fe200078e00ff */
[----:B------:R-:W-:Y:S01]  /*4e90*/  LOP3.LUT R140, R3, 0x38, R140, 0xf8, !PT ;  /* 0x00000038038c7812 */ /* 0x000fe200078ef88c */
[----:B------:R-:W-:Y:S01]  /*4ea0*/  IMAD.MOV.U32 R154, RZ, RZ, 0x1 ;  /* 0x00000001ff9a7424 */ /* 0x000fe200078e00ff */
[----:B------:R-:W-:Y:S01]  /*4eb0*/  LOP3.LUT R69, R69, 0x600000, RZ, 0xc0, !PT ;  /* 0x0060000045457812 */ /* 0x000fe200078ec0ff */
[----:B------:R-:W3:Y:S01]  /*4ec0*/  LDC.64 R136, c[0x0][0x8a8] ;  /* 0x00022a00ff887b82 */ /* 0x000ee20000000a00 */
[C---:B------:R-:W-:Y:S01]  /*4ed0*/  R2P PR, R157.reuse, 0x6 ;  /* 0x000000069d007804 */ /* 0x040fe20000000000 */
[----:B------:R-:W-:Y:S01]  /*4ee0*/  IMAD.MOV.U32 R68, RZ, RZ, RZ ;  /* 0x000000ffff447224 */ /* 0x000fe200078e00ff */
[----:B------:R-:W-:Y:S01]  /*4ef0*/  LOP3.LUT R140, R140, 0x1e00, R2, 0xf8, !PT ;  /* 0x00001e008c8c7812 */ /* 0x000fe200078ef802 */
[----:B------:R-:W-:Y:S01]  /*4f00*/  IMAD.MOV.U32 R149, RZ, RZ, RZ ;  /* 0x000000ffff957224 */ /* 0x000fe200078e00ff */
[----:B------:R-:W-:Y:S01]  /*4f10*/  P2R R2, PR, RZ, 0x1 ;  /* 0x00000001ff027803 */ /* 0x000fe20000000000 */
[----:B------:R-:W4:Y:S01]  /*4f20*/  LDCU UR59, c[0x0][0x370] ;  /* 0x00006e00ff3b77ac */ /* 0x000f220008000800 */
[----:B------:R-:W-:-:S02]  /*4f30*/  LOP3.LUT R157, R157, 0x60, RZ, 0xc0, !PT ;  /* 0x000000609d9d7812 */ /* 0x000fc400078ec0ff */
[----:B------:R-:W-:Y:S01]  /*4f40*/  SEL R156, R156, 0xfffffffe, !P1 ;  /* 0xfffffffe9c9c7807 */ /* 0x000fe20004800000 */
[----:B-1----:R-:W-:Y:S01]  /*4f50*/  ULEA UR44, UR4, UR44, 0x18 ;  /* 0x0000002c042c7291 */ /* 0x002fe2000f8ec0ff */
[----:B------:R-:W-:Y:S01]  /*4f60*/  SEL R155, R155, 0xfffffffc, !P2 ;  /* 0xfffffffc9b9b7807 */ /* 0x000fe20005000000 */
[----:B------:R-:W1:Y:S02]  /*4f70*/  LDCU UR43, c[0x0][0xb0c] ;  /* 0x00016180ff2b77ac */ /* 0x000e640008000800 */
[----:B------:R-:W-:Y:S01]  /*4f80*/  UIADD3 UR4, UPT, UPT, UR44, 0x400, URZ ;  /* 0x000004002c047890 */ /* 0x000fe2000fffe0ff */
[----:B------:R-:W1:Y:S04]  /*4f90*/  LDCU UR39, c[0x0][0xb30] ;  /* 0x00016600ff2777ac */ /* 0x000e680008000800 */
[----:B------:R-:W4:Y:S01]  /*4fa0*/  LDS R0, [UR44+0x110] ;  /* 0x0001102cff007984 */ /* 0x000f220008000800 */
[----:B------:R-:W-:Y:S01]  /*4fb0*/  IMAD.U32 R147, RZ, RZ, UR4 ;  /* 0x00000004ff937e24 */ /* 0x000fe2000f8e00ff */
[----:B------:R-:W1:Y:S01]  /*4fc0*/  LDCU.64 UR56, c[0x0][0x888] ;  /* 0x00011100ff3877ac */ /* 0x000e620008000a00 */
[----:B------:R-:W1:Y:S01]  /*4fd0*/  LDCU.64 UR40, c[0x0][0xb28] ;  /* 0x00016500ff2877ac */ /* 0x000e620008000a00 */
[----:B------:R-:W1:Y:S01]  /*4fe0*/  LDCU.64 UR62, c[0x0][0x890] ;  /* 0x00011200ff3e77ac */ /* 0x000e620008000a00 */
[----:B------:R-:W1:Y:S01]  /*4ff0*/  LDCU.128 UR52, c[0x0][0xb10] ;  /* 0x00016200ff3477ac */ /* 0x000e620008000c00 */
[----:B------:R-:W1:Y:S01]  /*5000*/  LDCU UR58, c[0x0][0x374] ;  /* 0x00006e80ff3a77ac */ /* 0x000e620008000800 */
[----:B------:R-:W-:Y:S01]  /*5010*/  UMOV UR47, URZ ;  /* 0x000000ff002f7c82 */ /* 0x000fe20008000000 */
[----:B------:R-:W-:Y:S01]  /*5020*/  UMOV UR46, URZ ;  /* 0x000000ff002e7c82 */ /* 0x000fe20008000000 */
[----:B-1234-:R-:W-:-:S07]  /*5030*/  IMAD.IADD R69, R0, 0x1, R69 ;  /* 0x0000000100457824 */ /* 0x01efce00078e0245 */
.L_x_130:
[C---:B------:R-:W-:Y:S02]  /*5040*/  LEA R3, R149.reuse, UR44, 0x3 ;  /* 0x0000002c95037c11 */ /* 0x040fe4000f8e18ff */
[----:B------:R-:W-:Y:S02]  /*5050*/  SHF.L.U32 R0, R152, 0x1f, RZ ;  /* 0x0000001f98007819 */ /* 0x000fe400000006ff */
[----:B-1----:R-:W-:Y:S02]  /*5060*/  LEA R4, R149, UR44, 0x4 ;  /* 0x0000002c95047c11 */ /* 0x002fe4000f8e20ff */
[----:B------:R-:W1:Y:S02]  /*5070*/  SYNCS.PHASECHK.TRANS64.TRYWAIT P0, [R3+URZ+0x80], R0 ;  /* 0x00008000030075a7 */ /* 0x000e6400080011ff */
[----:B-1----:R-:W-:Y:S05]  /*5080*/  @!P0 BRA `(.L_x_87) ;  /* 0x0000006800e08947 */ /* 0x002fea0003800000 */
.L_x_172:
        /* <DEDUP_REMOVED lines=8> */
[----:B--2---:R-:W-:Y:S11]  /*5110*/  LOP3.LUT P0, RZ, R6, 0x1, RZ, 0xc0, !PT ;  /* 0x0000000106ff7812 */ /* 0x004ff6000780c0ff */
[----:B------:R-:W-:Y:S02]  /*5120*/  @!UPT UIADD3 URZ, UPT, UPT, URZ, URZ, URZ ;  /* 0x000000fffffff290 */ /* 0x000fe4000fffe0ff */
[----:B---3--:R-:W-:Y:S01]  /*5130*/  VOTEU.ANY UP1, P0 ;  /* 0x0000000000ff7886 */ /* 0x008fe20000020100 */
[----:B------:R-:W-:Y:S01]  /*5140*/  PLOP3.LUT P0, PT, PT, PT, UP1, 0x80, 0x8 ;  /* 0x000000000008781c */ /* 0x000fe20003f0f018 */
[----:B------:R-:W-:Y:S11]  /*5150*/  UP2UR UR61, UPR, URZ, 0x2 ;  /* 0x00000002ff3d7883 */ /* 0x000ff60008000000 */
[----:B------:R-:W-:Y:S01]  /*5160*/  @!UPT UIADD3 URZ, UPT, UPT, URZ, URZ, URZ ;  /* 0x000000fffffff290 */ /* 0x000fe2000fffe0ff */
[----:B-1----:R-:W-:Y:S02]  /*5170*/  @P0 SHF.R.U32.HI R0, RZ, 0x10, R5 ;  /* 0x00000010ff000819 */ /* 0x002fe40000011605 */
        /* <DEDUP_REMOVED lines=12> */
[----:B------:R-:W2:Y:S01]  /*5240*/  LDCU UR12, c[0x0][0xb20] ;  /* 0x00016400ff0c77ac */ /* 0x000ea20008000800 */
[----:B------:R-:W-:Y:S02]  /*5250*/  UIMAD.WIDE.U32 UR4, UR58, UR55, URZ ;  /* 0x000000373a0472a5 */ /* 0x000fe4000f8e00ff */
[----:B------:R-:W-:Y:S02]  /*5260*/  UIMAD.WIDE.U32 UR6, UR59, UR52, URZ ;  /* 0x000000343b0672a5 */ /* 0x000fe4000f8e00ff */
[----:B------:R-:W-:Y:S02]  /*5270*/  UISETP.NE.AND UP0, UPT, UR54, 0x1, UPT ;  /* 0x000000013600788c */ /* 0x000fe4000bf05270 */
[----:B------:R-:W-:Y:S02]  /*5280*/  UIMAD.WIDE.U32 UR8, UR37, UR55, URZ ;  /* 0x00000037250872a5 */ /* 0x000fe4000f8e00ff */
[----:B------:R-:W-:Y:S02]  /*5290*/  UIMAD.WIDE.U32 UR10, UR38, UR52, URZ ;  /* 0x00000034260a72a5 */ /* 0x000fe4000f8e00ff */
[----:B------:R-:W-:Y:S02]  /*52a0*/  UISETP.NE.AND UP1, UPT, UR43, 0x1, UPT ;  /* 0x000000012b00788c */ /* 0x000fe4000bf25270 */
[----:B------:R-:W-:Y:S01]  /*52b0*/  UISETP.NE.AND UP2, UPT, UR42, 0x1, UPT ;  /* 0x000000012a00788c */ /* 0x000fe2000bf45270 */
[----:B------:R-:W-:Y:S02]  /*52c0*/  UMOV UR4, UR5 ;  /* 0x0000000500047c82 */ /* 0x000fe40008000000 */
[----:B--2---:R-:W-:Y:S03]  /*52d0*/  USHF.R.U32.HI UR5, URZ, UR12, UR4 ;  /* 0x0000000cff057299 */ /* 0x004fe60008011604 */
[----:B------:R-:W-:Y:S02]  /*52e0*/  UMOV UR4, UR7 ;  /* 0x0000000700047c82 */ /* 0x000fe40008000000 */
[----:B------:R-:W-:Y:S02]  /*52f0*/  USHF.R.U32.HI UR7, URZ, UR53, UR4 ;  /* 0x00000035ff077299 */ /* 0x000fe40008011604 */
[----:B------:R-:W-:Y:S02]  /*5300*/  USEL UR4, UR58, UR5, !UP0 ;  /* 0x000000053a047287 */ /* 0x000fe4000c000000 */
[----:B------:R-:W-:Y:S01]  /*5310*/  USEL UR7, UR59, UR7, !UP1 ;  /* 0x000000073b077287 */ /* 0x000fe2000c800000 */
[----:B------:R-:W-:Y:S01]  /*5320*/  UMOV UR5, UR9 ;  /* 0x0000000900057c82 */ /* 0x000fe20008000000 */
[----:B------:R-:W-:Y:S02]  /*5330*/  UIMAD.WIDE.U32 UR8, UR4, UR40, URZ ;  /* 0x00000028040872a5 */ /* 0x000fe4000f8e00ff */
[----:B------:R-:W-:Y:S03]  /*5340*/  USHF.R.U32.HI UR6, URZ, UR12, UR5 ;  /* 0x0000000cff067299 */ /* 0x000fe60008011605 */
[----:B------:R-:W-:Y:S01]  /*5350*/  UMOV UR5, UR11 ;  /* 0x0000000b00057c82 */ /* 0x000fe20008000000 */
[----:B------:R-:W-:Y:S02]  /*5360*/  UIMAD.WIDE.U32 UR10, UR7, UR40, URZ ;  /* 0x00000028070a72a5 */ /* 0x000fe4000f8e00ff */
[----:B------:R-:W-:Y:S02]  /*5370*/  USHF.R.U32.HI UR12, URZ, UR53, UR5 ;  /* 0x00000035ff0c7299 */ /* 0x000fe40008011605 */
[----:B------:R-:W-:Y:S01]  /*5380*/  USEL UR6, UR37, UR6, !UP0 ;  /* 0x0000000625067287 */ /* 0x000fe2000c000000 */
[----:B------:R-:W-:Y:S02]  /*5390*/  UMOV UR5, UR9 ;  /* 0x0000000900057c82 */ /* 0x000fe40008000000 */
[----:B------:R-:W-:Y:S01]  /*53a0*/  UMOV UR10, UR11 ;  /* 0x0000000b000a7c82 */ /* 0x000fe20008000000 */
[----:B------:R-:W-:Y:S02]  /*53b0*/  @UP2 USHF.R.U32.HI UR4, URZ, UR41, UR5 ;  /* 0x00000029ff042299 */ /* 0x000fe40008011605 */
[----:B------:R-:W-:Y:S02]  /*53c0*/  @UP2 USHF.R.U32.HI UR7, URZ, UR41, UR10 ;  /* 0x00000029ff072299 */ /* 0x000fe4000801160a */
[----:B------:R-:W-:Y:S02]  /*53d0*/  UIMAD UR4, UR42, UR4, URZ ;  /* 0x000000042a0472a4 */ /* 0x000fe4000f8e02ff */
        /* <DEDUP_REMOVED lines=8> */
[----:B------:R-:W-:Y:S02]  /*5460*/  USEL UR11, UR6, UR4, !UP2 ;  /* 0x00000004060b7287 */ /* 0x000fe4000d000000 */
[----:B------:R-:W-:Y:S02]  /*5470*/  UIADD3 UR8, UPT, UPT, -UR5, URZ, URZ ;  /* 0x000000ff05087290 */ /* 0x000fe4000fffe1ff */
[----:B------:R-:W-:Y:S01]  /*5480*/  UIADD3 UR10, UPT, UPT, -UR11, URZ, URZ ;  /* 0x000000ff0b0a7290 */ /* 0x000fe2000fffe1ff */
[----:B------:R-:W-:Y:S01]  /*5490*/  @!UP0 UMOV UR4, UR9 ;  /* 0x0000000900048c82 */ /* 0x000fe20008000000 */
[----:B------:R-:W-:Y:S02]  /*54a0*/  UIADD3 UR9, UPT, UPT, -UR6, URZ, URZ ;  /* 0x000000ff06097290 */ /* 0x000fe4000fffe1ff */
[----:B------:R-:W-:Y:S02]  /*54b0*/  @!UP0 USHF.R.U32.HI UR4, URZ, UR41, UR4 ;  /* 0x00000029ff048299 */ /* 0x000fe40008011604 */
[----:B------:R-:W-:Y:S02]  /*54c0*/  UIMAD UR10, UR42, UR10, UR6 ;  /* 0x0000000a2a0a72a4 */ /* 0x000fe4000f8e0206 */
[----:B------:R-:W-:Y:S04]  /*54d0*/  @!UP0 USEL UR4, UR5, UR4, !UP2 ;  /* 0x0000000405048287 */ /* 0x000fe8000d000000 */
[----:B------:R-:W-:Y:S02]  /*54e0*/  @!UP0 UIMAD UR10, UR7, UR10, UR4 ;  /* 0x0000000a070a82a4 */ /* 0x000fe4000f8e0204 */
[----:B------:R-:W-:Y:S02]  /*54f0*/  @!UP0 UIADD3 UR11, UPT, UPT, UR11, -UR4, URZ ;  /* 0x800000040b0b8290 */ /* 0x000fe4000fffe0ff */
[----:B------:R-:W-:Y:S02]  /*5500*/  UIMAD UR7, UR43, UR8, UR38 ;  /* 0x000000082b0772a4 */ /* 0x000fe4000f8e0226 */
[----:B------:R-:W-:Y:S02]  /*5510*/  @!UP0 UIMAD UR6, UR11, UR42, UR5 ;  /* 0x0000002a0b0682a4 */ /* 0x000fe4000f8e0205 */
[----:B------:R-:W-:Y:S01]  /*5520*/  UIMAD UR4, UR54, UR9, UR37 ;  /* 0x00000009360472a4 */ /* 0x000fe2000f8e0225 */
[----:B------:R-:W-:Y:S02]  /*5530*/  @!UP0 UMOV UR5, UR10 ;  /* 0x0000000a00058c82 */ /* 0x000fe40008000000 */
[----:B------:R-:W-:Y:S02]  /*5540*/  UIMAD UR38, UR5, UR43, UR7 ;  /* 0x0000002b052672a4 */ /* 0x000fe4000f8e0207 */
[----:B------:R-:W-:Y:S11]  /*5550*/  UIMAD UR37, UR6, UR54, UR4 ;  /* 0x00000036062572a4 */ /* 0x000ff6000f8e0204 */
[----:B------:R-:W-:Y:S01]  /*5560*/  @!UPT UIADD3 URZ, UPT, UPT, URZ, URZ, URZ ;  /* 0x000000fffffff290 */ /* 0x000fe2000fffe0ff */
.L_x_88:
[----:B------:R-:W-:Y:S01]  /*5570*/  UISETP.NE.AND UP0, UPT, UR39, 0x1, UPT ;  /* 0x000000012700788c */ /* 0x000fe2000bf05270 */
[----:B------:R-:W-:Y:S01]  /*5580*/  LOP3.LUT P0, RZ, R147, 0x3f0, RZ, 0xc0, !PT ;  /* 0x000003f093ff7812 */ /* 0x000fe2000780c0ff */
[----:B------:R-:W-:Y:S01]  /*5590*/  USHF.L.U32 UR50, UR16, 0x7, URZ ;  /* 0x0000000710327899 */ /* 0x000fe200080006ff */
[----:B------:R-:W-:Y:S01]  /*55a0*/  BSSY.RECONVERGENT B6, `(.L_x_89) ;  /* 0x0000034000067945 */ /* 0x000fe20003800200 */
[----:B------:R-:W-:Y:S01]  /*55b0*/  USHF.L.U32 UR49, UR20, 0x8, URZ ;  /* 0x0000000814317899 */ /* 0x000fe200080006ff */
[----:B------:R-:W-:Y:S06]  /*55c0*/  IADD3 R149, PT, PT, R149, 0x1, RZ ;  /* 0x0000000195957810 */ /* 0x000fec0007ffe0ff */
[----:B------:R-:W2:Y:S01]  /*55d0*/  @!UP0 LDCU.128 UR12, c[0x0][0xb10] ;  /* 0x00016200ff0c87ac */ /* 0x000ea20008000c00 */
[----:B------:R-:W3:Y:S01]  /*55e0*/  @!UP0 LDCU UR5, c[0x0][0xb0c] ;  /* 0x00016180ff0587ac */ /* 0x000ee20008000800 */
[----:B------:R-:W4:Y:S01]  /*55f0*/  @!UP0 LDCU UR10, c[0x0][0xb20] ;  /* 0x00016400ff0a87ac */ /* 0x000f220008000800 */
[----:B--2---:R-:W-:Y:S02]  /*5600*/  UIMAD.WIDE.U32 UR8, UR38, UR12, URZ ;  /* 0x0000000c260872a5 */ /* 0x004fe4000f8e00ff */
[----:B------:R-:W-:Y:S02]  /*5610*/  UIMAD.WIDE.U32 UR6, UR37, UR15, URZ ;  /* 0x0000000f250672a5 */ /* 0x000fe4000f8e00ff */
[----:B------:R-:W-:Y:S03]  /*5620*/  @!UP0 UISETP.NE.AND UP1, UPT, UR14, 0x1, UPT ;  /* 0x000000010e00888c */ /* 0x000fe6000bf25270 */
[----:B------:R-:W-:Y:S01]  /*5630*/  @!UP0 UMOV UR4, UR9 ;  /* 0x0000000900048c82 */ /* 0x000fe20008000000 */
[----:B---3--:R-:W-:Y:S02]  /*5640*/  @!UP0 UISETP.NE.AND UP2, UPT, UR5, 0x1, UPT ;  /* 0x000000010500888c */ /* 0x008fe4000bf45270 */
[----:B------:R-:W-:Y:S01]  /*5650*/  @!UP0 USHF.R.U32.HI UR4, URZ, UR13, UR4 ;  /* 0x0000000dff048299 */ /* 0x000fe20008011604 */
[----:B------:R-:W-:Y:S02]  /*5660*/  @!UP0 UMOV UR6, UR7 ;  /* 0x0000000700068c82 */ /* 0x000fe40008000000 */
[----:B----4-:R-:W-:Y:S02]  /*5670*/  @!UP0 USHF.R.U32.HI UR6, URZ, UR10, UR6 ;  /* 0x0000000aff068299 */ /* 0x010fe40008011606 */
[----:B------:R-:W-:Y:S02]  /*5680*/  @!UP0 USEL UR7, UR38, UR4, !UP2 ;  /* 0x0000000426078287 */ /* 0x000fe4000d000000 */
[----:B------:R-:W-:Y:S04]  /*5690*/  @!UP0 USEL UR6, UR37, UR6, !UP1 ;  /* 0x0000000625068287 */ /* 0x000fe8000c800000 */
[----:B------:R-:W-:Y:S02]  /*56a0*/  @!UP0 UIADD3 UR4, UPT, UPT, -UR7, UR6, URZ ;  /* 0x0000000607048290 */ /* 0x000fe4000fffe1ff */
[----:B------:R-:W-:Y:S02]  /*56b0*/  @!UP0 UIADD3 UR6, UPT, UPT, UR7, -UR6, URZ ;  /* 0x8000000607068290 */ /* 0x000fe4000fffe0ff */
[----:B------:R-:W-:Y:S02]  /*56c0*/  @!UP0 UIMAD UR38, UR4, UR5, UR38 ;  /* 0x00000005042682a4 */ /* 0x000fe4000f8e0226 */
[----:B------:R-:W-:Y:S01]  /*56d0*/  @!UP0 UIMAD UR37, UR6, UR14, UR37 ;  /* 0x0000000e062582a4 */ /* 0x000fe2000f8e0225 */
[----:B------:R-:W-:Y:S11]  /*56e0*/  @!P0 BRA `(.L_x_90) ;  /* 0x00000000007c8947 */ /* 0x000ff60003800000 */
[----:B------:R-:W2:Y:S01]  /*56f0*/  LDCU.64 UR8, c[0x4][0x80] ;  /* 0x01001000ff0877ac */ /* 0x000ea20008000a00 */
[----:B------:R-:W-:Y:S01]  /*5700*/  MOV R2, 0x0 ;  /* 0x0000000000027802 */ /* 0x000fe20000000f00 */
[----:B------:R-:W-:Y:S02]  /*5710*/  HFMA2 R12, -RZ, RZ, 0, 5.9604644775390625e-08 ;  /* 0x00000001ff0c7431 */ /* 0x000fe400000001ff */
[----:B------:R-:W-:Y:S01]  /*5720*/  IMAD.MOV.U32 R8, RZ, RZ, 0x70 ;  /* 0x00000070ff087424 */ /* 0x000fe200078e00ff */
[----:B------:R3:W4:Y:S01]  /*5730*/  LDC.64 R14, c[0x4][R2] ;  /* 0x01000000020e7b82 */ /* 0x0007220000000a00 */
[----:B------:R-:W1:Y:S01]  /*5740*/  LDCU.64 UR6, c[0x4][0x88] ;  /* 0x01001100ff0677ac */ /* 0x000e620008000a00 */
[----:B------:R-:W-:Y:S01]  /*5750*/  IMAD.MOV.U32 R13, RZ, RZ, RZ ;  /* 0x000000ffff0d7224 */ /* 0x000fe200078e00ff */
[----:B------:R-:W1:Y:S01]  /*5760*/  LDCU.64 UR4, c[0x4][0x8] ;  /* 0x01000100ff0477ac */ /* 0x000e620008000a00 */
[----:B--2---:R-:W-:Y:S01]  /*5770*/  MOV R5, UR9 ;  /* 0x0000000900057c02 */ /* 0x004fe20008000f00 */
[----:B------:R-:W-:Y:S01]  /*5780*/  IMAD.U32 R4, RZ, RZ, UR8 ;  /* 0x00000008ff047e24 */ /* 0x000fe2000f8e00ff */
[----:B-1----:R-:W-:Y:S01]  /*5790*/  MOV R7, UR7 ;  /* 0x0000000700077c02 */ /* 0x002fe20008000f00 */
[----:B------:R-:W-:Y:S01]  /*57a0*/  IMAD.U32 R6, RZ, RZ, UR6 ;  /* 0x00000006ff067e24 */ /* 0x000fe2000f8e00ff */
[----:B------:R-:W-:Y:S01]  /*57b0*/  MOV R11, UR5 ;  /* 0x00000005000b7c02 */ /* 0x000fe20008000f00 */
[----:B------:R-:W-:Y:S02]  /*57c0*/  IMAD.U32 R10, RZ, RZ, UR4 ;  /* 0x00000004ff0a7e24 */ /* 0x000fe4000f8e00ff */
[----:B------:R-:W-:Y:S07]  /*57d0*/  LEPC R20, `(.L_x_91) ;  /* 0x000000001014794e */ /* 0x000fee0000000000 */
[----:B---345:R-:W-:Y:S05]  /*57e0*/  CALL.ABS.NOINC R14 ;  /* 0x000000000e007343 */ /* 0x038fea0003c00000 */
.L_x_91:
[----:B------:R-:W1:Y:S01]  /*57f0*/  LDCU.64 UR8, c[0x4][0x80] ;  /* 0x01001000ff0877ac */ /* 0x000e620008000a00 */
[----:B------:R-:W2:Y:S01]  /*5800*/  LDC.64 R2, c[0x4][R2] ;  /* 0x0100000002027b82 */ /* 0x000ea20000000a00 */
[----:B------:R-:W-:Y:S02]  /*5810*/  HFMA2 R12, -RZ, RZ, 0, 5.9604644775390625e-08 ;  /* 0x00000001ff0c7431 */ /* 0x000fe400000001ff */
[----:B------:R-:W-:Y:S02]  /*5820*/  IMAD.MOV.U32 R8, RZ, RZ, 0x70 ;  /* 0x00000070ff087424 */ /* 0x000fe400078e00ff */
[----:B------:R-:W-:Y:S01]  /*5830*/  IMAD.MOV.U32 R13, RZ, RZ, RZ ;  /* 0x000000ffff0d7224 */ /* 0x000fe200078e00ff */
[----:B------:R-:W3:Y:S01]  /*5840*/  LDCU.64 UR6, c[0x4][0x88] ;  /* 0x01001100ff0677ac */ /* 0x000ee20008000a00 */
[----:B------:R-:W4:Y:S01]  /*5850*/  LDCU.64 UR4, c[0x4][0x8] ;  /* 0x01000100ff0477ac */ /* 0x000f220008000a00 */
[----:B-1----:R-:W-:Y:S02]  /*5860*/  MOV R4, UR8 ;  /* 0x0000000800047c02 */ /* 0x002fe40008000f00 */
[----:B------:R-:W-:Y:S02]  /*5870*/  MOV R5, UR9 ;  /* 0x0000000900057c02 */ /* 0x000fe40008000f00 */
[----:B---3--:R-:W-:Y:S01]  /*5880*/  MOV R7, UR7 ;  /* 0x0000000700077c02 */ /* 0x008fe20008000f00 */
[----:B------:R-:W-:Y:S01]  /*5890*/  IMAD.U32 R6, RZ, RZ, UR6 ;  /* 0x00000006ff067e24 */ /* 0x000fe2000f8e00ff */
[----:B----4-:R-:W-:Y:S01]  /*58a0*/  MOV R11, UR5 ;  /* 0x00000005000b7c02 */ /* 0x010fe20008000f00 */
[----:B------:R-:W-:Y:S02]  /*58b0*/  IMAD.U32 R10, RZ, RZ, UR4 ;  /* 0x00000004ff0a7e24 */ /* 0x000fe4000f8e00ff */
[----:B------:R-:W-:Y:S07]  /*58c0*/  LEPC R20, `(.L_x_90) ;  /* 0x000000001014794e */ /* 0x000fee0000000000 */
[----:B--2---:R-:W-:Y:S05]  /*58d0*/  CALL.ABS.NOINC R2 ;  /* 0x0000000002007343 */ /* 0x004fea0003c00000 */
.L_x_90:
[----:B------:R-:W-:Y:S05]  /*58e0*/  BSYNC.RECONVERGENT B6 ;  /* 0x0000000000067941 */ /* 0x000fea0003800200 */
.L_x_89:
[----:B------:R-:W-:Y:S01]  /*58f0*/  R2UR UR4, R146 ;  /* 0x00000000920472ca */ /* 0x000fe200000e0000 */
[----:B------:R-:W-:Y:S01]  /*5900*/  UISETP.NE.U32.AND UP0, UPT, UR62, URZ, UPT ;  /* 0x000000ff3e00728c */ /* 0x000fe2000bf05070 */
[----:B------:R-:W-:Y:S02]  /*5910*/  ISETP.NE.U32.AND P4, PT, R138, RZ, PT ;  /* 0x000000ff8a00720c */ /* 0x000fe40003f85070 */
[----:B------:R-:W-:Y:S01]  /*5920*/  ISETP.NE.U32.AND P2, PT, RZ, UR56, PT ;  /* 0x00000038ff007c0c */ /* 0x000fe2000bf45070 */
[----:B------:R-:W-:Y:S01]  /*5930*/  UISETP.NE.AND.EX UP1, UPT, UR63, URZ, UPT, UP0 ;  /* 0x000000ff3f00728c */ /* 0x000fe2000bf25300 */
[----:B------:R-:W-:Y:S01]  /*5940*/  ISETP.NE.AND.EX P4, PT, R139, RZ, PT, P4 ;  /* 0x000000ff8b00720c */ /* 0x000fe20003f85340 */
[----:B------:R-:W-:Y:S01]  /*5950*/  UPLOP3.LUT UP0, UPT, UPT, UPT, UPT, 0x40, 0x4 ;  /* 0x000000000004789c */ /* 0x000fe20003f0e870 */
[----:B------:R-:W-:Y:S05]  /*5960*/  ISETP.NE.AND.EX P2, PT, RZ, UR57, PT, P2 ;  /* 0x00000039ff007c0c */ /* 0x000fea000bf45320 */
[----:B------:R-:W-:Y:S06]  /*5970*/  UISETP.NE.AND UP2, UPT, UR4, URZ, UPT ;  /* 0x000000ff0400728c */ /* 0x000fec000bf45270 */
[----:B------:R-:W-:Y:S05]  /*5980*/  PLOP3.LUT P1, PT, PT, PT, UP2, 0x80, 0x8 ;  /* 0x000000000008781c */ /* 0x000fea0003f2f028 */
[----:B------:R-:W-:Y:S06]  /*5990*/  @UP2 UPLOP3.LUT UP0, UPT, UPT, UPT, UP1, 0x80, 0x8 ;  /* 0x000000000008289c */ /* 0x000fec0003f0f010 */
[----:B------:R-:W-:Y:S01]  /*59a0*/  PLOP3.LUT P0, PT, PT, PT, UP0, 0x80, 0x8 ;  /* 0x000000000008781c */ /* 0x000fe20003f0f008 */
[----:B------:R-:W-:Y:S01]  /*59b0*/  @!UPT UIADD3 URZ, UPT, UPT, URZ, URZ, URZ ;  /* 0x000000fffffff290 */ /* 0x000fe2000fffe0ff */
[----:B------:R-:W-:Y:S11]  /*59c0*/  BRA.U !UP1, `(.L_x_92) ;  /* 0x00000001093c7547 */ /* 0x000ff6000b800000 */
[----:B------:R-:W-:Y:S01]  /*59d0*/  UISETP.NE.U32.AND UP0, UPT, UR56, URZ, UPT ;  /* 0x000000ff3800728c */ /* 0x000fe2000bf05070 */
[----:B-1----:R-:W-:Y:S01]  /*59e0*/  HFMA2 R0, -RZ, RZ, 0, 5.9604644775390625e-08 ;  /* 0x00000001ff007431 */ /* 0x002fe200000001ff */
[----:B------:R-:W1:Y:S01]  /*59f0*/  LDCU.64 UR8, c[0x0][0x358] ;  /* 0x00006b00ff0877ac */ /* 0x000e620008000a00 */
[----:B------:R-:W-:Y:S01]  /*5a00*/  IMAD.MOV.U32 R142, RZ, RZ, 0x1 ;  /* 0x00000001ff8e7424 */ /* 0x000fe200078e00ff */
[----:B------:R-:W-:Y:S06]  /*5a10*/  UISETP.NE.AND.EX UP0, UPT, UR57, URZ, UPT, UP0 ;  /* 0x000000ff3900728c */ /* 0x000fec000bf05300 */
[----:B------:R-:W-:Y:S05]  /*5a20*/  PLOP3.LUT P3, PT, PT, PT, UP0, 0x80, 0x8 ;  /* 0x000000000008781c */ /* 0x000fea0003f6f008 */
[----:B------:R-:W2:Y:S01]  /*5a30*/  @UP0 LDCU.64 UR4, c[0x0][0x888] ;  /* 0x00011100ff0407ac */ /* 0x000ea20008000a00 */
[----:B------:R-:W-:Y:S07]  /*5a40*/  @UP0 UIMAD UR6, UR36, UR62, URZ ;  /* 0x0000003e240602a4 */ /* 0x000fee000f8e02ff */
[----:B------:R-:W-:Y:S01]  /*5a50*/  @!P3 PRMT R142, R0, 0x7610, R142 ;  /* 0x00007610008eb816 */ /* 0x000fe2000000008e */
[----:B--2---:R-:W-:Y:S06]  /*5a60*/  @UP0 UIMAD.WIDE UR4, UR6, 0x4, UR4 ;  /* 0x00000004060408a5 */ /* 0x004fec000f8e0204 */
[----:B------:R-:W-:Y:S01]  /*5a70*/  IMAD.U32 R2, RZ, RZ, UR4 ;  /* 0x00000004ff027e24 */ /* 0x000fe2000f8e00ff */
[----:B------:R-:W-:Y:S04]  /*5a80*/  MOV R3, UR5 ;  /* 0x0000000500037c02 */ /* 0x000fe80008000f00 */
[----:B------:R-:W2:Y:S01]  /*5a90*/  @!UP0 LDCU UR4, c[0x0][0x880] ;  /* 0x00011000ff0487ac */ /* 0x000ea20008000800 */
[----:B-1---5:R3:W5:Y:S02]  /*5aa0*/  @P3 LDG.E R73, desc[UR8][R2.64] ;  /* 0x0000000802493981 */ /* 0x022764000c1e1900 */
[----:B--23--:R-:W-:Y:S02]  /*5ab0*/  @!P3 IMAD.U32 R73, RZ, RZ, UR4 ;  /* 0x00000004ff49be24 */ /* 0x00cfe4000f8e00ff */
.L_x_92:
[----:B------:R-:W-:Y:S05]  /*5ac0*/  @!P4 BRA `(.L_x_93) ;  /* 0x000000000024c947 */ /* 0x000fea0003800000 */
[----:B------:R-:W-:Y:S01]  /*5ad0*/  ISETP.NE.U32.AND P3, PT, R136, RZ, PT ;  /* 0x000000ff8800720c */ /* 0x000fe20003f65070 */
[----:B------:R-:W2:Y:S03]  /*5ae0*/  LDCU.64 UR4, c[0x0][0x358] ;  /* 0x00006b00ff0477ac */ /* 0x000ea60008000a00 */
[----:B------:R-:W-:Y:S11]  /*5af0*/  ISETP.NE.AND.EX P3, PT, R137, RZ, PT, P3 ;  /* 0x000000ff8900720c */ /* 0x000ff60003f65330 */
[----:B------:R-:W-:Y:S02]  /*5b00*/  @!UPT UIADD3 URZ, UPT, UPT, URZ, URZ, URZ ;  /* 0x000000fffffff290 */ /* 0x000fe4000fffe0ff */
[----:B------:R-:W3:Y:S01]  /*5b10*/  @P3 LDC.64 R2, c[0x0][0x8a8] ;  /* 0x00022a00ff023b82 */ /* 0x000ee20000000a00 */
[----:B-1----:R-:W-:Y:S04]  /*5b20*/  @P3 IMAD R0, R138, UR36, RZ ;  /* 0x000000248a003c24 */ /* 0x002fe8000f8e02ff */
[----:B---3--:R-:W-:Y:S05]  /*5b30*/  @P3 IMAD.WIDE R2, R0, 0x4, R2 ;  /* 0x0000000400023825 */ /* 0x008fea00078e0202 */
[----:B--2--5:R2:W5:Y:S02]  /*5b40*/  @P3 LDG.E R70, desc[UR4][R2.64] ;  /* 0x0000000402463981 */ /* 0x024564000c1e1900 */
[----:B--2---:R-:W3:Y:S02]  /*5b50*/  @!P3 LDC R70, c[0x0][0x8a0] ;  /* 0x00022800ff46bb82 */ /* 0x004ee40000000800 */
.L_x_93:
[----:B-----5:R-:W-:Y:S01]  /*5b60*/  FSETP.NEU.AND P3, PT, R73, RZ, PT ;  /* 0x000000ff4900720b */ /* 0x020fe20003f6d000 */
[----:B------:R-:W-:Y:S01]  /*5b70*/  IMAD.SHL.U32 R160, R140, 0x2, RZ ;  /* 0x000000028ca07824 */ /* 0x000fe200078e00ff */
[----:B------:R-:W-:Y:S01]  /*5b80*/  SEL R3, RZ, 0xffffffff, P2 ;  /* 0xffffffffff037807 */ /* 0x000fe20001000000 */
[----:B------:R-:W-:Y:S01]  /*5b90*/  IMAD.SHL.U32 R80, R155, 0x10, RZ ;  /* 0x000000109b507824 */ /* 0x000fe200078e00ff */
[----:B------:R-:W-:Y:S01]  /*5ba0*/  @P1 LOP3.LUT P2, RZ, R142, 0xff, RZ, 0xc0, !PT ;  /* 0x000000ff8eff1812 */ /* 0x000fe2000784c0ff */
[----:B------:R-:W-:Y:S01]  /*5bb0*/  VIADD R161, R160, UR44 ;  /* 0x0000002ca0a17c36 */ /* 0x000fe20008000000 */
[----:B-1----:R-:W-:Y:S01]  /*5bc0*/  @P1 SEL R0, RZ, 0xffffffff, P3 ;  /* 0xffffffffff001807 */ /* 0x002fe20001800000 */
[----:B------:R-:W-:Y:S01]  /*5bd0*/  IMAD.SHL.U32 R81, R156, 0x10, RZ ;  /* 0x000000109c517824 */ /* 0x000fe200078e00ff */
[----:B------:R-:W-:Y:S01]  /*5be0*/  LOP3.LUT R154, R154, 0x1, RZ, 0x3c, !PT ;  /* 0x000000019a9a7812 */ /* 0x000fe200078e3cff */
[----:B------:R-:W-:Y:S01]  /*5bf0*/  IMAD.IADD R151, R161, 0x1, R80 ;  /* 0x00000001a1977824 */ /* 0x000fe200078e0250 */
[C---:B------:R-:W-:Y:S01]  /*5c00*/  @P0 SEL R0, R3.reuse, R0, !P2 ;  /* 0x0000000003000207 */ /* 0x040fe20005000000 */
[----:B------:R-:W-:Y:S01]  /*5c10*/  BSSY B1, `(.L_x_94) ;  /* 0x000004f000017945 */ /* 0x000fe20003800000 */
[----:B------:R-:W-:Y:S01]  /*5c20*/  LEA R74, R68, UR44, 0x3 ;  /* 0x0000002c444a7c11 */ /* 0x000fe2000f8e18ff */
[----:B------:R-:W-:Y:S01]  /*5c30*/  IMAD.MOV.U32 R82, RZ, RZ, 0x1 ;  /* 0x00000001ff527424 */ /* 0x000fe200078e00ff */
[----:B------:R-:W-:Y:S01]  /*5c40*/  @P1 LOP3.LUT R0, R0, 0x1, RZ, 0xc0, !PT ;  /* 0x0000000100001812 */ /* 0x000fe200078ec0ff */
[----:B------:R-:W-:Y:S01]  /*5c50*/  IMAD R71, R68, 0x100, R69 ;  /* 0x0000010044477824 */ /* 0x000fe200078e0245 */
[----:B------:R-:W-:Y:S01]  /*5c60*/  PLOP3.LUT P2, PT, PT, PT, UP1, 0x80, 0x8 ;  /* 0x000000000008781c */ /* 0x000fe20003f4f018 */
[----:B------:R-:W-:Y:S01]  /*5c70*/  IMAD.MOV.U32 R75, RZ, RZ, RZ ;  /* 0x000000ffff4b7224 */ /* 0x000fe200078e00ff */
[----:B------:R-:W-:Y:S02]  /*5c80*/  ISETP.NE.U32.OR P6, PT, R0, 0x1, !P1 ;  /* 0x000000010000780c */ /* 0x000fe40004fc5470 */
[----:B------:R-:W-:Y:S02]  /*5c90*/  CS2R R134, SRZ ;  /* 0x0000000000867805 */ /* 0x000fe4000001ff00 */
[----:B------:R-:W-:Y:S02]  /*5ca0*/  LOP3.LUT P4, R148, R142, 0xff, RZ, 0xc0, !PT ;  /* 0x000000ff8e947812 */ /* 0x000fe4000788c0ff */
[----:B------:R-:W-:Y:S02]  /*5cb0*/  CS2R R132, SRZ ;  /* 0x0000000000847805 */ /* 0x000fe4000001ff00 */
[----:B------:R-:W-:Y:S02]  /*5cc0*/  SEL R2, RZ, 0xffffffff, P3 ;  /* 0xffffffffff027807 */ /* 0x000fe40001800000 */
[----:B------:R-:W-:Y:S02]  /*5cd0*/  CS2R R126, SRZ ;  /* 0x00000000007e7805 */ /* 0x000fe4000001ff00 */
[----:B------:R-:W-:Y:S02]  /*5ce0*/  P2R R158, PR, RZ, 0x40 ;  /* 0x00000040ff9e7803 */ /* 0x000fe40000000000 */
[----:B------:R-:W-:Y:S02]  /*5cf0*/  CS2R R124, SRZ ;  /* 0x00000000007c7805 */ /* 0x000fe4000001ff00 */
[----:B------:R-:W-:Y:S02]  /*5d00*/  CS2R R118, SRZ ;  /* 0x0000000000767805 */ /* 0x000fe4000001ff00 */
[----:B------:R-:W-:Y:S02]  /*5d10*/  CS2R R116, SRZ ;  /* 0x0000000000747805 */ /* 0x000fe4000001ff00 */
[----:B------:R-:W-:Y:S02]  /*5d20*/  CS2R R110, SRZ ;  /* 0x00000000006e7805 */ /* 0x000fe4000001ff00 */
[----:B------:R-:W-:Y:S02]  /*5d30*/  @P2 SEL R2, R3, R2, !P4 ;  /* 0x0000000203022207 */ /* 0x000fe40006000000 */
[----:B------:R-:W-:Y:S02]  /*5d40*/  CS2R R108, SRZ ;  /* 0x00000000006c7805 */ /* 0x000fe4000001ff00 */
[----:B------:R-:W-:Y:S02]  /*5d50*/  @P6 SHF.L.U32 R0, R154, 0x1f, RZ ;  /* 0x0000001f9a006819 */ /* 0x000fe400000006ff */
[----:B------:R-:W-:Y:S02]  /*5d60*/  CS2R R102, SRZ ;  /* 0x0000000000667805 */ /* 0x000fe4000001ff00 */
[----:B------:R-:W-:Y:S02]  /*5d70*/  LOP3.LUT R2, R2, 0x1, RZ, 0xc0, !PT ;  /* 0x0000000102027812 */ /* 0x000fe400078ec0ff */
[----:B------:R-:W-:Y:S01]  /*5d80*/  CS2R R100, SRZ ;  /* 0x0000000000647805 */ /* 0x000fe2000001ff00 */
[----:B------:R1:W2:Y:S01]  /*5d90*/  @P6 SYNCS.PHASECHK.TRANS64.TRYWAIT P1, [UR44+0x30], R0 ;  /* 0x00003000ff0065a7 */ /* 0x0002a2000802112c */
[----:B------:R-:W-:Y:S02]  /*5da0*/  CS2R R94, SRZ ;  /* 0x00000000005e7805 */ /* 0x000fe4000001ff00 */
[----:B------:R-:W-:Y:S02]  /*5db0*/  ISETP.NE.U32.AND P5, PT, R2, 0x1, PT ;  /* 0x000000010200780c */ /* 0x000fe40003fa5070 */
[----:B------:R-:W-:Y:S02]  /*5dc0*/  CS2R R92, SRZ ;  /* 0x00000000005c7805 */ /* 0x000fe4000001ff00 */
[----:B------:R-:W-:Y:S02]  /*5dd0*/  CS2R R86, SRZ ;  /* 0x0000000000567805 */ /* 0x000fe4000001ff00 */
[----:B------:R-:W-:Y:S02]  /*5de0*/  CS2R R84, SRZ ;  /* 0x0000000000547805 */ /* 0x000fe4000001ff00 */
[----:B------:R-:W-:Y:S02]  /*5df0*/  P2R R83, PR, RZ, 0x20 ;  /* 0x00000020ff537803 */ /* 0x000fe40000000000 */
[----:B------:R-:W-:Y:S02]  /*5e00*/  CS2R R78, SRZ ;  /* 0x00000000004e7805 */ /* 0x000fe4000001ff00 */
[----:B------:R-:W-:Y:S01]  /*5e10*/  CS2R R76, SRZ ;  /* 0x00000000004c7805 */ /* 0x000fe2000001ff00 */
[----:B------:R-:W-:Y:S02]  /*5e20*/  IMAD.IADD R159, R161, 0x1, R81 ;  /* 0x00000001a19f7824 */ /* 0x000fe400078e0251 */
[----:B------:R-:W-:Y:S01]  /*5e30*/  IMAD.IADD R150, R81, 0x1, R151 ;  /* 0x0000000151967824 */ /* 0x000fe200078e0297 */
[----:B-1----:R-:W-:Y:S04]  /*5e40*/  SHF.L.U32 R0, R153, 0x1f, RZ ;  /* 0x0000001f99007819 */ /* 0x002fe800000006ff */
[----:B------:R1:W4:Y:S01]  /*5e50*/  SYNCS.PHASECHK.TRANS64.TRYWAIT P0, [R74+URZ+0xa0], R0 ;  /* 0x0000a0004a0075a7 */ /* 0x00032200080011ff */
[----:B--2---:R-:W-:Y:S01]  /*5e60*/  @P6 SEL R82, RZ, 0x1, !P1 ;  /* 0x00000001ff526807 */ /* 0x004fe20004800000 */
[----:B-1----:R-:W-:Y:S06]  /*5e70*/  @!P6 BRA `(.L_x_95) ;  /* 0x0000000000a0e947 */ /* 0x002fec0003800000 */
[----:B------:R-:W-:Y:S01]  /*5e80*/  @P5 IMAD.MOV.U32 R2, RZ, RZ, -0x10 ;  /* 0xfffffff0ff025424 */ /* 0x000fe200078e00ff */
[----:B------:R-:W-:Y:S01]  /*5e90*/  ISETP.NE.AND P1, PT, R82, RZ, PT ;  /* 0x000000ff5200720c */ /* 0x000fe20003f25270 */
[----:B------:R-:W-:Y:S01]  /*5ea0*/  BSSY B0, `(.L_x_96) ;  /* 0x0000010000007945 */ /* 0x000fe20003800000 */
[----:B------:R-:W-:Y:S02]  /*5eb0*/  ISETP.NE.U32.AND P6, PT, R141, 0x1, PT ;  /* 0x000000018d00780c */ /* 0x000fe40003fc5070 */
[----:B------:R-:W-:Y:S02]  /*5ec0*/  CS2R R86, SRZ ;  /* 0x0000000000567805 */ /* 0x000fe4000001ff00 */
[----:B------:R-:W-:Y:S02]  /*5ed0*/  CS2R R84, SRZ ;  /* 0x0000000000547805 */ /* 0x000fe4000001ff00 */
[----:B------:R-:W-:Y:S02]  /*5ee0*/  CS2R R102, SRZ ;  /* 0x0000000000667805 */ /* 0x000fe4000001ff00 */
[----:B------:R-:W-:Y:S02]  /*5ef0*/  @P5 SEL R2, R2, 0x10, !P6 ;  /* 0x0000001002025807 */ /* 0x000fe40007000000 */
[----:B------:R-:W-:Y:S02]  /*5f00*/  CS2R R100, SRZ ;  /* 0x0000000000647805 */ /* 0x000fe4000001ff00 */
[----:B------:R-:W-:Y:S02]  /*5f10*/  CS2R R118, SRZ ;  /* 0x0000000000767805 */ /* 0x000fe4000001ff00 */
[----:B------:R-:W-:Y:S01]  /*5f20*/  CS2R R116, SRZ ;  /* 0x0000000000747805 */ /* 0x000fe2000001ff00 */
[----:B------:R-:W-:Y:S02]  /*5f30*/  @P5 IMAD.IADD R7, R161, 0x1, R2 ;  /* 0x00000001a1075824 */ /* 0x000fe400078e0202 */
[C---:B------:R-:W-:Y:S02]  /*5f40*/  @P5 IMAD.IADD R6, R2.reuse, 0x1, R159 ;  /* 0x0000000102065824 */ /* 0x040fe400078e029f */
[----:B------:R-:W-:Y:S01]  /*5f50*/  @P5 IMAD.IADD R5, R2, 0x1, R151 ;  /* 0x0000000102055824 */ /* 0x000fe200078e0297 */
[----:B------:R-:W-:Y:S06]  /*5f60*/  @P1 BRA `(.L_x_97) ;  /* 0x00000000000c1947 */ /* 0x000fec0003800000 */
[----:B------:R-:W-:Y:S04]  /*5f70*/  SHF.L.U32 R4, R154, 0x1f, RZ ;  /* 0x0000001f9a047819 */ /* 0x000fe800000006ff */
[----:B------:R-:W1:Y:S02]  /*5f80*/  SYNCS.PHASECHK.TRANS64.TRYWAIT P1, [UR44+0x30], R4 ;  /* 0x00003004ff0075a7 */ /* 0x000e64000802112c */
[----:B-1----:R-:W-:Y:S05]  /*5f90*/  @!P1 BRA `(.L_x_98) ;  /* 0x0000005c00309947 */ /* 0x002fea0003800000 */
.L_x_97:
[----:B------:R-:W-:Y:S05]  /*5fa0*/  BSYNC B0 ;  /* 0x0000000000007941 */ /* 0x000fea0003800000 */
.L_x_96:
[----:B------:R-:W-:Y:S01]  /*5fb0*/  ISETP.NE.AND P1, PT, R83, RZ, PT ;  /* 0x000000ff5300720c */ /* 0x000fe20003f25270 */
[----:B------:R-:W-:Y:S01]  /*5fc0*/  IMAD.MOV.U32 R135, RZ, RZ, RZ ;  /* 0x000000ffff877224 */ /* 0x000fe200078e00ff */
[----:B------:R-:W-:Y:S02]  /*5fd0*/  CS2R R132, SRZ ;  /* 0x0000000000847805 */ /* 0x000fe4000001ff00 */
[----:B------:R-:W-:Y:S02]  /*5fe0*/  CS2R R78, SRZ ;  /* 0x00000000004e7805 */ /* 0x000fe4000001ff00 */
[----:B------:R-:W-:Y:S02]  /*5ff0*/  CS2R R76, SRZ ;  /* 0x00000000004c7805 */ /* 0x000fe4000001ff00 */
[----:B------:R-:W-:Y:S02]  /*6000*/  CS2R R94, SRZ ;  /* 0x00000000005e7805 */ /* 0x000fe4000001ff00 */
[----:B------:R-:W-:Y:S02]  /*6010*/  CS2R R92, SRZ ;  /* 0x00000000005c7805 */ /* 0x000fe4000001ff00 */
[----:B------:R-:W-:Y:S02]  /*6020*/  CS2R R110, SRZ ;  /* 0x00000000006e7805 */ /* 0x000fe4000001ff00 */
[----:B------:R-:W-:Y:S02]  /*6030*/  CS2R R108, SRZ ;  /* 0x00000000006c7805 */ /* 0x000fe4000001ff00 */
[----:B------:R-:W-:Y:S02]  /*6040*/  CS2R R126, SRZ ;  /* 0x00000000007e7805 */ /* 0x000fe4000001ff00 */
[----:B------:R-:W-:Y:S01]  /*6050*/  CS2R R124, SRZ ;  /* 0x00000000007c7805 */ /* 0x000fe2000001ff00 */
[----:B------:R-:W-:Y:S01]  /*6060*/  IMAD.MOV.U32 R75, RZ, RZ, 0x1 ;  /* 0x00000001ff4b7424 */ /* 0x000fe200078e00ff */
[----:B------:R2:W1:Y:S01]  /*6070*/  @P1 LDS.128 R84, [R7+0x400] ;  /* 0x0004000007541984 */ /* 0x0004620000000c00 */
[----:B------:R-:W-:Y:S03]  /*6080*/  @P1 IMAD.IADD R2, R2, 0x1, R150 ;  /* 0x0000000102021824 */ /* 0x000fe600078e0296 */
[----:B------:R2:W1:Y:S04]  /*6090*/  @P1 LDS.128 R100, [R6+0x400] ;  /* 0x0004000006641984 */ /* 0x0004680000000c00 */
[----:B------:R2:W1:Y:S04]  /*60a0*/  @P1 LDS.128 R116, [R5+0x400] ;  /* 0x0004000005741984 */ /* 0x0004680000000c00 */
[----:B------:R2:W1:Y:S04]  /*60b0*/  @P1 LDS.128 R132, [R2+0x400] ;  /* 0x0004000002841984 */ /* 0x0004680000000c00 */
[----:B------:R2:W1:Y:S04]  /*60c0*/  @P1 LDS.128 R76, [R160+UR44+0x400] ;  /* 0x0004002ca04c1984 */ /* 0x0004680008000c00 */
[----:B------:R2:W1:Y:S04]  /*60d0*/  @P1 LDS.128 R92, [R159+0x400] ;  /* 0x000400009f5c1984 */ /* 0x0004680000000c00 */
[----:B------:R2:W1:Y:S04]  /*60e0*/  @P1 LDS.128 R108, [R151+0x400] ;  /* 0x00040000976c1984 */ /* 0x0004680000000c00 */
[----:B------:R2:W1:Y:S02]  /*60f0*/  @P1 LDS.128 R124, [R150+0x400] ;  /* 0x00040000967c1984 */ /* 0x0004640000000c00 */
.L_x_95:
[----:B------:R-:W-:Y:S05]  /*6100*/  BSYNC B1 ;  /* 0x0000000000017941 */ /* 0x000fea0003800000 */
.L_x_94:
[----:B--2---:R-:W-:Y:S04]  /*6110*/  SHF.R.U32.HI R2, RZ, 0x15, R71 ;  /* 0x00000015ff027819 */ /* 0x004fe80000011647 */
[----:B------:R-:W-:Y:S01]  /*6120*/  LOP3.LUT P1, RZ, R2, 0x3, R143, 0x48, !PT ;  /* 0x0000000302ff7812 */ /* 0x000fe2000782488f */
[----:B------:R-:W-:Y:S01]  /*6130*/  @!UPT UIADD3 URZ, UPT, UPT, URZ, URZ, URZ ;  /* 0x000000fffffff290 */ /* 0x000fe2000fffe0ff */
[----:B----4-:R-:W-:Y:S11]  /*6140*/  @P0 BRA `(.L_x_99) ;  /* 0x0000000000080947 */ /* 0x010ff60003800000 */
[----:B------:R-:W2:Y:S02]  /*6150*/  SYNCS.PHASECHK.TRANS64.TRYWAIT P0, [R74+URZ+0xa0], R0 ;  /* 0x0000a0004a0075a7 */ /* 0x000ea400080011ff */
[----:B--2---:R-:W-:Y:S05]  /*6160*/  @!P0 BRA `(.L_x_100) ;  /* 0x0000005800d48947 */ /* 0x004fea0003800000 */
.L_x_99:
[----:B------:R-:W-:Y:S05]  /*6170*/  @!P1 BRA `(.L_x_101) ;  /* 0x0000000000409947 */ /* 0x000fea0003800000 */
[----:B------:R-:W4:Y:S01]  /*6180*/  LDCU.64 UR8, c[0x4][0x70] ;  /* 0x01000e00ff0877ac */ /* 0x000f220008000a00 */
[----:B-1----:R-:W-:Y:S01]  /*6190*/  MOV R3, 0x0 ;  /* 0x0000000000037802 */ /* 0x002fe20000000f00 */
[----:B------:R-:W-:Y:S02]  /*61a0*/  HFMA2 R12, -RZ, RZ, 0, 5.9604644775390625e-08 ;  /* 0x00000001ff0c7431 */ /* 0x000fe400000001ff */
[----:B------:R-:W-:Y:S02]  /*61b0*/  IMAD.MOV.U32 R8, RZ, RZ, 0x192 ;  /* 0x00000192ff087424 */ /* 0x000fe400078e00ff */
[----:B------:R-:W-:Y:S01]  /*61c0*/  IMAD.MOV.U32 R13, RZ, RZ, RZ ;  /* 0x000000ffff0d7224 */ /* 0x000fe200078e00ff */
[----:B------:R-:W1:Y:S01]  /*61d0*/  LDCU.64 UR6, c[0x4][0x78] ;  /* 0x01000f00ff0677ac */ /* 0x000e620008000a00 */
[----:B------:R-:W2:Y:S01]  /*61e0*/  LDC.64 R2, c[0x4][R3] ;  /* 0x0100000003027b82 */ /* 0x000ea20000000a00 */
[----:B------:R-:W5:Y:S01]  /*61f0*/  LDCU.64 UR4, c[0x4][0x10] ;  /* 0x01000200ff0477ac */ /* 0x000f620008000a00 */
[----:B----4-:R-:W-:Y:S01]  /*6200*/  MOV R5, UR9 ;  /* 0x0000000900057c02 */ /* 0x010fe20008000f00 */
[----:B------:R-:W-:Y:S01]  /*6210*/  IMAD.U32 R4, RZ, RZ, UR8 ;  /* 0x00000008ff047e24 */ /* 0x000fe2000f8e00ff */
[----:B-1----:R-:W-:Y:S01]  /*6220*/  MOV R7, UR7 ;  /* 0x0000000700077c02 */ /* 0x002fe20008000f00 */
[----:B------:R-:W-:Y:S01]  /*6230*/  IMAD.U32 R6, RZ, RZ, UR6 ;  /* 0x00000006ff067e24 */ /* 0x000fe2000f8e00ff */
[----:B-----5:R-:W-:Y:S01]  /*6240*/  MOV R11, UR5 ;  /* 0x00000005000b7c02 */ /* 0x020fe20008000f00 */
[----:B------:R-:W-:Y:S02]  /*6250*/  IMAD.U32 R10, RZ, RZ, UR4 ;  /* 0x00000004ff0a7e24 */ /* 0x000fe4000f8e00ff */
[----:B------:R-:W-:Y:S07]  /*6260*/  LEPC R20, `(.L_x_101) ;  /* 0x000000001014794e */ /* 0x000fee0000000000 */
[----:B--23--:R-:W-:Y:S05]  /*6270*/  CALL.ABS.NOINC R2 ;  /* 0x0000000002007343 */ /* 0x00cfea0003c00000 */
.L_x_101:
[----:B------:R-:W-:Y:S05]  /*6280*/  WARPSYNC.ALL ;  /* 0x0000000000007948 */ /* 0x000fea0003800000 */
[----:B------:R-:W-:Y:S01]  /*6290*/  R2UR UR4, R71 ;  /* 0x00000000470472ca */ /* 0x000fe200000e0000 */
[--C-:B-1----:R-:W-:Y:S01]  /*62a0*/  HADD2.F32 R3, -RZ, R76.reuse.H0_H0 ;  /* 0x2000004cff037230 */ /* 0x102fe20000004100 */
[----:B------:R-:W-:Y:S01]  /*62b0*/  MOV R96, 0xfffffff0 ;  /* 0xfffffff000607802 */ /* 0x000fe20000000f00 */
[----:B------:R-:W-:Y:S01]  /*62c0*/  HADD2.F32 R72, -RZ, R93.H0_H0 ;  /* 0x2000005dff487230 */ /* 0x000fe20000004100 */
[----:B------:R-:W-:Y:S01]  /*62d0*/  ISETP.NE.U32.AND P6, PT, R141, 0x1, PT ;  /* 0x000000018d00780c */ /* 0x000fe20003fc5070 */
[----:B------:R-:W-:Y:S01]  /*62e0*/  BSSY.RECONVERGENT B0, `(.L_x_102) ;  /* 0x0000100000007945 */ /* 0x000fe20003800200 */
[----:B------:R-:W-:Y:S02]  /*62f0*/  ISETP.NE.AND P0, PT, R157, RZ, PT ;  /* 0x000000ff9d00720c */ /* 0x000fe40003f05270 */
[----:B------:R-:W-:Y:S04]  /*6300*/  SEL R96, R96, 0x10, !P6 ;  /* 0x0000001060607807 */ /* 0x000fe80007000000 */
[----:B------:R-:W-:Y:S01]  /*6310*/  IADD3 R161, PT, PT, R161, R96, RZ ;  /* 0x00000060a1a17210 */ /* 0x000fe20007ffe0ff */
[----:B------:R-:W2:Y:S01]  /*6320*/  LDTM.x64 R4, tmem[UR4] ;  /* 0x00000004000479ee */ /* 0x000ea20008340000 */
[C---:B------:R-:W-:Y:S02]  /*6330*/  IADD3 R162, PT, PT, R96.reuse, R159, RZ ;  /* 0x0000009f60a27210 */ /* 0x040fe40007ffe0ff */
[C---:B------:R-:W-:Y:S02]  /*6340*/  IADD3 R164, PT, PT, R96.reuse, R151, RZ ;  /* 0x0000009760a47210 */ /* 0x040fe40007ffe0ff */
[----:B------:R-:W-:Y:S01]  /*6350*/  IADD3 R163, PT, PT, R96, R150, RZ ;  /* 0x0000009660a37210 */ /* 0x000fe20007ffe0ff */
[C---:B--23--:R-:W-:Y:S01]  /*6360*/  FMUL R0, R70.reuse, R4 ;  /* 0x0000000446007220 */ /* 0x04cfe20000400000 */
[----:B------:R-:W-:Y:S02]  /*6370*/  HADD2.F32 R4, -RZ, R76.H1_H1 ;  /* 0x3000004cff047230 */ /* 0x000fe40000004100 */
[C---:B------:R-:W-:Y:S01]  /*6380*/  FMUL R2, R70.reuse, R5 ;  /* 0x0000000546027220 */ /* 0x040fe20000400000 */
[--C-:B------:R-:W-:Y:S02]  /*6390*/  HADD2.F32 R5, -RZ, R77.reuse.H0_H0 ;  /* 0x2000004dff057230 */ /* 0x100fe40000004100 */
[C---:B------:R-:W-:Y:S01]  /*63a0*/  FFMA R0, R73.reuse, R3, R0 ;  /* 0x0000000349007223 */ /* 0x040fe20000000000 */
[C---:B------:R-:W-:Y:S01]  /*63b0*/  FMUL R3, R70.reuse, R6 ;  /* 0x0000000646037220 */ /* 0x040fe20000400000 */
[C---:B------:R-:W-:Y:S01]  /*63c0*/  FFMA R2, R73.reuse, R4, R2 ;  /* 0x0000000449027223 */ /* 0x040fe20000000002 */
[----:B------:R-:W-:Y:S02]  /*63d0*/  HADD2.F32 R6, -RZ, R77.H1_H1 ;  /* 0x3000004dff067230 */ /* 0x000fe40000004100 */
[----:B------:R-:W-:Y:S01]  /*63e0*/  FMUL R4, R70, R9 ;  /* 0x0000000946047220 */ /* 0x000fe20000400000 */
[C---:B------:R-:W-:Y:S01]  /*63f0*/  FFMA R3, R73.reuse, R5, R3 ;  /* 0x0000000549037223 */ /* 0x040fe20000000003 */
[--C-:B------:R-:W-:Y:S01]  /*6400*/  HADD2.F32 R5, -RZ, R78.reuse.H0_H0 ;  /* 0x2000004eff057230 */ /* 0x100fe20000004100 */
[----:B------:R-:W-:Y:S01]  /*6410*/  F2FP.F16.F32.PACK_AB R88, R2, R0 ;  /* 0x000000000258723e */ /* 0x000fe200000000ff */
[C---:B------:R-:W-:Y:S01]  /*6420*/  FMUL R0, R70.reuse, R7 ;  /* 0x0000000746007220 */ /* 0x040fe20000400000 */
[C---:B------:R-:W-:Y:S01]  /*6430*/  FMUL R2, R70.reuse, R8 ;  /* 0x0000000846027220 */ /* 0x040fe20000400000 */
[----:B------:R-:W-:Y:S02]  /*6440*/  HADD2.F32 R7, -RZ, R78.H1_H1 ;  /* 0x3000004eff077230 */ /* 0x000fe40000004100 */
[C---:B------:R-:W-:Y:S01]  /*6450*/  FFMA R0, R73.reuse, R6, R0 ;  /* 0x0000000649007223 */ /* 0x040fe20000000000 */
[C---:B------:R-:W-:Y:S01]  /*6460*/  FFMA R2, R73.reuse, R5, R2 ;  /* 0x0000000549027223 */ /* 0x040fe20000000002 */
[--C-:B------:R-:W-:Y:S02]  /*6470*/  HADD2.F32 R8, -RZ, R79.reuse.H0_H0 ;  /* 0x2000004fff087230 */ /* 0x100fe40000004100 */
[C---:B------:R-:W-:Y:S01]  /*6480*/  FFMA R4, R73.reuse, R7, R4 ;  /* 0x0000000749047223 */ /* 0x040fe20000000004 */
[----:B------:R-:W-:Y:S01]  /*6490*/  FMUL R5, R70, R10 ;  /* 0x0000000a46057220 */ /* 0x000fe20000400000 */
[----:B------:R-:W-:Y:S01]  /*64a0*/  HADD2.F32 R7, -RZ, R79.H1_H1 ;  /* 0x3000004fff077230 */ /* 0x000fe20000004100 */
[----:B------:R-:W-:Y:S01]  /*64b0*/  F2FP.F16.F32.PACK_AB R89, R0, R3 ;  /* 0x000000030059723e */ /* 0x000fe200000000ff */
[----:B------:R-:W-:Y:S01]  /*64c0*/  FMUL R6, R70, R11 ;  /* 0x0000000b46067220 */ /* 0x000fe20000400000 */
[----:B------:R-:W-:Y:S01]  /*64d0*/  F2FP.F16.F32.PACK_AB R90, R4, R2 ;  /* 0x00000002045a723e */ /* 0x000fe200000000ff */
[C---:B------:R-:W-:Y:S01]  /*64e0*/  FFMA R5, R73.reuse, R8, R5 ;  /* 0x0000000849057223 */ /* 0x040fe20000000005 */
[--C-:B------:R-:W-:Y:S02]  /*64f0*/  HADD2.F32 R4, -RZ, R84.reuse.H0_H0 ;  /* 0x20000054ff047230 */ /* 0x100fe40000004100 */
[C---:B------:R-:W-:Y:S01]  /*6500*/  FFMA R6, R73.reuse, R7, R6 ;  /* 0x0000000749067223 */ /* 0x040fe20000000006 */
[----:B------:R-:W-:Y:S02]  /*6510*/  HADD2.F32 R7, -RZ, R84.H1_H1 ;  /* 0x30000054ff077230 */ /* 0x000fe40000004100 */
[C---:B------:R-:W-:Y:S01]  /*6520*/  FMUL R0, R70.reuse, R12 ;  /* 0x0000000c46007220 */ /* 0x040fe20000400000 */
[--C-:B------:R-:W-:Y:S02]  /*6530*/  HADD2.F32 R8, -RZ, R85.reuse.H0_H0 ;  /* 0x20000055ff087230 */ /* 0x100fe40000004100 */
[----:B------:R-:W-:Y:S01]  /*6540*/  FMUL R2, R70, R13 ;  /* 0x0000000d46027220 */ /* 0x000fe20000400000 */
[----:B------:R-:W-:Y:S01]  /*6550*/  F2FP.F16.F32.PACK_AB R91, R6, R5 ;  /* 0x00000005065b723e */ /* 0x000fe200000000ff */
[C---:B------:R-:W-:Y:S01]  /*6560*/  FFMA R0, R73.reuse, R4, R0 ;  /* 0x0000000449007223 */ /* 0x040fe20000000000 */
[----:B------:R-:W-:Y:S01]  /*6570*/  FMUL R3, R70, R14 ;  /* 0x0000000e46037220 */ /* 0x000fe20000400000 */
[C---:B------:R-:W-:Y:S01]  /*6580*/  FFMA R2, R73.reuse, R7, R2 ;  /* 0x0000000749027223 */ /* 0x040fe20000000002 */
[----:B------:R-:W-:Y:S01]  /*6590*/  HADD2.F32 R7, -RZ, R85.H1_H1 ;  /* 0x30000055ff077230 */ /* 0x000fe20000004100 */
[----:B------:R1:W-:Y:S01]  /*65a0*/  STS.128 [R160+UR44+0x400], R88 ;  /* 0x00040058a0007988 */ /* 0x0003e20008000c2c */
[C---:B------:R-:W-:Y:S01]  /*65b0*/  FFMA R3, R73.reuse, R8, R3 ;  /* 0x0000000849037223 */ /* 0x040fe20000000003 */
[--C-:B------:R-:W-:Y:S01]  /*65c0*/  HADD2.F32 R8, -RZ, R86.reuse.H0_H0 ;  /* 0x20000056ff087230 */ /* 0x100fe20000004100 */
[----:B------:R-:W-:Y:S01]  /*65d0*/  F2FP.F16.F32.PACK_AB R104, R2, R0 ;  /* 0x000000000268723e */ /* 0x000fe200000000ff */
[C---:B------:R-:W-:Y:S01]  /*65e0*/  FMUL R4, R70.reuse, R15 ;  /* 0x0000000f46047220 */ /* 0x040fe20000400000 */
[----:B------:R-:W-:Y:S02]  /*65f0*/  HADD2.F32 R9, -RZ, R86.H1_H1 ;  /* 0x30000056ff097230 */ /* 0x000fe40000004100 */
[C---:B------:R-:W-:Y:S01]  /*6600*/  FMUL R5, R70.reuse, R16 ;  /* 0x0000001046057220 */ /* 0x040fe20000400000 */
[C---:B------:R-:W-:Y:S01]  /*6610*/  FMUL R6, R70.reuse, R17 ;  /* 0x0000001146067220 */ /* 0x040fe20000400000 */
[C---:B------:R-:W-:Y:S01]  /*6620*/  FFMA R4, R73.reuse, R7, R4 ;  /* 0x0000000749047223 */ /* 0x040fe20000000004 */
[--C-:B------:R-:W-:Y:S02]  /*6630*/  HADD2.F32 R7, -RZ, R87.reuse.H0_H0 ;  /* 0x20000057ff077230 */ /* 0x100fe40000004100 */
[C---:B------:R-:W-:Y:S01]  /*6640*/  FFMA R5, R73.reuse, R8, R5 ;  /* 0x0000000849057223 */ /* 0x040fe20000000005 */
[C---:B------:R-:W-:Y:S01]  /*6650*/  FFMA R6, R73.reuse, R9, R6 ;  /* 0x0000000949067223 */ /* 0x040fe20000000006 */
[----:B------:R-:W-:Y:S01]  /*6660*/  FMUL R0, R70, R18 ;  /* 0x0000001246007220 */ /* 0x000fe20000400000 */
[----:B------:R-:W-:Y:S01]  /*6670*/  HADD2.F32 R8, -RZ, R87.H1_H1 ;  /* 0x30000057ff087230 */ /* 0x000fe20000004100 */
[----:B------:R-:W-:Y:S01]  /*6680*/  F2FP.F16.F32.PACK_AB R105, R4, R3 ;  /* 0x000000030469723e */ /* 0x000fe200000000ff */
[----:B------:R-:W-:Y:S01]  /*6690*/  FMUL R2, R70, R19 ;  /* 0x0000001346027220 */ /* 0x000fe20000400000 */
[----:B------:R-:W-:Y:S01]  /*66a0*/  F2FP.F16.F32.PACK_AB R106, R6, R5 ;  /* 0x00000005066a723e */ /* 0x000fe200000000ff */
[--C-:B------:R-:W-:Y:S02]  /*66b0*/  HADD2.F32 R5, -RZ, R92.reuse.H0_H0 ;  /* 0x2000005cff057230 */ /* 0x100fe40000004100 */
[C---:B------:R-:W-:Y:S01]  /*66c0*/  FFMA R0, R73.reuse, R7, R0 ;  /* 0x0000000749007223 */ /* 0x040fe20000000000 */
[C---:B------:R-:W-:Y:S01]  /*66d0*/  FFMA R2, R73.reuse, R8, R2 ;  /* 0x0000000849027223 */ /* 0x040fe20000000002 */
[----:B------:R-:W-:Y:S02]  /*66e0*/  HADD2.F32 R6, -RZ, R92.H1_H1 ;  /* 0x3000005cff067230 */ /* 0x000fe40000004100 */
[C---:B------:R-:W-:Y:S01]  /*66f0*/  FMUL R3, R70.reuse, R20 ;  /* 0x0000001446037220 */ /* 0x040fe20000400000 */
[C---:B------:R-:W-:Y:S01]  /*6700*/  FMUL R4, R70.reuse, R21 ;  /* 0x0000001546047220 */ /* 0x040fe20000400000 */
[----:B------:R-:W-:Y:S01]  /*6710*/  FMUL R14, R70, R33 ;  /* 0x00000021460e7220 */ /* 0x000fe20000400000 */
[----:B------:R-:W-:Y:S01]  /*6720*/  F2FP.F16.F32.PACK_AB R107, R2, R0 ;  /* 0x00000000026b723e */ /* 0x000fe200000000ff */
[C---:B------:R-:W-:Y:S01]  /*6730*/  FFMA R3, R73.reuse, R5, R3 ;  /* 0x0000000549037223 */ /* 0x040fe20000000003 */
[C---:B------:R-:W-:Y:S01]  /*6740*/  FFMA R4, R73.reuse, R6, R4 ;  /* 0x0000000649047223 */ /* 0x040fe20000000004 */
[C---:B------:R-:W-:Y:S01]  /*6750*/  FMUL R33, R70.reuse, R52 ;  /* 0x0000003446217220 */ /* 0x040fe20000400000 */
[C---:B------:R-:W-:Y:S01]  /*6760*/  FMUL R0, R70.reuse, R22 ;  /* 0x0000001646007220 */ /* 0x040fe20000400000 */
[C---:B------:R-:W-:Y:S01]  /*6770*/  FMUL R2, R70.reuse, R23 ;  /* 0x0000001746027220 */ /* 0x040fe20000400000 */
[----:B------:R-:W-:Y:S01]  /*6780*/  FMUL R11, R70, R30 ;  /* 0x0000001e460b7220 */ /* 0x000fe20000400000 */
[----:B------:R-:W-:Y:S01]  /*6790*/  F2FP.F16.F32.PACK_AB R52, R4, R3 ;  /* 0x000000030434723e */ /* 0x000fe200000000ff */
[----:B------:R-:W-:Y:S02]  /*67a0*/  HADD2.F32 R3, -RZ, R93.H1_H1 ;  /* 0x3000005dff037230 */ /* 0x000fe40000004100 */
[C---:B------:R-:W-:Y:S01]  /*67b0*/  FFMA R0, R73.reuse, R72, R0 ;  /* 0x0000004849007223 */ /* 0x040fe20000000000 */
[--C-:B------:R-:W-:Y:S01]  /*67c0*/  HADD2.F32 R4, -RZ, R94.reuse.H0_H0 ;  /* 0x2000005eff047230 */ /* 0x100fe20000004100 */
[----:B------:R1:W-:Y:S01]  /*67d0*/  STS.128 [R161+0x400], R104 ;  /* 0x00040068a1007388 */ /* 0x0003e20000000c00 */
[C---:B------:R-:W-:Y:S01]  /*67e0*/  FMUL R12, R70.reuse, R31 ;  /* 0x0000001f460c7220 */ /* 0x040fe20000400000 */
[C---:B------:R-:W-:Y:S01]  /*67f0*/  FFMA R2, R73.reuse, R3, R2 ;  /* 0x0000000349027223 */ /* 0x040fe20000000002 */
[----:B------:R-:W-:Y:S02]  /*6800*/  HADD2.F32 R3, -RZ, R101.H0_H0 ;  /* 0x20000065ff037230 */ /* 0x000fe40000004100 */
[C---:B------:R-:W-:Y:S01]  /*6810*/  FMUL R30, R70.reuse, R49 ;  /* 0x00000031461e7220 */ /* 0x040fe20000400000 */
[----:B------:R-:W-:Y:S02]  /*6820*/  HADD2.F32 R49, -RZ, R94.H1_H1 ;  /* 0x3000005eff317230 */ /* 0x000fe40000004100 */
[C---:B------:R-:W-:Y:S01]  /*6830*/  FMUL R5, R70.reuse, R24 ;  /* 0x0000001846057220 */ /* 0x040fe20000400000 */
[C---:B------:R-:W-:Y:S01]  /*6840*/  FMUL R13, R70.reuse, R32 ;  /* 0x00000020460d7220 */ /* 0x040fe20000400000 */
[C---:B------:R-:W-:Y:S01]  /*6850*/  FMUL R15, R70.reuse, R34 ;  /* 0x00000022460f7220 */ /* 0x040fe20000400000 */
[C---:B------:R-:W-:Y:S01]  /*6860*/  FMUL R31, R70.reuse, R50 ;  /* 0x00000032461f7220 */ /* 0x040fe20000400000 */
[--C-:B------:R-:W-:Y:S02]  /*6870*/  HADD2.F32 R50, -RZ, R95.reuse.H0_H0 ;  /* 0x2000005fff327230 */ /* 0x100fe40000004100 */
[C---:B------:R-:W-:Y:S01]  /*6880*/  FMUL R34, R70.reuse, R53 ;  /* 0x0000003546227220 */ /* 0x040fe20000400000 */
[C---:B------:R-:W-:Y:S01]  /*6890*/  FMUL R6, R70.reuse, R25 ;  /* 0x0000001946067220 */ /* 0x040fe20000400000 */
[----:B------:R-:W-:Y:S01]  /*68a0*/  FMUL R32, R70, R51 ;  /* 0x0000003346207220 */ /* 0x000fe20000400000 */
[----:B------:R-:W-:Y:S01]  /*68b0*/  HADD2.F32 R51, -RZ, R95.H1_H1 ;  /* 0x3000005fff337230 */ /* 0x000fe20000004100 */
[----:B------:R-:W-:Y:S01]  /*68c0*/  F2FP.F16.F32.PACK_AB R53, R2, R0 ;  /* 0x000000000235723e */ /* 0x000fe200000000ff */
[--C-:B------:R-:W-:Y:S02]  /*68d0*/  HADD2.F32 R0, -RZ, R100.reuse.H0_H0 ;  /* 0x20000064ff007230 */ /* 0x100fe40000004100 */
[C---:B------:R-:W-:Y:S01]  /*68e0*/  FFMA R5, R73.reuse, R4, R5 ;  /* 0x0000000449057223 */ /* 0x040fe20000000005 */
[----:B------:R-:W-:Y:S02]  /*68f0*/  HADD2.F32 R2, -RZ, R100.H1_H1 ;  /* 0x30000064ff027230 */ /* 0x000fe40000004100 */
[C---:B------:R-:W-:Y:S01]  /*6900*/  FFMA R6, R73.reuse, R49, R6 ;  /* 0x0000003149067223 */ /* 0x040fe20000000006 */
[----:B------:R-:W-:Y:S02]  /*6910*/  HADD2.F32 R4, -RZ, R135.H0_H0 ;  /* 0x20000087ff047230 */ /* 0x000fe40000004100 */
[C---:B------:R-:W-:Y:S01]  /*6920*/  FMUL R7, R70.reuse, R26 ;  /* 0x0000001a46077220 */ /* 0x040fe20000400000 */
[C---:B------:R-:W-:Y:S01]  /*6930*/  FMUL R8, R70.reuse, R27 ;  /* 0x0000001b46087220 */ /* 0x040fe20000400000 */
[C---:B------:R-:W-:Y:S01]  /*6940*/  FMUL R9, R70.reuse, R28 ;  /* 0x0000001c46097220 */ /* 0x040fe20000400000 */
[C---:B------:R-:W-:Y:S01]  /*6950*/  FMUL R10, R70.reuse, R29 ;  /* 0x0000001d460a7220 */ /* 0x040fe20000400000 */
[C---:B------:R-:W-:Y:S01]  /*6960*/  FFMA R7, R73.reuse, R50, R7 ;  /* 0x0000003249077223 */ /* 0x040fe20000000007 */
[C---:B------:R-:W-:Y:S01]  /*6970*/  FFMA R8, R73.reuse, R51, R8 ;  /* 0x0000003349087223 */ /* 0x040fe20000000008 */
[C---:B------:R-:W-:Y:S01]  /*6980*/  FFMA R9, R73.reuse, R0, R9 ;  /* 0x0000000049097223 */ /* 0x040fe20000000009 */
[----:B------:R-:W-:Y:S02]  /*6990*/  HADD2.F32 R0, -RZ, R101.H1_H1 ;  /* 0x30000065ff007230 */ /* 0x000fe40000004100 */
[C---:B------:R-:W-:Y:S01]  /*69a0*/  FFMA R10, R73.reuse, R2, R10 ;  /* 0x00000002490a7223 */ /* 0x040fe2000000000a */
[--C-:B------:R-:W-:Y:S02]  /*69b0*/  HADD2.F32 R2, -RZ, R102.reuse.H0_H0 ;  /* 0x20000066ff027230 */ /* 0x100fe40000004100 */
[C---:B------:R-:W-:Y:S01]  /*69c0*/  FFMA R11, R73.reuse, R3, R11 ;  /* 0x00000003490b7223 */ /* 0x040fe2000000000b */
[--C-:B------:R-:W-:Y:S02]  /*69d0*/  HADD2.F32 R3, -RZ, R103.reuse.H0_H0 ;  /* 0x20000067ff037230 */ /* 0x100fe40000004100 */
[C---:B------:R-:W-:Y:S01]  /*69e0*/  FFMA R12, R73.reuse, R0, R12 ;  /* 0x00000000490c7223 */ /* 0x040fe2000000000c */
[----:B------:R-:W-:Y:S02]  /*69f0*/  HADD2.F32 R0, -RZ, R102.H1_H1 ;  /* 0x30000066ff007230 */ /* 0x000fe40000004100 */
[C---:B------:R-:W-:Y:S01]  /*6a00*/  FFMA R13, R73.reuse, R2, R13 ;  /* 0x00000002490d7223 */ /* 0x040fe2000000000d */
[----:B------:R-:W-:Y:S02]  /*6a10*/  HADD2.F32 R2, -RZ, R103.H1_H1 ;  /* 0x30000067ff027230 */ /* 0x000fe40000004100 */
[C---:B------:R-:W-:Y:S01]  /*6a20*/  FMUL R16, R70.reuse, R35 ;  /* 0x0000002346107220 */ /* 0x040fe20000400000 */
[----:B------:R-:W-:Y:S01]  /*6a30*/  FMUL R35, R70, R54 ;  /* 0x0000003646237220 */ /* 0x000fe20000400000 */
[C---:B------:R-:W-:Y:S01]  /*6a40*/  FFMA R14, R73.reuse, R0, R14 ;  /* 0x00000000490e7223 */ /* 0x040fe2000000000e */
[--C-:B------:R-:W-:Y:S01]  /*6a50*/  HADD2.F32 R0, -RZ, R108.reuse.H0_H0 ;  /* 0x2000006cff007230 */ /* 0x100fe20000004100 */
[----:B------:R-:W-:Y:S01]  /*6a60*/  F2FP.F16.F32.PACK_AB R54, R6, R5 ;  /* 0x000000050636723e */ /* 0x000fe200000000ff */
[C---:B------:R-:W-:Y:S01]  /*6a70*/  FFMA R15, R73.reuse, R3, R15 ;  /* 0x00000003490f7223 */ /* 0x040fe2000000000f */
[C---:B------:R-:W-:Y:S01]  /*6a80*/  FMUL R17, R70.reuse, R36 ;  /* 0x0000002446117220 */ /* 0x040fe20000400000 */
[C---:B------:R-:W-:Y:S01]  /*6a90*/  FFMA R16, R73.reuse, R2, R16 ;  /* 0x0000000249107223 */ /* 0x040fe20000000010 */
[----:B------:R-:W-:Y:S02]  /*6aa0*/  HADD2.F32 R2, -RZ, R108.H1_H1 ;  /* 0x3000006cff027230 */ /* 0x000fe40000004100 */
[C---:B------:R-:W-:Y:S01]  /*6ab0*/  FMUL R18, R70.reuse, R37 ;  /* 0x0000002546127220 */ /* 0x040fe20000400000 */
[C---:B------:R-:W-:Y:S01]  /*6ac0*/  FFMA R17, R73.reuse, R0, R17 ;  /* 0x0000000049117223 */ /* 0x040fe20000000011 */
[--C-:B------:R-:W-:Y:S02]  /*6ad0*/  HADD2.F32 R3, -RZ, R109.reuse.H0_H0 ;  /* 0x2000006dff037230 */ /* 0x100fe40000004100 */
[C---:B------:R-:W-:Y:S01]  /*6ae0*/  FMUL R19, R70.reuse, R38 ;  /* 0x0000002646137220 */ /* 0x040fe20000400000 */
[----:B------:R-:W-:Y:S02]  /*6af0*/  HADD2.F32 R0, -RZ, R109.H1_H1 ;  /* 0x3000006dff007230 */ /* 0x000fe40000004100 */
[C---:B------:R-:W-:Y:S01]  /*6b00*/  FMUL R20, R70.reuse, R39 ;  /* 0x0000002746147220 */ /* 0x040fe20000400000 */
[C---:B------:R-:W-:Y:S01]  /*6b10*/  FFMA R18, R73.reuse, R2, R18 ;  /* 0x0000000249127223 */ /* 0x040fe20000000012 */
[C---:B------:R-:W-:Y:S01]  /*6b20*/  FFMA R19, R73.reuse, R3, R19 ;  /* 0x0000000349137223 */ /* 0x040fe20000000013 */
[--C-:B------:R-:W-:Y:S02]  /*6b30*/  HADD2.F32 R2, -RZ, R110.reuse.H0_H0 ;  /* 0x2000006eff027230 */ /* 0x100fe40000004100 */
[C---:B------:R-:W-:Y:S01]  /*6b40*/  FFMA R20, R73.reuse, R0, R20 ;  /* 0x0000000049147223 */ /* 0x040fe20000000014 */
[C---:B------:R-:W-:Y:S01]  /*6b50*/  FMUL R21, R70.reuse, R40 ;  /* 0x0000002846157220 */ /* 0x040fe20000400000 */
[----:B------:R-:W-:Y:S02]  /*6b60*/  HADD2.F32 R3, -RZ, R110.H1_H1 ;  /* 0x3000006eff037230 */ /* 0x000fe40000004100 */
[C---:B------:R-:W-:Y:S01]  /*6b70*/  FMUL R22, R70.reuse, R41 ;  /* 0x0000002946167220 */ /* 0x040fe20000400000 */
[--C-:B------:R-:W-:Y:S02]  /*6b80*/  HADD2.F32 R0, -RZ, R111.reuse.H0_H0 ;  /* 0x2000006fff007230 */ /* 0x100fe40000004100 */
[C---:B------:R-:W-:Y:S01]  /*6b90*/  FMUL R23, R70.reuse, R42 ;  /* 0x0000002a46177220 */ /* 0x040fe20000400000 */
[C---:B------:R-:W-:Y:S01]  /*6ba0*/  FFMA R21, R73.reuse, R2, R21 ;  /* 0x0000000249157223 */ /* 0x040fe20000000015 */
[C---:B------:R-:W-:Y:S01]  /*6bb0*/  FFMA R22, R73.reuse, R3, R22 ;  /* 0x0000000349167223 */ /* 0x040fe20000000016 */
[----:B------:R-:W-:Y:S02]  /*6bc0*/  HADD2.F32 R2, -RZ, R111.H1_H1 ;  /* 0x3000006fff027230 */ /* 0x000fe40000004100 */
[C---:B------:R-:W-:Y:S01]  /*6bd0*/  FFMA R23, R73.reuse, R0, R23 ;  /* 0x0000000049177223 */ /* 0x040fe20000000017 */
[C---:B------:R-:W-:Y:S01]  /*6be0*/  FMUL R24, R70.reuse, R43 ;  /* 0x0000002b46187220 */ /* 0x040fe20000400000 */
[--C-:B------:R-:W-:Y:S02]  /*6bf0*/  HADD2.F32 R0, -RZ, R116.reuse.H0_H0 ;  /* 0x20000074ff007230 */ /* 0x100fe40000004100 */
[C---:B------:R-:W-:Y:S01]  /*6c00*/  FMUL R25, R70.reuse, R44 ;  /* 0x0000002c46197220 */ /* 0x040fe20000400000 */
[C---:B------:R-:W-:Y:S01]  /*6c10*/  FMUL R26, R70.reuse, R45 ;  /* 0x0000002d461a7220 */ /* 0x040fe20000400000 */
[C---:B------:R-:W-:Y:S01]  /*6c20*/  FFMA R24, R73.reuse, R2, R24 ;  /* 0x0000000249187223 */ /* 0x040fe20000000018 */
[----:B------:R-:W-:Y:S02]  /*6c30*/  HADD2.F32 R2, -RZ, R116.H1_H1 ;  /* 0x30000074ff027230 */ /* 0x000fe40000004100 */
        /* <DEDUP_REMOVED lines=11> */
[----:B------:R-:W-:Y:S01]  /*6cf0*/  FMUL R36, R70, R55 ;  /* 0x0000003746247220 */ /* 0x000fe20000400000 */
[--C-:B------:R-:W-:Y:S02]  /*6d00*/  HADD2.F32 R3, -RZ, R119.reuse.H0_H0 ;  /* 0x20000077ff037230 */ /* 0x100fe40000004100 */
[C---:B------:R-:W-:Y:S01]  /*6d10*/  FFMA R29, R73.reuse, R2, R29 ;  /* 0x00000002491d7223 */ /* 0x040fe2000000001d */
[----:B------:R-:W-:Y:S01]  /*6d20*/  F2FP.F16.F32.PACK_AB R55, R8, R7 ;  /* 0x000000070837723e */ /* 0x000fe200000000ff */
[C---:B------:R-:W-:Y:S01]  /*6d30*/  FFMA R30, R73.reuse, R0, R30 ;  /* 0x00000000491e7223 */ /* 0x040fe2000000001e */
[----:B------:R-:W-:Y:S02]  /*6d40*/  HADD2.F32 R0, -RZ, R119.H1_H1 ;  /* 0x30000077ff007230 */ /* 0x000fe40000004100 */
[C---:B------:R-:W-:Y:S01]  /*6d50*/  FFMA R31, R73.reuse, R3, R31 ;  /* 0x00000003491f7223 */ /* 0x040fe2000000001f */
[--C-:B------:R-:W-:Y:S01]  /*6d60*/  HADD2.F32 R2, -RZ, R124.reuse.H0_H0 ;  /* 0x2000007cff027230 */ /* 0x100fe20000004100 */
[----:B------:R1:W-:Y:S01]  /*6d70*/  STS.128 [R159+0x400], R52 ;  /* 0x000400349f007388 */ /* 0x0003e20000000c00 */
[----:B------:R-:W-:Y:S02]  /*6d80*/  HADD2.F32 R3, -RZ, R124.H1_H1 ;  /* 0x3000007cff037230 */ /* 0x000fe40000004100 */
[C---:B------:R-:W-:Y:S01]  /*6d90*/  FFMA R32, R73.reuse, R0, R32 ;  /* 0x0000000049207223 */ /* 0x040fe20000000020 */
[--C-:B------:R-:W-:Y:S02]  /*6da0*/  HADD2.F32 R0, -RZ, R125.reuse.H0_H0 ;  /* 0x2000007dff007230 */ /* 0x100fe40000004100 */
[C---:B------:R-:W-:Y:S01]  /*6db0*/  FFMA R33, R73.reuse, R2, R33 ;  /* 0x0000000249217223 */ /* 0x040fe20000000021 */
[----:B------:R-:W-:Y:S01]  /*6dc0*/  F2FP.F16.F32.PACK_AB R8, R10, R9 ;  /* 0x000000090a08723e */ /* 0x000fe200000000ff */
[C---:B------:R-:W-:Y:S01]  /*6dd0*/  FFMA R34, R73.reuse, R3, R34 ;  /* 0x0000000349227223 */ /* 0x040fe20000000022 */
[----:B------:R-:W-:Y:S01]  /*6de0*/  HADD2.F32 R2, -RZ, R125.H1_H1 ;  /* 0x3000007dff027230 */ /* 0x000fe20000004100 */
[----:B------:R-:W-:Y:S01]  /*6df0*/  F2FP.F16.F32.PACK_AB R9, R12, R11 ;  /* 0x0000000b0c09723e */ /* 0x000fe200000000ff */
[C---:B------:R-:W-:Y:S01]  /*6e00*/  FFMA R35, R73.reuse, R0, R35 ;  /* 0x0000000049237223 */ /* 0x040fe20000000023 */
[----:B------:R-:W-:Y:S01]  /*6e10*/  F2FP.F16.F32.PACK_AB R10, R14, R13 ;  /* 0x0000000d0e0a723e */ /* 0x000fe200000000ff */
[--C-:B------:R-:W-:Y:S01]  /*6e20*/  HADD2.F32 R0, -RZ, R126.reuse.H0_H0 ;  /* 0x2000007eff007230 */ /* 0x100fe20000004100 */
[----:B------:R-:W-:Y:S01]  /*6e30*/  F2FP.F16.F32.PACK_AB R11, R16, R15 ;  /* 0x0000000f100b723e */ /* 0x000fe200000000ff */
[----:B------:R-:W-:Y:S01]  /*6e40*/  FMUL R37, R70, R56 ;  /* 0x0000003846257220 */ /* 0x000fe20000400000 */
[C---:B------:R-:W-:Y:S01]  /*6e50*/  FFMA R36, R73.reuse, R2, R36 ;  /* 0x0000000249247223 */ /* 0x040fe20000000024 */
[----:B------:R-:W-:Y:S01]  /*6e60*/  HADD2.F32 R2, -RZ, R126.H1_H1 ;  /* 0x3000007eff027230 */ /* 0x000fe20000004100 */
[----:B------:R-:W-:Y:S01]  /*6e70*/  F2FP.F16.F32.PACK_AB R12, R18, R17 ;  /* 0x00000011120c723e */ /* 0x000fe200000000ff */
[----:B------:R1:W-:Y:S01]  /*6e80*/  STS.128 [R162+0x400], R8 ;  /* 0x00040008a2007388 */ /* 0x0003e20000000c00 */
[C---:B------:R-:W-:Y:S01]  /*6e90*/  FFMA R37, R73.reuse, R0, R37 ;  /* 0x0000000049257223 */ /* 0x040fe20000000025 */
[C---:B------:R-:W-:Y:S01]  /*6ea0*/  FMUL R38, R70.reuse, R57 ;  /* 0x0000003946267220 */ /* 0x040fe20000400000 */
[--C-:B------:R-:W-:Y:S02]  /*6eb0*/  HADD2.F32 R3, -RZ, R127.reuse.H0_H0 ;  /* 0x2000007fff037230 */ /* 0x100fe40000004100 */
[C---:B------:R-:W-:Y:S01]  /*6ec0*/  FMUL R39, R70.reuse, R58 ;  /* 0x0000003a46277220 */ /* 0x040fe20000400000 */
[----:B------:R-:W-:Y:S02]  /*6ed0*/  HADD2.F32 R0, -RZ, R127.H1_H1 ;  /* 0x3000007fff007230 */ /* 0x000fe40000004100 */
[----:B------:R-:W-:Y:S01]  /*6ee0*/  FMUL R40, R70, R59 ;  /* 0x0000003b46287220 */ /* 0x000fe20000400000 */
[----:B------:R-:W-:Y:S01]  /*6ef0*/  F2FP.F16.F32.PACK_AB R13, R20, R19 ;  /* 0x00000013140d723e */ /* 0x000fe200000000ff */
[C---:B------:R-:W-:Y:S01]  /*6f00*/  FFMA R38, R73.reuse, R2, R38 ;  /* 0x0000000249267223 */ /* 0x040fe20000000026 */
[----:B------:R-:W-:Y:S01]  /*6f10*/  F2FP.F16.F32.PACK_AB R14, R22, R21 ;  /* 0x00000015160e723e */ /* 0x000fe200000000ff */
[C---:B------:R-:W-:Y:S01]  /*6f20*/  FFMA R39, R73.reuse, R3, R39 ;  /* 0x0000000349277223 */ /* 0x040fe20000000027 */
[----:B------:R-:W-:Y:S01]  /*6f30*/  F2FP.F16.F32.PACK_AB R15, R24, R23 ;  /* 0x00000017180f723e */ /* 0x000fe200000000ff */
[C---:B------:R-:W-:Y:S01]  /*6f40*/  FFMA R40, R73.reuse, R0, R40 ;  /* 0x0000000049287223 */ /* 0x040fe20000000028 */
[--C-:B------:R-:W-:Y:S02]  /*6f50*/  HADD2.F32 R2, -RZ, R132.reuse.H0_H0 ;  /* 0x20000084ff027230 */ /* 0x100fe40000004100 */
[C---:B------:R-:W-:Y:S01]  /*6f60*/  FMUL R41, R70.reuse, R60 ;  /* 0x0000003c46297220 */ /* 0x040fe20000400000 */
[----:B------:R-:W-:Y:S01]  /*6f70*/  HADD2.F32 R0, -RZ, R132.H1_H1 ;  /* 0x30000084ff007230 */ /* 0x000fe20000004100 */
[----:B------:R1:W-:Y:S01]  /*6f80*/  STS.128 [R151+0x400], R12 ;  /* 0x0004000c97007388 */ /* 0x0003e20000000c00 */
[C---:B------:R-:W-:Y:S01]  /*6f90*/  FMUL R42, R70.reuse, R61 ;  /* 0x0000003d462a7220 */ /* 0x040fe20000400000 */
[--C-:B------:R-:W-:Y:S02]  /*6fa0*/  HADD2.F32 R3, -RZ, R133.reuse.H0_H0 ;  /* 0x20000085ff037230 */ /* 0x100fe40000004100 */
[----:B------:R-:W-:Y:S01]  /*6fb0*/  FMUL R43, R70, R62 ;  /* 0x0000003e462b7220 */ /* 0x000fe20000400000 */
[----:B------:R-:W-:Y:S01]  /*6fc0*/  F2FP.F16.F32.PACK_AB R16, R26, R25 ;  /* 0x000000191a10723e */ /* 0x000fe200000000ff */
[C---:B------:R-:W-:Y:S01]  /*6fd0*/  FFMA R41, R73.reuse, R2, R41 ;  /* 0x0000000249297223 */ /* 0x040fe20000000029 */
[----:B------:R-:W-:Y:S01]  /*6fe0*/  F2FP.F16.F32.PACK_AB R17, R28, R27 ;  /* 0x0000001b1c11723e */ /* 0x000fe200000000ff */
[C---:B------:R-:W-:Y:S01]  /*6ff0*/  FFMA R42, R73.reuse, R0, R42 ;  /* 0x00000000492a7223 */ /* 0x040fe2000000002a */
[----:B------:R-:W-:Y:S01]  /*7000*/  F2FP.F16.F32.PACK_AB R18, R30, R29 ;  /* 0x0000001d1e12723e */ /* 0x000fe200000000ff */
[----:B------:R-:W-:Y:S01]  /*7010*/  HADD2.F32 R0, -RZ, R133.H1_H1 ;  /* 0x30000085ff007230 */ /* 0x000fe20000004100 */
[----:B------:R-:W-:Y:S01]  /*7020*/  F2FP.F16.F32.PACK_AB R19, R32, R31 ;  /* 0x0000001f2013723e */ /* 0x000fe200000000ff */
[C---:B------:R-:W-:Y:S01]  /*7030*/  FFMA R43, R73.reuse, R3, R43 ;  /* 0x00000003492b7223 */ /* 0x040fe2000000002b */
[C---:B------:R-:W-:Y:S01]  /*7040*/  FMUL R44, R70.reuse, R63 ;  /* 0x0000003f462c7220 */ /* 0x040fe20000400000 */
[--C-:B------:R-:W-:Y:S02]  /*7050*/  HADD2.F32 R2, -RZ, R134.reuse.H0_H0 ;  /* 0x20000086ff027230 */ /* 0x100fe40000004100 */
[C---:B------:R-:W-:Y:S01]  /*7060*/  FMUL R45, R70.reuse, R64 ;  /* 0x00000040462d7220 */ /* 0x040fe20000400000 */
[----:B------:R1:W-:Y:S01]  /*7070*/  STS.128 [R164+0x400], R16 ;  /* 0x00040010a4007388 */ /* 0x0003e20000000c00 */
[----:B------:R-:W-:Y:S02]  /*7080*/  HADD2.F32 R3, -RZ, R134.H1_H1 ;  /* 0x30000086ff037230 */ /* 0x000fe40000004100 */
[C---:B------:R-:W-:Y:S01]  /*7090*/  FMUL R46, R70.reuse, R65 ;  /* 0x00000041462e7220 */ /* 0x040fe20000400000 */
[----:B------:R-:W-:Y:S02]  /*70a0*/  HADD2.F32 R5, -RZ, R135.H1_H1 ;  /* 0x30000087ff057230 */ /* 0x000fe40000004100 */
[C---:B------:R-:W-:Y:S01]  /*70b0*/  FMUL R47, R70.reuse, R66 ;  /* 0x00000042462f7220 */ /* 0x040fe20000400000 */
[C---:B------:R-:W-:Y:S01]  /*70c0*/  FFMA R44, R73.reuse, R0, R44 ;  /* 0x00000000492c7223 */ /* 0x040fe2000000002c */
[----:B------:R-:W-:Y:S01]  /*70d0*/  FMUL R48, R70, R67 ;  /* 0x0000004346307220 */ /* 0x000fe20000400000 */
[----:B------:R-:W-:Y:S01]  /*70e0*/  F2FP.F16.F32.PACK_AB R20, R34, R33 ;  /* 0x000000212214723e */ /* 0x000fe200000000ff */
[C---:B------:R-:W-:Y:S01]  /*70f0*/  FFMA R45, R73.reuse, R2, R45 ;  /* 0x00000002492d7223 */ /* 0x040fe2000000002d */
[----:B------:R-:W-:Y:S01]  /*7100*/  F2FP.F16.F32.PACK_AB R21, R36, R35 ;  /* 0x000000232415723e */ /* 0x000fe200000000ff */
[C---:B------:R-:W-:Y:S01]  /*7110*/  FFMA R46, R73.reuse, R3, R46 ;  /* 0x00000003492e7223 */ /* 0x040fe2000000002e */
[----:B------:R-:W-:Y:S01]  /*7120*/  F2FP.F16.F32.PACK_AB R22, R38, R37 ;  /* 0x000000252616723e */ /* 0x000fe200000000ff */
[C---:B------:R-:W-:Y:S01]  /*7130*/  FFMA R47, R73.reuse, R4, R47 ;  /* 0x00000004492f7223 */ /* 0x040fe2000000002f */
[----:B------:R-:W-:Y:S01]  /*7140*/  F2FP.F16.F32.PACK_AB R23, R40, R39 ;  /* 0x000000272817723e */ /* 0x000fe200000000ff */
[----:B------:R-:W-:Y:S01]  /*7150*/  FFMA R48, R73, R5, R48 ;  /* 0x0000000549307223 */ /* 0x000fe20000000030 */
[----:B------:R-:W-:Y:S02]  /*7160*/  F2FP.F16.F32.PACK_AB R4, R42, R41 ;  /* 0x000000292a04723e */ /* 0x000fe400000000ff */
[----:B------:R-:W-:Y:S01]  /*7170*/  F2FP.F16.F32.PACK_AB R5, R44, R43 ;  /* 0x0000002b2c05723e */ /* 0x000fe200000000ff */
[----:B------:R1:W-:Y:S01]  /*7180*/  STS.128 [R150+0x400], R20 ;  /* 0x0004001496007388 */ /* 0x0003e20000000c00 */
[----:B------:R-:W-:Y:S02]  /*7190*/  F2FP.F16.F32.PACK_AB R6, R46, R45 ;  /* 0x0000002d2e06723e */ /* 0x000fe400000000ff */
[----:B------:R-:W-:Y:S05]  /*71a0*/  F2FP.F16.F32.PACK_AB R7, R48, R47 ;  /* 0x0000002f3007723e */ /* 0x000fea00000000ff */
[----:B------:R1:W-:Y:S01]  /*71b0*/  STS.128 [R163+0x400], R4 ;  /* 0x00040004a3007388 */ /* 0x0003e20000000c00 */
[----:B------:R-:W-:Y:S01]  /*71c0*/  @!PT LDS RZ, [RZ] ;  /* 0x00000000fffff984 */ /* 0x000fe20000000800 */
[----:B------:R-:W-:Y:S01]  /*71d0*/  @!PT LDS RZ, [RZ] ;  /* 0x00000000fffff984 */ /* 0x000fe20000000800 */
[----:B------:R-:W-:Y:S01]  /*71e0*/  @!PT LDS RZ, [RZ] ;  /* 0x00000000fffff984 */ /* 0x000fe20000000800 */
[----:B------:R-:W-:Y:S01]  /*71f0*/  @!PT LDS RZ, [RZ] ;  /* 0x00000000fffff984 */ /* 0x000fe20000000800 */
[----:B------:R2:W-:Y:S07]  /*7200*/  MEMBAR.ALL.CTA ;  /* 0x0000000000007992 */ /* 0x0005ee0000008000 */
[----:B--2---:R-:W2:Y:S02]  /*7210*/  FENCE.VIEW.ASYNC.S ;  /* 0x00000000000073c6 */ /* 0x004ea40000000000 */
[----:B--2---:R-:W-:Y:S06]  /*7220*/  BAR.SYNC.DEFER_BLOCKING 0x1, 0x80 ;  /* 0x0042000000007b1d */ /* 0x004fec0000010000 */
[----:B------:R-:W-:Y:S05]  /*7230*/  @P0 BRA `(.L_x_103) ;  /* 0x0000000000280947 */ /* 0x000fea0003800000 */
[----:B------:R-:W2:Y:S01]  /*7240*/  LDCU.64 UR6, c[0x0][0x348] ;  /* 0x00006900ff0677ac */ /* 0x000ea20008000a00 */
[----:B------:R-:W-:Y:S01]  /*7250*/  UIADD3 UR4, UPT, UPT, UR44, 0x400, URZ ;  /* 0x000004002c047890 */ /* 0x000fe2000fffe0ff */
[----:B------:R-:W-:Y:S05]  /*7260*/  UMOV UR51, UR36 ;  /* 0x0000002400337c82 */ /* 0x000fea0008000000 */
[----:B------:R-:W-:Y:S04]  /*7270*/  MOV R147, UR4 ;  /* 0x0000000400937c02 */ /* 0x000fe80008000f00 */
[----:B------:R-:W-:Y:S01]  /*7280*/  R2UR UR48, R147 ;  /* 0x00000000933072ca */ /* 0x000fe200000e0000 */
[----:B--2---:R-:W-:Y:S04]  /*7290*/  UIADD3 UR4, UP0, UPT, UR6, 0x680, URZ ;  /* 0x0000068006047890 */ /* 0x004fe8000ff1e0ff */
[----:B------:R-:W-:Y:S09]  /*72a0*/  UIADD3.X UR5, UPT, UPT, URZ, UR7, URZ, UP0, !UPT ;  /* 0x00000007ff057290 */ /* 0x000ff200087fe4ff */
[----:B------:R2:W-:Y:S01]  /*72b0*/  UTMASTG.3D [UR48], [UR4] ;  /* 0x00000030040073b5 */ /* 0x0005e20008010000 */
[----:B------:R0:W-:Y:S01]  /*72c0*/  UTMACMDFLUSH ;  /* 0x00000000000079b7 */ /* 0x0001e20000000000 */
[----:B--2---:R-:W-:Y:S04]  /*72d0*/  DEPBAR.LE SB0, 0x1 ;  /* 0x000080400000791a */ /* 0x004fe80000000000 */
.L_x_103:
[----:B------:R-:W-:Y:S05]  /*72e0*/  BSYNC.RECONVERGENT B0 ;  /* 0x0000000000007941 */ /* 0x000fea0003800200 */
.L_x_102:
[----:B------:R-:W-:Y:S01]  /*72f0*/  BAR.SYNC.DEFER_BLOCKING 0x1, 0x80 ;  /* 0x0042000000007b1d */ /* 0x000fe20000010000 */
[----:B------:R-:W-:Y:S01]  /*7300*/  ISETP.NE.AND P1, PT, R158, RZ, PT ;  /* 0x000000ff9e00720c */ /* 0x000fe20003f25270 */
[----:B------:R-:W-:Y:S01]  /*7310*/  UISETP.NE.AND UP0, UPT, UR47, URZ, UPT ;  /* 0x000000ff2f00728c */ /* 0x000fe2000bf05270 */
[----:B------:R-:W-:Y:S11]  /*7320*/  LEA R2, R75, UR44, 0x3 ;  /* 0x0000002c4b027c11 */ /* 0x000ff6000f8e18ff */
[----:B-1----:R-:W-:Y:S01]  /*7330*/  @P1 SHF.L.U32 R4, R154, 0x1f, RZ ;  /* 0x0000001f9a041819 */ /* 0x002fe200000006ff */
[----:B------:R-:W-:Y:S06]  /*7340*/  BRA.U !UP0, `(.L_x_104) ;  /* 0x0000000108247547 */ /* 0x000fec000b800000 */
[----:B------:R-:W1:Y:S01]  /*7350*/  S2R R0, SR_CgaCtaId ;  /* 0x0000000000007919 */ /* 0x000e620000008800 */
[----:B------:R-:W-:Y:S01]  /*7360*/  IMAD.U32 R3, RZ, RZ, UR46 ;  /* 0x0000002eff037e24 */ /* 0x000fe2000f8e00ff */
[----:B------:R-:W-:Y:S04]  /*7370*/  UIADD3 UR4, UPT, UPT, UR46, 0x1, URZ ;  /* 0x000000012e047890 */ /* 0x000fe8000fffe0ff */
[----:B------:R-:W-:Y:S01]  /*7380*/  @P1 LEA R3, R3, UR44, 0x3 ;  /* 0x0000002c03031c11 */ /* 0x000fe2000f8e18ff */
[----:B------:R-:W-:Y:S04]  /*7390*/  UISETP.NE.AND UP0, UPT, UR4, 0x4, UPT ;  /* 0x000000040400788c */ /* 0x000fe8000bf05270 */
[----:B------:R-:W-:Y:S01]  /*73a0*/  @P1 VIADD R3, R3, 0x50 ;  /* 0x0000005003031836 */ /* 0x000fe20000000000 */
[----:B------:R-:W-:Y:S04]  /*73b0*/  USEL UR46, UR4, URZ, UP0 ;  /* 0x000000ff042e7287 */ /* 0x000fe80008000000 */
[----:B-1----:R-:W-:Y:S04]  /*73c0*/  @P1 PRMT R0, R0, 0x654, R3 ;  /* 0x0000065400001816 */ /* 0x002fe80000000003 */
[----:B------:R1:W-:Y:S04]  /*73d0*/  @P1 SYNCS.ARRIVE.TRANS64.RED.A1T0 RZ, [R0+URZ], RZ ;  /* 0x000000ff00ff19a7 */ /* 0x0003e800081004ff */
.L_x_104:
[----:B------:R-:W2:Y:S01]  /*73e0*/  @P1 SYNCS.PHASECHK.TRANS64.TRYWAIT P0, [R2+URZ+0x30], R4 ;  /* 0x00003004020015a7 */ /* 0x000ea200080011ff */
[----:B------:R-:W-:Y:S01]  /*73f0*/  BSSY B1, `(.L_x_105) ;  /* 0x000001f000017945 */ /* 0x000fe20003800000 */
[----:B--2---:R-:W-:Y:S03]  /*7400*/  @P1 SEL R82, RZ, 0x1, !P0 ;  /* 0x00000001ff521807 */ /* 0x004fe60004000000 */
[----:B------:R-:W-:Y:S05]  /*7410*/  @!P1 BRA `(.L_x_106) ;  /* 0x0000000000709947 */ /* 0x000fea0003800000 */
[----:B------:R-:W-:Y:S01]  /*7420*/  ISETP.NE.AND P1, PT, R83, RZ, PT ;  /* 0x000000ff5300720c */ /* 0x000fe20003f25270 */
[----:B------:R-:W-:Y:S01]  /*7430*/  BSSY B0, `(.L_x_107) ;  /* 0x000000b000007945 */ /* 0x000fe20003800000 */
[----:B------:R-:W-:Y:S11]  /*7440*/  ISETP.NE.AND P0, PT, R82, RZ, PT ;  /* 0x000000ff5200720c */ /* 0x000ff60003f05270 */
[----:B------:R-:W-:Y:S05]  /*7450*/  @P1 IMAD R6, R75, 0x4000, R160 ;  /* 0x000040004b061824 */ /* 0x000fea00078e02a0 */
[----:B------:R-:W-:Y:S04]  /*7460*/  @P1 IADD3 R5, PT, PT, R6, UR44, RZ ;  /* 0x0000002c06051c10 */ /* 0x000fe8000fffe0ff */
[----:B------:R-:W-:Y:S01]  /*7470*/  @P1 IADD3 R4, PT, PT, R81, R5, RZ ;  /* 0x0000000551041210 */ /* 0x000fe20007ffe0ff */
[--C-:B------:R-:W-:Y:S02]  /*7480*/  @P1 IMAD.IADD R3, R80, 0x1, R5.reuse ;  /* 0x0000000150031824 */ /* 0x100fe400078e0205 */
[----:B------:R-:W-:Y:S01]  /*7490*/  @P1 IMAD.IADD R5, R96, 0x1, R5 ;  /* 0x0000000160051824 */ /* 0x000fe200078e0205 */
[----:B------:R-:W-:Y:S06]  /*74a0*/  @P0 BRA `(.L_x_108) ;  /* 0x00000000000c0947 */ /* 0x000fec0003800000 */
[----:B-1----:R-:W-:Y:S04]  /*74b0*/  SHF.L.U32 R0, R154, 0x1f, RZ ;  /* 0x0000001f9a007819 */ /* 0x002fe800000006ff */
[----:B------:R-:W1:Y:S02]  /*74c0*/  SYNCS.PHASECHK.TRANS64.TRYWAIT P0, [R2+URZ+0x30], R0 ;  /* 0x00003000020075a7 */ /* 0x000e6400080011ff */
[----:B-1----:R-:W-:Y:S05]  /*74d0*/  @!P0 BRA `(.L_x_109) ;  /* 0x00000048000c8947 */ /* 0x002fea0003800000 */
.L_x_108:
[----:B------:R-:W-:Y:S05]  /*74e0*/  BSYNC B0 ;  /* 0x0000000000007941 */ /* 0x000fea0003800000 */
.L_x_107:
[----:B------:R-:W-:Y:S01]  /*74f0*/  ISETP.NE.AND P0, PT, R83, RZ, PT ;  /* 0x000000ff5300720c */ /* 0x000fe20003f05270 */
[----:B------:R-:W-:Y:S11]  /*7500*/  VIADD R75, R75, 0x1 ;  /* 0x000000014b4b7836 */ /* 0x000ff60000000000 */
[----:B------:R-:W-:Y:S01]  /*7510*/  @!UPT UIADD3 URZ, UPT, UPT, URZ, URZ, URZ ;  /* 0x000000fffffff290 */ /* 0x000fe2000fffe0ff */
[----:B------:R2:W3:Y:S01]  /*7520*/  @P0 LDS.128 R84, [R5+0x400] ;  /* 0x0004000005540984 */ /* 0x0004e20000000c00 */
[--C-:B-1----:R-:W-:Y:S01]  /*7530*/  @P0 IMAD.IADD R0, R81, 0x1, R3.reuse ;  /* 0x0000000151000824 */ /* 0x102fe200078e0203 */
[C---:B------:R-:W-:Y:S02]  /*7540*/  @P0 IADD3 R2, PT, PT, R96.reuse, R4, RZ ;  /* 0x0000000460020210 */ /* 0x040fe40007ffe0ff */
[----:B------:R1:W4:Y:S04]  /*7550*/  @P0 LDS.128 R92, [R4+0x400] ;  /* 0x00040000045c0984 */ /* 0x0003280000000c00 */
[----:B------:R3:W3:Y:S04]  /*7560*/  @P0 LDS.128 R76, [R6+UR44+0x400] ;  /* 0x0004002c064c0984 */ /* 0x0006e80008000c00 */
[----:B------:R3:W3:Y:S04]  /*7570*/  @P0 LDS.128 R100, [R2+0x400] ;  /* 0x0004000002640984 */ /* 0x0006e80000000c00 */
[----:B------:R3:W3:Y:S04]  /*7580*/  @P0 LDS.128 R108, [R3+0x400] ;  /* 0x00040000036c0984 */ /* 0x0006e80000000c00 */
[----:B------:R3:W3:Y:S01]  /*7590*/  @P0 LDS.128 R124, [R0+0x400] ;  /* 0x00040000007c0984 */ /* 0x0006e20000000c00 */
[C---:B--2---:R-:W-:Y:S01]  /*75a0*/  @P0 IMAD.IADD R5, R96.reuse, 0x1, R3 ;  /* 0x0000000160050824 */ /* 0x044fe200078e0203 */
[----:B-1----:R-:W-:Y:S04]  /*75b0*/  @P0 IADD3 R4, PT, PT, R96, R0, RZ ;  /* 0x0000000060040210 */ /* 0x002fe80007ffe0ff */
[----:B------:R2:W1:Y:S04]  /*75c0*/  @P0 LDS.128 R116, [R5+0x400] ;  /* 0x0004000005740984 */ /* 0x0004680000000c00 */
[----:B------:R2:W1:Y:S02]  /*75d0*/  @P0 LDS.128 R132, [R4+0x400] ;  /* 0x0004000004840984 */ /* 0x0004640000000c00 */
.L_x_106:
[----:B------:R-:W-:Y:S05]  /*75e0*/  BSYNC B1 ;  /* 0x0000000000017941 */ /* 0x000fea0003800000 */
.L_x_105:
[----:B-1-3--:R-:W-:Y:S05]  /*75f0*/  VIADD R0, R71, 0x40 ;  /* 0x0000004047007836 */ /* 0x00afea0000000000 */
[----:B------:R-:W-:Y:S04]  /*7600*/  SHF.R.U32.HI R0, RZ, 0x15, R0 ;  /* 0x00000015ff007819 */ /* 0x000fe80000011600 */
[----:B------:R-:W-:Y:S11]  /*7610*/  LOP3.LUT P0, RZ, R0, 0x3, R143, 0x48, !PT ;  /* 0x0000000300ff7812 */ /* 0x000ff6000780488f */
[----:B------:R-:W-:Y:S02]  /*7620*/  @!UPT UIADD3 URZ, UPT, UPT, URZ, URZ, URZ ;  /* 0x000000fffffff290 */ /* 0x000fe4000fffe0ff */
[----:B------:R-:W-:Y:S05]  /*7630*/  @!P0 BRA `(.L_x_110) ;  /* 0x0000000000408947 */ /* 0x000fea0003800000 */
[----:B------:R-:W2:Y:S01]  /*7640*/  LDCU.64 UR8, c[0x4][0x70] ;  /* 0x01000e00ff0877ac */ /* 0x000ea20008000a00 */
[----:B------:R-:W-:Y:S01]  /*7650*/  MOV R3, 0x0 ;  /* 0x0000000000037802 */ /* 0x000fe20000000f00 */
[----:B------:R-:W-:Y:S02]  /*7660*/  HFMA2 R12, -RZ, RZ, 0, 5.9604644775390625e-08 ;  /* 0x00000001ff0c7431 */ /* 0x000fe400000001ff */
[----:B------:R-:W-:Y:S02]  /*7670*/  IMAD.MOV.U32 R8, RZ, RZ, 0x192 ;  /* 0x00000192ff087424 */ /* 0x000fe400078e00ff */
[----:B------:R-:W-:Y:S01]  /*7680*/  IMAD.MOV.U32 R13, RZ, RZ, RZ ;  /* 0x000000ffff0d7224 */ /* 0x000fe200078e00ff */
[----:B------:R-:W1:Y:S01]  /*7690*/  LDCU.64 UR6, c[0x4][0x78] ;  /* 0x01000f00ff0677ac */ /* 0x000e620008000a00 */
[----:B------:R-:W3:Y:S01]  /*76a0*/  LDC.64 R2, c[0x4][R3] ;  /* 0x0100000003027b82 */ /* 0x000ee20000000a00 */
[----:B------:R-:W5:Y:S01]  /*76b0*/  LDCU.64 UR4, c[0x4][0x10] ;  /* 0x01000200ff0477ac */ /* 0x000f620008000a00 */
[----:B--2---:R-:W-:Y:S01]  /*76c0*/  MOV R5, UR9 ;  /* 0x0000000900057c02 */ /* 0x004fe20008000f00 */
[----:B------:R-:W-:Y:S01]  /*76d0*/  IMAD.U32 R4, RZ, RZ, UR8 ;  /* 0x00000008ff047e24 */ /* 0x000fe2000f8e00ff */
[----:B-1----:R-:W-:Y:S01]  /*76e0*/  MOV R7, UR7 ;  /* 0x0000000700077c02 */ /* 0x002fe20008000f00 */
[----:B------:R-:W-:Y:S01]  /*76f0*/  IMAD.U32 R6, RZ, RZ, UR6 ;  /* 0x00000006ff067e24 */ /* 0x000fe2000f8e00ff */
[----:B-----5:R-:W-:Y:S01]  /*7700*/  MOV R11, UR5 ;  /* 0x00000005000b7c02 */ /* 0x020fe20008000f00 */
[----:B------:R-:W-:Y:S02]  /*7710*/  IMAD.U32 R10, RZ, RZ, UR4 ;  /* 0x00000004ff0a7e24 */ /* 0x000fe4000f8e00ff */
[----:B------:R-:W-:Y:S07]  /*7720*/  LEPC R20, `(.L_x_110) ;  /* 0x000000001014794e */ /* 0x000fee0000000000 */
[----:B---34-:R-:W-:Y:S05]  /*7730*/  CALL.ABS.NOINC R2 ;  /* 0x0000000002007343 */ /* 0x018fea0003c00000 */
.L_x_110:
[----:B------:R-:W-:Y:S05]  /*7740*/  WARPSYNC.ALL ;  /* 0x0000000000007948 */ /* 0x000fea0003800000 */
[----:B------:R-:W-:Y:S01]  /*7750*/  R2UR UR4, R71 ;  /* 0x00000000470472ca */ /* 0x000fe200000e0000 */
[--C-:B------:R-:W-:Y:S01]  /*7760*/  HADD2.F32 R3, -RZ, R76.reuse.H0_H0 ;  /* 0x2000004cff037230 */ /* 0x100fe20000004100 */
[----:B------:R-:W1:Y:S01]  /*7770*/  S2R R165, SR_CgaCtaId ;  /* 0x0000000000a57919 */ /* 0x000e620000008800 */
[----:B------:R-:W-:Y:S01]  /*7780*/  HADD2.F32 R72, -RZ, R79.H1_H1 ;  /* 0x3000004fff487230 */ /* 0x000fe20000004100 */
[----:B------:R-:W-:Y:S01]  /*7790*/  ISETP.NE.AND P6, PT, R158, RZ, PT ;  /* 0x000000ff9e00720c */ /* 0x000fe20003fc5270 */
[----:B------:R-:W-:Y:S01]  /*77a0*/  BSSY.RECONVERGENT B0, `(.L_x_111) ;  /* 0x0000101000007945 */ /* 0x000fe20003800200 */
[----:B------:R-:W-:Y:S07]  /*77b0*/  ISETP.NE.AND P0, PT, R157, RZ, PT ;  /* 0x000000ff9d00720c */ /* 0x000fee0003f05270 */
[----:B--2---:R-:W2:Y:S02]  /*77c0*/  LDTM.x64 R4, tmem[UR4+0x40] ;  /* 0x00004004000479ee */ /* 0x004ea40008340000 */
[C---:B--2---:R-:W-:Y:S01]  /*77d0*/  FMUL R0, R70.reuse, R4 ;  /* 0x0000000446007220 */ /* 0x044fe20000400000 */
[----:B------:R-:W-:Y:S02]  /*77e0*/  HADD2.F32 R4, -RZ, R76.H1_H1 ;  /* 0x3000004cff047230 */ /* 0x000fe40000004100 */
[C---:B------:R-:W-:Y:S01]  /*77f0*/  FMUL R2, R70.reuse, R5 ;  /* 0x0000000546027220 */ /* 0x040fe20000400000 */
[--C-:B------:R-:W-:Y:S02]  /*7800*/  HADD2.F32 R5, -RZ, R77.reuse.H0_H0 ;  /* 0x2000004dff057230 */ /* 0x100fe40000004100 */
[C---:B------:R-:W-:Y:S01]  /*7810*/  FFMA R0, R73.reuse, R3, R0 ;  /* 0x0000000349007223 */ /* 0x040fe20000000000 */
[C---:B------:R-:W-:Y:S01]  /*7820*/  FMUL R3, R70.reuse, R6 ;  /* 0x0000000646037220 */ /* 0x040fe20000400000 */
[----:B------:R-:W-:Y:S02]  /*7830*/  HADD2.F32 R6, -RZ, R77.H1_H1 ;  /* 0x3000004dff067230 */ /* 0x000fe40000004100 */
[C---:B------:R-:W-:Y:S01]  /*7840*/  FFMA R2, R73.reuse, R4, R2 ;  /* 0x0000000449027223 */ /* 0x040fe20000000002 */
[C---:B------:R-:W-:Y:S01]  /*7850*/  FMUL R7, R70.reuse, R7 ;  /* 0x0000000746077220 */ /* 0x040fe20000400000 */
[C---:B------:R-:W-:Y:S01]  /*7860*/  FFMA R3, R73.reuse, R5, R3 ;  /* 0x0000000549037223 */ /* 0x040fe20000000003 */
[--C-:B------:R-:W-:Y:S02]  /*7870*/  HADD2.F32 R5, -RZ, R78.reuse.H0_H0 ;  /* 0x2000004eff057230 */ /* 0x100fe40000004100 */
[----:B------:R-:W-:Y:S01]  /*7880*/  FMUL R4, R70, R8 ;  /* 0x0000000846047220 */ /* 0x000fe20000400000 */
[----:B------:R-:W-:Y:S01]  /*7890*/  F2FP.F16.F32.PACK_AB R88, R2, R0 ;  /* 0x000000000258723e */ /* 0x000fe200000000ff */
[C---:B------:R-:W-:Y:S01]  /*78a0*/  FFMA R7, R73.reuse, R6, R7 ;  /* 0x0000000649077223 */ /* 0x040fe20000000007 */
[----:B------:R-:W-:Y:S02]  /*78b0*/  HADD2.F32 R6, -RZ, R78.H1_H1 ;  /* 0x3000004eff067230 */ /* 0x000fe40000004100 */
[----:B------:R-:W-:Y:S01]  /*78c0*/  FFMA R4, R73, R5, R4 ;  /* 0x0000000549047223 */ /* 0x000fe20000000004 */
[----:B------:R-:W-:Y:S02]  /*78d0*/  HADD2.F32 R8, -RZ, R79.H0_H0 ;  /* 0x2000004fff087230 */ /* 0x000fe40000004100 */
[C---:B------:R-:W-:Y:S01]  /*78e0*/  FMUL R0, R70.reuse, R9 ;  /* 0x0000000946007220 */ /* 0x040fe20000400000 */
[----:B------:R-:W-:Y:S01]  /*78f0*/  F2FP.F16.F32.PACK_AB R89, R7, R3 ;  /* 0x000000030759723e */ /* 0x000fe200000000ff */
[C---:B------:R-:W-:Y:S01]  /*7900*/  FMUL R2, R70.reuse, R10 ;  /* 0x0000000a46027220 */ /* 0x040fe20000400000 */
[C---:B------:R-:W-:Y:S01]  /*7910*/  FMUL R5, R70.reuse, R11 ;  /* 0x0000000b46057220 */ /* 0x040fe20000400000 */
[C---:B------:R-:W-:Y:S01]  /*7920*/  FFMA R0, R73.reuse, R6, R0 ;  /* 0x0000000649007223 */ /* 0x040fe20000000000 */
[--C-:B------:R-:W-:Y:S02]  /*7930*/  HADD2.F32 R7, -RZ, R84.reuse.H0_H0 ;  /* 0x20000054ff077230 */ /* 0x100fe40000004100 */
[C---:B------:R-:W-:Y:S01]  /*7940*/  FFMA R2, R73.reuse, R8, R2 ;  /* 0x0000000849027223 */ /* 0x040fe20000000002 */
[----:B------:R-:W-:Y:S01]  /*7950*/  FFMA R5, R73, R72, R5 ;  /* 0x0000004849057223 */ /* 0x000fe20000000005 */
[----:B------:R-:W-:Y:S01]  /*7960*/  FMUL R3, R70, R12 ;  /* 0x0000000c46037220 */ /* 0x000fe20000400000 */
[----:B------:R-:W-:Y:S01]  /*7970*/  HADD2.F32 R8, -RZ, R84.H1_H1 ;  /* 0x30000054ff087230 */ /* 0x000fe20000004100 */
[----:B------:R-:W-:Y:S01]  /*7980*/  F2FP.F16.F32.PACK_AB R90, R0, R4 ;  /* 0x00000004005a723e */ /* 0x000fe200000000ff */
[C---:B------:R-:W-:Y:S01]  /*7990*/  FMUL R6, R70.reuse, R13 ;  /* 0x0000000d46067220 */ /* 0x040fe20000400000 */
[----:B------:R-:W-:Y:S01]  /*79a0*/  F2FP.F16.F32.PACK_AB R91, R5, R2 ;  /* 0x00000002055b723e */ /* 0x000fe200000000ff */
[C---:B------:R-:W-:Y:S01]  /*79b0*/  FFMA R3, R73.reuse, R7, R3 ;  /* 0x0000000749037223 */ /* 0x040fe20000000003 */
[--C-:B------:R-:W-:Y:S02]  /*79c0*/  HADD2.F32 R5, -RZ, R85.reuse.H0_H0 ;  /* 0x20000055ff057230 */ /* 0x100fe40000004100 */
[C---:B------:R-:W-:Y:S01]  /*79d0*/  FFMA R6, R73.reuse, R8, R6 ;  /* 0x0000000849067223 */ /* 0x040fe20000000006 */
[----:B------:R-:W-:Y:S01]  /*79e0*/  HADD2.F32 R7, -RZ, R85.H1_H1 ;  /* 0x30000055ff077230 */ /* 0x000fe20000004100 */
[----:B------:R-:W-:Y:S01]  /*79f0*/  STS.128 [R160+UR44+0x4400], R88 ;  /* 0x00440058a0007988 */ /* 0x000fe20008000c2c */
[----:B------:R-:W-:Y:S01]  /*7a00*/  FMUL R0, R70, R14 ;  /* 0x0000000e46007220 */ /* 0x000fe20000400000 */
[--C-:B------:R-:W-:Y:S01]  /*7a10*/  HADD2.F32 R8, -RZ, R86.reuse.H0_H0 ;  /* 0x20000056ff087230 */ /* 0x100fe20000004100 */
[----:B------:R-:W-:Y:S01]  /*7a20*/  F2FP.F16.F32.PACK_AB R104, R6, R3 ;  /* 0x000000030668723e */ /* 0x000fe200000000ff */
[C---:B------:R-:W-:Y:S01]  /*7a30*/  FMUL R2, R70.reuse, R15 ;  /* 0x0000000f46027220 */ /* 0x040fe20000400000 */
[C---:B------:R-:W-:Y:S01]  /*7a40*/  FFMA R0, R73.reuse, R5, R0 ;  /* 0x0000000549007223 */ /* 0x040fe20000000000 */
[C---:B------:R-:W-:Y:S01]  /*7a50*/  FMUL R4, R70.reuse, R16 ;  /* 0x0000001046047220 */ /* 0x040fe20000400000 */
[C---:B------:R-:W-:Y:S01]  /*7a60*/  FMUL R3, R70.reuse, R17 ;  /* 0x0000001146037220 */ /* 0x040fe20000400000 */
[C---:B------:R-:W-:Y:S01]  /*7a70*/  FFMA R2, R73.reuse, R7, R2 ;  /* 0x0000000749027223 */ /* 0x040fe20000000002 */
[----:B------:R-:W-:Y:S02]  /*7a80*/  HADD2.F32 R7, -RZ, R86.H1_H1 ;  /* 0x30000056ff077230 */ /* 0x000fe40000004100 */
[C---:B------:R-:W-:Y:S01]  /*7a90*/  FFMA R4, R73.reuse, R8, R4 ;  /* 0x0000000849047223 */ /* 0x040fe20000000004 */
[--C-:B------:R-:W-:Y:S02]  /*7aa0*/  HADD2.F32 R8, -RZ, R87.reuse.H0_H0 ;  /* 0x20000057ff087230 */ /* 0x100fe40000004100 */
[----:B------:R-:W-:Y:S01]  /*7ab0*/  FMUL R5, R70, R18 ;  /* 0x0000001246057220 */ /* 0x000fe20000400000 */
[----:B------:R-:W-:Y:S01]  /*7ac0*/  F2FP.F16.F32.PACK_AB R105, R2, R0 ;  /* 0x000000000269723e */ /* 0x000fe200000000ff */
[C---:B------:R-:W-:Y:S01]  /*7ad0*/  FFMA R3, R73.reuse, R7, R3 ;  /* 0x0000000749037223 */ /* 0x040fe20000000003 */
[----:B------:R-:W-:Y:S02]  /*7ae0*/  HADD2.F32 R9, -RZ, R87.H1_H1 ;  /* 0x30000057ff097230 */ /* 0x000fe40000004100 */
[----:B------:R-:W-:Y:S01]  /*7af0*/  FFMA R5, R73, R8, R5 ;  /* 0x0000000849057223 */ /* 0x000fe20000000005 */
[C---:B------:R-:W-:Y:S01]  /*7b00*/  FMUL R6, R70.reuse, R19 ;  /* 0x0000001346067220 */ /* 0x040fe20000400000 */
[--C-:B----4-:R-:W-:Y:S01]  /*7b10*/  HADD2.F32 R7, -RZ, R92.reuse.H0_H0 ;  /* 0x2000005cff077230 */ /* 0x110fe20000004100 */
[----:B------:R-:W-:Y:S01]  /*7b20*/  F2FP.F16.F32.PACK_AB R106, R3, R4 ;  /* 0x00000004036a723e */ /* 0x000fe200000000ff */
[----:B------:R-:W-:Y:S02]  /*7b30*/  HADD2.F32 R8, -RZ, R92.H1_H1 ;  /* 0x3000005cff087230 */ /* 0x000fe40000004100 */
[C---:B------:R-:W-:Y:S01]  /*7b40*/  FFMA R6, R73.reuse, R9, R6 ;  /* 0x0000000949067223 */ /* 0x040fe20000000006 */
[C---:B------:R-:W-:Y:S01]  /*7b50*/  FMUL R0, R70.reuse, R20 ;  /* 0x0000001446007220 */ /* 0x040fe20000400000 */
[C---:B------:R-:W-:Y:S01]  /*7b60*/  FMUL R2, R70.reuse, R21 ;  /* 0x0000001546027220 */ /* 0x040fe20000400000 */
[C---:B------:R-:W-:Y:S01]  /*7b70*/  FMUL R14, R70.reuse, R33 ;  /* 0x00000021460e7220 */ /* 0x040fe20000400000 */
[----:B------:R-:W-:Y:S01]  /*7b80*/  FMUL R33, R70, R52 ;  /* 0x0000003446217220 */ /* 0x000fe20000400000 */
[----:B------:R-:W-:Y:S01]  /*7b90*/  F2FP.F16.F32.PACK_AB R107, R6, R5 ;  /* 0x00000005066b723e */ /* 0x000fe200000000ff */
[C---:B------:R-:W-:Y:S01]  /*7ba0*/  FFMA R0, R73.reuse, R7, R0 ;  /* 0x0000000749007223 */ /* 0x040fe20000000000 */
[--C-:B------:R-:W-:Y:S02]  /*7bb0*/  HADD2.F32 R72, -RZ, R93.reuse.H0_H0 ;  /* 0x2000005dff487230 */ /* 0x100fe40000004100 */
[C---:B------:R-:W-:Y:S01]  /*7bc0*/  FFMA R2, R73.reuse, R8, R2 ;  /* 0x0000000849027223 */ /* 0x040fe20000000002 */
[C---:B------:R-:W-:Y:S01]  /*7bd0*/  FMUL R3, R70.reuse, R22 ;  /* 0x0000001646037220 */ /* 0x040fe20000400000 */
[C---:B------:R-:W-:Y:S01]  /*7be0*/  FMUL R4, R70.reuse, R23 ;  /* 0x0000001746047220 */ /* 0x040fe20000400000 */
[C---:B------:R-:W-:Y:S01]  /*7bf0*/  FMUL R11, R70.reuse, R30 ;  /* 0x0000001e460b7220 */ /* 0x040fe20000400000 */
[----:B------:R-:W-:Y:S01]  /*7c00*/  FMUL R12, R70, R31 ;  /* 0x0000001f460c7220 */ /* 0x000fe20000400000 */
[----:B------:R-:W-:Y:S01]  /*7c10*/  F2FP.F16.F32.PACK_AB R52, R2, R0 ;  /* 0x000000000234723e */ /* 0x000fe200000000ff */
[----:B------:R-:W-:Y:S01]  /*7c20*/  HADD2.F32 R0, -RZ, R93.H1_H1 ;  /* 0x3000005dff007230 */ /* 0x000fe20000004100 */
[----:B------:R-:W-:Y:S01]  /*7c30*/  STS.128 [R161+0x4400], R104 ;  /* 0x00440068a1007388 */ /* 0x000fe20000000c00 */
[--C-:B------:R-:W-:Y:S02]  /*7c40*/  HADD2.F32 R2, -RZ, R94.reuse.H0_H0 ;  /* 0x2000005eff027230 */ /* 0x100fe40000004100 */
[C---:B------:R-:W-:Y:S01]  /*7c50*/  FFMA R3, R73.reuse, R72, R3 ;  /* 0x0000004849037223 */ /* 0x040fe20000000003 */
[C---:B------:R-:W-:Y:S01]  /*7c60*/  FMUL R30, R70.reuse, R49 ;  /* 0x00000031461e7220 */ /* 0x040fe20000400000 */
[----:B------:R-:W-:Y:S02]  /*7c70*/  HADD2.F32 R49, -RZ, R94.H1_H1 ;  /* 0x3000005eff317230 */ /* 0x000fe40000004100 */
[C---:B------:R-:W-:Y:S01]  /*7c80*/  FFMA R4, R73.reuse, R0, R4 ;  /* 0x0000000049047223 */ /* 0x040fe20000000004 */
[--C-:B------:R-:W-:Y:S02]  /*7c90*/  HADD2.F32 R0, -RZ, R100.reuse.H0_H0 ;  /* 0x20000064ff007230 */ /* 0x100fe40000004100 */
[C---:B------:R-:W-:Y:S01]  /*7ca0*/  FMUL R5, R70.reuse, R24 ;  /* 0x0000001846057220 */ /* 0x040fe20000400000 */
[C---:B------:R-:W-:Y:S01]  /*7cb0*/  FMUL R13, R70.reuse, R32 ;  /* 0x00000020460d7220 */ /* 0x040fe20000400000 */
[C---:B------:R-:W-:Y:S01]  /*7cc0*/  FMUL R31, R70.reuse, R50 ;  /* 0x00000032461f7220 */ /* 0x040fe20000400000 */
[--C-:B------:R-:W-:Y:S02]  /*7cd0*/  HADD2.F32 R50, -RZ, R95.reuse.H0_H0 ;  /* 0x2000005fff327230 */ /* 0x100fe40000004100 */
[C---:B------:R-:W-:Y:S01]  /*7ce0*/  FFMA R5, R73.reuse, R2, R5 ;  /* 0x0000000249057223 */ /* 0x040fe20000000005 */
[----:B------:R-:W-:Y:S02]  /*7cf0*/  HADD2.F32 R2, -RZ, R100.H1_H1 ;  /* 0x30000064ff027230 */ /* 0x000fe40000004100 */
[C---:B------:R-:W-:Y:S01]  /*7d00*/  FMUL R6, R70.reuse, R25 ;  /* 0x0000001946067220 */ /* 0x040fe20000400000 */
[C---:B------:R-:W-:Y:S01]  /*7d10*/  FMUL R32, R70.reuse, R51 ;  /* 0x0000003346207220 */ /* 0x040fe20000400000 */
[----:B------:R-:W-:Y:S02]  /*7d20*/  HADD2.F32 R51, -RZ, R95.H1_H1 ;  /* 0x3000005fff337230 */ /* 0x000fe40000004100 */
[C---:B------:R-:W-:Y:S01]  /*7d30*/  FMUL R7, R70.reuse, R26 ;  /* 0x0000001a46077220 */ /* 0x040fe20000400000 */
[C---:B------:R-:W-:Y:S01]  /*7d40*/  FFMA R6, R73.reuse, R49, R6 ;  /* 0x0000003149067223 */ /* 0x040fe20000000006 */
[C---:B------:R-:W-:Y:S01]  /*7d50*/  FMUL R8, R70.reuse, R27 ;  /* 0x0000001b46087220 */ /* 0x040fe20000400000 */
[C---:B------:R-:W-:Y:S01]  /*7d60*/  FMUL R9, R70.reuse, R28 ;  /* 0x0000001c46097220 */ /* 0x040fe20000400000 */
[C---:B------:R-:W-:Y:S01]  /*7d70*/  FMUL R15, R70.reuse, R34 ;  /* 0x00000022460f7220 */ /* 0x040fe20000400000 */
[C---:B------:R-:W-:Y:S01]  /*7d80*/  FMUL R34, R70.reuse, R53 ;  /* 0x0000003546227220 */ /* 0x040fe20000400000 */
[C---:B------:R-:W-:Y:S01]  /*7d90*/  FFMA R7, R73.reuse, R50, R7 ;  /* 0x0000003249077223 */ /* 0x040fe20000000007 */
[----:B------:R-:W-:Y:S01]  /*7da0*/  FMUL R10, R70, R29 ;  /* 0x0000001d460a7220 */ /* 0x000fe20000400000 */
[----:B------:R-:W-:Y:S01]  /*7db0*/  F2FP.F16.F32.PACK_AB R53, R4, R3 ;  /* 0x000000030435723e */ /* 0x000fe200000000ff */
[----:B------:R-:W-:Y:S02]  /*7dc0*/  HADD2.F32 R3, -RZ, R101.H0_H0 ;  /* 0x20000065ff037230 */ /* 0x000fe40000004100 */
[C---:B------:R-:W-:Y:S01]  /*7dd0*/  FFMA R8, R73.reuse, R51, R8 ;  /* 0x0000003349087223 */ /* 0x040fe20000000008 */
[----:B------:R-:W-:Y:S02]  /*7de0*/  HADD2.F32 R4, -RZ, R111.H0_H0 ;  /* 0x2000006fff047230 */ /* 0x000fe40000004100 */
        /* <DEDUP_REMOVED lines=16> */
[C---:B------:R-:W-:Y:S01]  /*7ef0*/  FFMA R16, R73.reuse, R2, R16 ;  /* 0x0000000249107223 */ /* 0x040fe20000000010 */
[C---:B------:R-:W-:Y:S01]  /*7f00*/  FMUL R17, R70.reuse, R36 ;  /* 0x0000002446117220 */ /* 0x040fe20000400000 */
[----:B------:R-:W-:Y:S02]  /*7f10*/  HADD2.F32 R2, -RZ, R108.H1_H1 ;  /* 0x3000006cff027230 */ /* 0x000fe40000004100 */
[C---:B------:R-:W-:Y:S01]  /*7f20*/  FMUL R18, R70.reuse, R37 ;  /* 0x0000002546127220 */ /* 0x040fe20000400000 */
[--C-:B------:R-:W-:Y:S02]  /*7f30*/  HADD2.F32 R3, -RZ, R109.reuse.H0_H0 ;  /* 0x2000006dff037230 */ /* 0x100fe40000004100 */
[C---:B------:R-:W-:Y:S01]  /*7f40*/  FMUL R19, R70.reuse, R38 ;  /* 0x0000002646137220 */ /* 0x040fe20000400000 */
[----:B------:R-:W-:Y:S01]  /*7f50*/  FMUL R36, R70, R55 ;  /* 0x0000003746247220 */ /* 0x000fe20000400000 */
[C---:B------:R-:W-:Y:S01]  /*7f60*/  FFMA R17, R73.reuse, R0, R17 ;  /* 0x0000000049117223 */ /* 0x040fe20000000011 */
[----:B------:R-:W-:Y:S01]  /*7f70*/  F2FP.F16.F32.PACK_AB R55, R8, R7 ;  /* 0x000000070837723e */ /* 0x000fe200000000ff */
[----:B------:R-:W-:Y:S02]  /*7f80*/  HADD2.F32 R0, -RZ, R109.H1_H1 ;  /* 0x3000006dff007230 */ /* 0x000fe40000004100 */
[C---:B------:R-:W-:Y:S01]  /*7f90*/  FFMA R18, R73.reuse, R2, R18 ;  /* 0x0000000249127223 */ /* 0x040fe20000000012 */
[C---:B------:R-:W-:Y:S01]  /*7fa0*/  FMUL R20, R70.reuse, R39 ;  /* 0x0000002746147220 */ /* 0x040fe20000400000 */
[C---:B------:R-:W-:Y:S01]  /*7fb0*/  FFMA R19, R73.reuse, R3, R19 ;  /* 0x0000000349137223 */ /* 0x040fe20000000013 */
[----:B------:R-:W-:Y:S01]  /*7fc0*/  STS.128 [R159+0x4400], R52 ;  /* 0x004400349f007388 */ /* 0x000fe20000000c00 */
[--C-:B------:R-:W-:Y:S02]  /*7fd0*/  HADD2.F32 R2, -RZ, R110.reuse.H0_H0 ;  /* 0x2000006eff027230 */ /* 0x100fe40000004100 */
[C---:B------:R-:W-:Y:S01]  /*7fe0*/  FMUL R21, R70.reuse, R40 ;  /* 0x0000002846157220 */ /* 0x040fe20000400000 */
[----:B------:R-:W-:Y:S02]  /*7ff0*/  HADD2.F32 R3, -RZ, R110.H1_H1 ;  /* 0x3000006eff037230 */ /* 0x000fe40000004100 */
[C---:B------:R-:W-:Y:S01]  /*8000*/  FMUL R22, R70.reuse, R41 ;  /* 0x0000002946167220 */ /* 0x040fe20000400000 */
[----:B------:R-:W-:Y:S02]  /*8010*/  HADD2.F32 R5, -RZ, R111.H1_H1 ;  /* 0x3000006fff057230 */ /* 0x000fe40000004100 */
[C---:B------:R-:W-:Y:S01]  /*8020*/  FFMA R20, R73.reuse, R0, R20 ;  /* 0x0000000049147223 */ /* 0x040fe20000000014 */
[----:B------:R-:W-:Y:S01]  /*8030*/  FMUL R23, R70, R42 ;  /* 0x0000002a46177220 */ /* 0x000fe20000400000 */
[----:B------:R-:W-:Y:S01]  /*8040*/  F2FP.F16.F32.PACK_AB R8, R10, R9 ;  /* 0x000000090a08723e */ /* 0x000fe200000000ff */
[----:B------:R-:W-:Y:S01]  /*8050*/  FMUL R24, R70, R43 ;  /* 0x0000002b46187220 */ /* 0x000fe20000400000 */
[--C-:B------:R-:W-:Y:S01]  /*8060*/  HADD2.F32 R0, -RZ, R116.reuse.H0_H0 ;  /* 0x20000074ff007230 */ /* 0x100fe20000004100 */
[----:B------:R-:W-:Y:S01]  /*8070*/  F2FP.F16.F32.PACK_AB R9, R12, R11 ;  /* 0x0000000b0c09723e */ /* 0x000fe200000000ff */
[C---:B------:R-:W-:Y:S01]  /*8080*/  FFMA R21, R73.reuse, R2, R21 ;  /* 0x0000000249157223 */ /* 0x040fe20000000015 */
[----:B------:R-:W-:Y:S01]  /*8090*/  FMUL R25, R70, R44 ;  /* 0x0000002c46197220 */ /* 0x000fe20000400000 */
[----:B------:R-:W-:Y:S01]  /*80a0*/  F2FP.F16.F32.PACK_AB R10, R14, R13 ;  /* 0x0000000d0e0a723e */ /* 0x000fe200000000ff */
[C---:B------:R-:W-:Y:S01]  /*80b0*/  FFMA R22, R73.reuse, R3, R22 ;  /* 0x0000000349167223 */ /* 0x040fe20000000016 */
[----:B------:R-:W-:Y:S01]  /*80c0*/  F2FP.F16.F32.PACK_AB R11, R16, R15 ;  /* 0x0000000f100b723e */ /* 0x000fe200000000ff */
[----:B------:R-:W-:Y:S02]  /*80d0*/  HADD2.F32 R2, -RZ, R116.H1_H1 ;  /* 0x30000074ff027230 */ /* 0x000fe40000004100 */
[C---:B------:R-:W-:Y:S01]  /*80e0*/  FFMA R23, R73.reuse, R4, R23 ;  /* 0x0000000449177223 */ /* 0x040fe20000000017 */
[C---:B------:R-:W-:Y:S01]  /*80f0*/  FMUL R26, R70.reuse, R45 ;  /* 0x0000002d461a7220 */ /* 0x040fe20000400000 */
[C---:B------:R-:W-:Y:S01]  /*8100*/  FFMA R24, R73.reuse, R5, R24 ;  /* 0x0000000549187223 */ /* 0x040fe20000000018 */
[----:B------:R2:W-:Y:S01]  /*8110*/  STS.128 [R162+0x4400], R8 ;  /* 0x00440008a2007388 */ /* 0x0005e20000000c00 */
[C---:B------:R-:W-:Y:S01]  /*8120*/  FFMA R25, R73.reuse, R0, R25 ;  /* 0x0000000049197223 */ /* 0x040fe20000000019 */
[--C-:B------:R-:W-:Y:S02]  /*8130*/  HADD2.F32 R3, -RZ, R117.reuse.H0_H0 ;  /* 0x20000075ff037230 */ /* 0x100fe40000004100 */
[C---:B------:R-:W-:Y:S01]  /*8140*/  FMUL R27, R70.reuse, R46 ;  /* 0x0000002e461b7220 */ /* 0x040fe20000400000 */
[----:B------:R-:W-:Y:S02]  /*8150*/  HADD2.F32 R0, -RZ, R117.H1_H1 ;  /* 0x30000075ff007230 */ /* 0x000fe40000004100 */
[C---:B------:R-:W-:Y:S01]  /*8160*/  FFMA R26, R73.reuse, R2, R26 ;  /* 0x00000002491a7223 */ /* 0x040fe2000000001a */
        /* <DEDUP_REMOVED lines=10> */
[--C-:B------:R-:W-:Y:S02]  /*8210*/  HADD2.F32 R0, -RZ, R119.reuse.H0_H0 ;  /* 0x20000077ff007230 */ /* 0x100fe40000004100 */
[C---:B------:R-:W-:Y:S01]  /*8220*/  FFMA R29, R73.reuse, R2, R29 ;  /* 0x00000002491d7223 */ /* 0x040fe2000000001d */
[----:B------:R-:W-:Y:S02]  /*8230*/  HADD2.F32 R2, -RZ, R119.H1_H1 ;  /* 0x30000077ff027230 */ /* 0x000fe40000004100 */
[C---:B------:R-:W-:Y:S01]  /*8240*/  FFMA R30, R73.reuse, R3, R30 ;  /* 0x00000003491e7223 */ /* 0x040fe2000000001e */
[----:B------:R3:W-:Y:S01]  /*8250*/  STS.128 [R151+0x4400], R4 ;  /* 0x0044000497007388 */ /* 0x0007e20000000c00 */
[C---:B------:R-:W-:Y:S01]  /*8260*/  FFMA R31, R73.reuse, R0, R31 ;  /* 0x00000000491f7223 */ /* 0x040fe2000000001f */
[--C-:B------:R-:W-:Y:S02]  /*8270*/  HADD2.F32 R0, -RZ, R124.reuse.H0_H0 ;  /* 0x2000007cff007230 */ /* 0x100fe40000004100 */
[C---:B------:R-:W-:Y:S01]  /*8280*/  FFMA R32, R73.reuse, R2, R32 ;  /* 0x0000000249207223 */ /* 0x040fe20000000020 */
[----:B------:R-:W-:Y:S02]  /*8290*/  HADD2.F32 R3, -RZ, R124.H1_H1 ;  /* 0x3000007cff037230 */ /* 0x000fe40000004100 */
[C---:B------:R-:W-:Y:S01]  /*82a0*/  FMUL R37, R70.reuse, R56 ;  /* 0x0000003846257220 */ /* 0x040fe20000400000 */
[--C-:B------:R-:W-:Y:S02]  /*82b0*/  HADD2.F32 R2, -RZ, R125.reuse.H0_H0 ;  /* 0x2000007dff027230 */ /* 0x100fe40000004100 */
[C---:B------:R-:W-:Y:S01]  /*82c0*/  FFMA R33, R73.reuse, R0, R33 ;  /* 0x0000000049217223 */ /* 0x040fe20000000021 */
[----:B------:R-:W-:Y:S02]  /*82d0*/  HADD2.F32 R0, -RZ, R125.H1_H1 ;  /* 0x3000007dff007230 */ /* 0x000fe40000004100 */
[C---:B------:R-:W-:Y:S01]  /*82e0*/  FFMA R34, R73.reuse, R3, R34 ;  /* 0x0000000349227223 */ /* 0x040fe20000000022 */
[C---:B------:R-:W-:Y:S01]  /*82f0*/  FMUL R38, R70.reuse, R57 ;  /* 0x0000003946267220 */ /* 0x040fe20000400000 */
        /* <DEDUP_REMOVED lines=17> */
[----:B------:R-:W-:Y:S01]  /*8410*/  FMUL R43, R70, R62 ;  /* 0x0000003e462b7220 */ /* 0x000fe20000400000 */
[----:B--2---:R-:W-:Y:S01]  /*8420*/  F2FP.F16.F32.PACK_AB R8, R26, R25 ;  /* 0x000000191a08723e */ /* 0x004fe200000000ff */
        /* <DEDUP_REMOVED lines=10> */
[----:B------:R-:W-:Y:S01]  /*84d0*/  STS.128 [R164+0x4400], R8 ;  /* 0x00440008a4007388 */ /* 0x000fe20000000c00 */
[----:B------:R-:W-:Y:S02]  /*84e0*/  HADD2.F32 R3, -RZ, R134.H1_H1 ;  /* 0x30000086ff037230 */ /* 0x000fe40000004100 */
[C---:B------:R-:W-:Y:S01]  /*84f0*/  FMUL R46, R70.reuse, R65 ;  /* 0x00000041462e7220 */ /* 0x040fe20000400000 */
[--C-:B---3--:R-:W-:Y:S02]  /*8500*/  HADD2.F32 R4, -RZ, R135.reuse.H0_H0 ;  /* 0x20000087ff047230 */ /* 0x108fe40000004100 */
[C---:B------:R-:W-:Y:S01]  /*8510*/  FMUL R47, R70.reuse, R66 ;  /* 0x00000042462f7220 */ /* 0x040fe20000400000 */
[----:B------:R-:W-:Y:S02]  /*8520*/  HADD2.F32 R5, -RZ, R135.H1_H1 ;  /* 0x30000087ff057230 */ /* 0x000fe40000004100 */
        /* <DEDUP_REMOVED lines=12> */
[----:B------:R-:W-:Y:S01]  /*85f0*/  STS.128 [R150+0x4400], R12 ;  /* 0x0044000c96007388 */ /* 0x000fe20000000c00 */
[----:B------:R-:W-:Y:S02]  /*8600*/  F2FP.F16.F32.PACK_AB R6, R46, R45 ;  /* 0x0000002d2e06723e */ /* 0x000fe400000000ff */
[----:B------:R-:W-:Y:S02]  /*8610*/  F2FP.F16.F32.PACK_AB R7, R48, R47 ;  /* 0x0000002f3007723e */ /* 0x000fe400000000ff */
[----:B------:R-:W-:Y:S02]  /*8620*/  MOV R0, UR46 ;  /* 0x0000002e00007c02 */ /* 0x000fe40008000f00 */
[----:B------:R-:W-:Y:S01]  /*8630*/  @P6 SHF.L.U32 R2, R154, 0x1f, RZ ;  /* 0x0000001f9a026819 */ /* 0x000fe200000006ff */
[----:B------:R2:W-:Y:S01]  /*8640*/  STS.128 [R163+0x4400], R4 ;  /* 0x00440004a3007388 */ /* 0x0005e20000000c00 */
[----:B------:R-:W-:Y:S04]  /*8650*/  @P6 LEA R0, R0, UR44, 0x3 ;  /* 0x0000002c00006c11 */ /* 0x000fe8000f8e18ff */
[----:B------:R-:W-:Y:S01]  /*8660*/  @P6 IADD3 R0, PT, PT, R0, 0x50, RZ ;  /* 0x0000005000006810 */ /* 0x000fe20007ffe0ff */
[----:B------:R-:W-:Y:S01]  /*8670*/  @!PT LDS RZ, [RZ] ;  /* 0x00000000fffff984 */ /* 0x000fe20000000800 */
[----:B------:R-:W-:Y:S01]  /*8680*/  @!PT LDS RZ, [RZ] ;  /* 0x00000000fffff984 */ /* 0x000fe20000000800 */
[----:B------:R-:W-:Y:S01]  /*8690*/  @!PT LDS RZ, [RZ] ;  /* 0x00000000fffff984 */ /* 0x000fe20000000800 */
[----:B------:R-:W-:Y:S01]  /*86a0*/  @!PT LDS RZ, [RZ] ;  /* 0x00000000fffff984 */ /* 0x000fe20000000800 */
[----:B------:R3:W-:Y:S06]  /*86b0*/  MEMBAR.ALL.CTA ;  /* 0x0000000000007992 */ /* 0x0007ec0000008000 */
[----:B---3--:R-:W3:Y:S01]  /*86c0*/  FENCE.VIEW.ASYNC.S ;  /* 0x00000000000073c6 */ /* 0x008ee20000000000 */
[----:B-1----:R-:W-:Y:S02]  /*86d0*/  @P6 PRMT R0, R165, 0x654, R0 ;  /* 0x00000654a5006816 */ /* 0x002fe40000000000 */
[----:B--2---:R-:W-:Y:S01]  /*86e0*/  LEA R6, R75, UR44, 0x3 ;  /* 0x0000002c4b067c11 */ /* 0x004fe2000f8e18ff */
[----:B---3--:R-:W-:Y:S06]  /*86f0*/  BAR.SYNC.DEFER_BLOCKING 0x1, 0x80 ;  /* 0x0042000000007b1d */ /* 0x008fec0000010000 */
[----:B------:R-:W-:Y:S05]  /*8700*/  @P0 BRA `(.L_x_112) ;  /* 0x0000000000280947 */ /* 0x000fea0003800000 */
[----:B------:R-:W1:Y:S01]  /*8710*/  LDCU.64 UR6, c[0x0][0x348] ;  /* 0x00006900ff0677ac */ /* 0x000e620008000a00 */
[----:B------:R-:W-:Y:S02]  /*8720*/  UIADD3 UR9, UPT, UPT, UR49, 0x40, URZ ;  /* 0x0000004031097890 */ /* 0x000fe4000fffe0ff */
[----:B------:R-:W-:Y:S01]  /*8730*/  UIADD3 UR8, UPT, UPT, UR44, 0x4400, URZ ;  /* 0x000044002c087890 */ /* 0x000fe2000fffe0ff */
[----:B------:R-:W-:Y:S01]  /*8740*/  UMOV UR10, UR50 ;  /* 0x00000032000a7c82 */ /* 0x000fe20008000000 */
[----:B------:R-:W-:Y:S01]  /*8750*/  UMOV UR11, UR36 ;  /* 0x00000024000b7c82 */ /* 0x000fe20008000000 */
[----:B-1----:R-:W-:Y:S04]  /*8760*/  UIADD3 UR4, UP0, UPT, UR6, 0x680, URZ ;  /* 0x0000068006047890 */ /* 0x002fe8000ff1e0ff */
[----:B------:R-:W-:Y:S09]  /*8770*/  UIADD3.X UR5, UPT, UPT, URZ, UR7, URZ, UP0, !UPT ;  /* 0x00000007ff057290 */ /* 0x000ff200087fe4ff */
[----:B------:R1:W-:Y:S01]  /*8780*/  UTMASTG.3D [UR8], [UR4] ;  /* 0x00000008040073b5 */ /* 0x0003e20008010000 */
[----:B------:R0:W-:Y:S01]  /*8790*/  UTMACMDFLUSH ;  /* 0x00000000000079b7 */ /* 0x0001e20000000000 */
[----:B-1----:R-:W-:Y:S04]  /*87a0*/  DEPBAR.LE SB0, 0x1 ;  /* 0x000080400000791a */ /* 0x002fe80000000000 */
.L_x_112:
[----:B------:R-:W-:Y:S05]  /*87b0*/  BSYNC.RECONVERGENT B0 ;  /* 0x0000000000007941 */ /* 0x000fea0003800200 */
.L_x_111:
[----:B------:R-:W-:Y:S01]  /*87c0*/  BAR.SYNC.DEFER_BLOCKING 0x1, 0x80 ;  /* 0x0042000000007b1d */ /* 0x000fe20000010000 */
[----:B------:R-:W-:Y:S04]  /*87d0*/  UIADD3 UR4, UPT, UPT, UR46, 0x1, URZ ;  /* 0x000000012e047890 */ /* 0x000fe8000fffe0ff */
[----:B------:R-:W-:Y:S04]  /*87e0*/  UISETP.NE.AND UP0, UPT, UR4, 0x4, UPT ;  /* 0x000000040400788c */ /* 0x000fe8000bf05270 */
[----:B------:R-:W-:Y:S01]  /*87f0*/  USEL UR45, UR4, URZ, UP0 ;  /* 0x000000ff042d7287 */ /* 0x000fe20008000000 */
[----:B------:R1:W-:Y:S01]  /*8800*/  @P6 SYNCS.ARRIVE.TRANS64.RED.A1T0 RZ, [R0+URZ], RZ ;  /* 0x000000ff00ff69a7 */ /* 0x0003e200081004ff */
[----:B------:R-:W-:Y:S01]  /*8810*/  BSSY B1, `(.L_x_113) ;  /* 0x0000020000017945 */ /* 0x000fe20003800000 */
[----:B------:R-:W2:Y:S02]  /*8820*/  @P6 SYNCS.PHASECHK.TRANS64.TRYWAIT P0, [R6+URZ+0x30], R2 ;  /* 0x00003002060065a7 */ /* 0x000ea400080011ff */
[----:B--2---:R-:W-:Y:S01]  /*8830*/  @P6 SEL R82, RZ, 0x1, !P0 ;  /* 0x00000001ff526807 */ /* 0x004fe20004000000 */
[----:B-1----:R-:W-:Y:S06]  /*8840*/  @!P6 BRA `(.L_x_114) ;  /* 0x000000000070e947 */ /* 0x002fec0003800000 */
        /* <DEDUP_REMOVED lines=9> */
[----:B------:R-:W-:Y:S04]  /*88e0*/  SHF.L.U32 R5, R154, 0x1f, RZ ;  /* 0x0000001f9a057819 */ /* 0x000fe800000006ff */
[----:B------:R-:W1:Y:S02]  /*88f0*/  SYNCS.PHASECHK.TRANS64.TRYWAIT P0, [R6+URZ+0x30], R5 ;  /* 0x00003005060075a7 */ /* 0x000e6400080011ff */
[----:B-1----:R-:W-:Y:S05]  /*8900*/  @!P0 BRA `(.L_x_117) ;  /* 0x0000003400148947 */ /* 0x002fea0003800000 */
.L_x_116:
[----:B------:R-:W-:Y:S05]  /*8910*/  BSYNC B0 ;  /* 0x0000000000007941 */ /* 0x000fea0003800000 */
.L_x_115:
[----:B------:R-:W-:Y:S01]  /*8920*/  ISETP.NE.AND P0, PT, R83, RZ, PT ;  /* 0x000000ff5300720c */ /* 0x000fe20003f05270 */
[----:B------:R-:W-:Y:S11]  /*8930*/  VIADD R75, R75, 0x1 ;  /* 0x000000014b4b7836 */ /* 0x000ff60000000000 */
[----:B------:R-:W-:Y:S01]  /*8940*/  @!UPT UIADD3 URZ, UPT, UPT, URZ, URZ, URZ ;  /* 0x000000fffffff290 */ /* 0x000fe2000fffe0ff */
[----:B------:R2:W3:Y:S01]  /*8950*/  @P0 LDS.128 R76, [R4+UR44+0x400] ;  /* 0x0004002c044c0984 */ /* 0x0004e20008000c00 */
[C---:B-1----:R-:W-:Y:S03]  /*8960*/  @P0 IADD3 R5, PT, PT, R96.reuse, R2, RZ ;  /* 0x0000000260050210 */ /* 0x042fe60007ffe0ff */
[----:B------:R1:W4:Y:S04]  /*8970*/  @P0 LDS.128 R84, [R3+0x400] ;  /* 0x0004000003540984 */ /* 0x0003280000000c00 */
[----:B------:R5:W3:Y:S04]  /*8980*/  @P0 LDS.128 R92, [R2+0x400] ;  /* 0x00040000025c0984 */ /* 0x000ae80000000c00 */
[----:B------:R3:W3:Y:S04]  /*8990*/  @P0 LDS.128 R100, [R5+0x400] ;  /* 0x0004000005640984 */ /* 0x0006e80000000c00 */
[----:B------:R3:W3:Y:S01]  /*89a0*/  @P0 LDS.128 R108, [R0+0x400] ;  /* 0x00040000006c0984 */ /* 0x0006e20000000c00 */
[--C-:B--2---:R-:W-:Y:S02]  /*89b0*/  @P0 IMAD.IADD R4, R81, 0x1, R0.reuse ;  /* 0x0000000151040824 */ /* 0x104fe400078e0200 */
[C---:B-1----:R-:W-:Y:S03]  /*89c0*/  @P0 IMAD.IADD R3, R96.reuse, 0x1, R0 ;  /* 0x0000000160030824 */ /* 0x042fe600078e0200 */
[----:B------:R1:W2:Y:S01]  /*89d0*/  @P0 LDS.128 R124, [R4+0x400] ;  /* 0x00040000047c0984 */ /* 0x0002a20000000c00 */
[----:B-----5:R-:W-:Y:S03]  /*89e0*/  @P0 IADD3 R2, PT, PT, R96, R4, RZ ;  /* 0x0000000460020210 */ /* 0x020fe60007ffe0ff */
[----:B------:R1:W1:Y:S04]  /*89f0*/  @P0 LDS.128 R116, [R3+0x400] ;  /* 0x0004000003740984 */ /* 0x0002680000000c00 */
[----:B------:R1:W1:Y:S02]  /*8a00*/  @P0 LDS.128 R132, [R2+0x400] ;  /* 0x0004000002840984 */ /* 0x0002640000000c00 */
.L_x_114:
[----:B------:R-:W-:Y:S05]  /*8a10*/  BSYNC B1 ;  /* 0x0000000000017941 */ /* 0x000fea0003800000 */
.L_x_113:
[----:B---3--:R-:W-:Y:S05]  /*8a20*/  VIADD R0, R71, 0x80 ;  /* 0x0000008047007836 */ /* 0x008fea0000000000 */
[----:B------:R-:W-:Y:S04]  /*8a30*/  SHF.R.U32.HI R0, RZ, 0x15, R0 ;  /* 0x00000015ff007819 */ /* 0x000fe80000011600 */
[----:B------:R-:W-:Y:S11]  /*8a40*/  LOP3.LUT P0, RZ, R0, 0x3, R143, 0x48, !PT ;  /* 0x0000000300ff7812 */ /* 0x000ff6000780488f */
[----:B------:R-:W-:Y:S02]  /*8a50*/  @!UPT UIADD3 URZ, UPT, UPT, URZ, URZ, URZ ;  /* 0x000000fffffff290 */ /* 0x000fe4000fffe0ff */
[----:B------:R-:W-:Y:S05]  /*8a60*/  @!P0 BRA `(.L_x_118) ;  /* 0x0000000000408947 */ /* 0x000fea0003800000 */
[----:B------:R-:W3:Y:S01]  /*8a70*/  LDCU.64 UR8, c[0x4][0x70] ;  /* 0x01000e00ff0877ac */ /* 0x000ee20008000a00 */
[----:B-1----:R-:W-:Y:S01]  /*8a80*/  MOV R3, 0x0 ;  /* 0x0000000000037802 */ /* 0x002fe20000000f00 */
[----:B------:R-:W-:Y:S02]  /*8a90*/  HFMA2 R12, -RZ, RZ, 0, 5.9604644775390625e-08 ;  /* 0x00000001ff0c7431 */ /* 0x000fe400000001ff */
[----:B------:R-:W-:Y:S02]  /*8aa0*/  IMAD.MOV.U32 R8, RZ, RZ, 0x192 ;  /* 0x00000192ff087424 */ /* 0x000fe400078e00ff */
[----:B------:R-:W-:Y:S01]  /*8ab0*/  IMAD.MOV.U32 R13, RZ, RZ, RZ ;  /* 0x000000ffff0d7224 */ /* 0x000fe200078e00ff */
[----:B------:R-:W1:Y:S01]  /*8ac0*/  LDCU.64 UR6, c[0x4][0x78] ;  /* 0x01000f00ff0677ac */ /* 0x000e620008000a00 */
[----:B------:R-:W2:Y:S01]  /*8ad0*/  LDC.64 R2, c[0x4][R3] ;  /* 0x0100000003027b82 */ /* 0x000ea20000000a00 */
[----:B------:R-:W5:Y:S01]  /*8ae0*/  LDCU.64 UR4, c[0x4][0x10] ;  /* 0x01000200ff0477ac */ /* 0x000f620008000a00 */
[----:B---3--:R-:W-:Y:S01]  /*8af0*/  MOV R5, UR9 ;  /* 0x0000000900057c02 */ /* 0x008fe20008000f00 */
[----:B------:R-:W-:Y:S01]  /*8b00*/  IMAD.U32 R4, RZ, RZ, UR8 ;  /* 0x00000008ff047e24 */ /* 0x000fe2000f8e00ff */
[----:B-1----:R-:W-:Y:S01]  /*8b10*/  MOV R7, UR7 ;  /* 0x0000000700077c02 */ /* 0x002fe20008000f00 */
[----:B------:R-:W-:Y:S01]  /*8b20*/  IMAD.U32 R6, RZ, RZ, UR6 ;  /* 0x00000006ff067e24 */ /* 0x000fe2000f8e00ff */
[----:B-----5:R-:W-:Y:S01]  /*8b30*/  MOV R11, UR5 ;  /* 0x00000005000b7c02 */ /* 0x020fe20008000f00 */
[----:B------:R-:W-:Y:S02]  /*8b40*/  IMAD.U32 R10, RZ, RZ, UR4 ;  /* 0x00000004ff0a7e24 */ /* 0x000fe4000f8e00ff */
[----:B------:R-:W-:Y:S07]  /*8b50*/  LEPC R20, `(.L_x_118) ;  /* 0x000000001014794e */ /* 0x000fee0000000000 */
[----:B--2-4-:R-:W-:Y:S05]  /*8b60*/  CALL.ABS.NOINC R2 ;  /* 0x0000000002007343 */ /* 0x014fea0003c00000 */
.L_x_118:
[----:B------:R-:W-:Y:S05]  /*8b70*/  WARPSYNC.ALL ;  /* 0x0000000000007948 */ /* 0x000fea0003800000 */
[----:B------:R-:W-:Y:S01]  /*8b80*/  R2UR UR4, R71 ;  /* 0x00000000470472ca */ /* 0x000fe200000e0000 */
[--C-:B-1----:R-:W-:Y:S01]  /*8b90*/  HADD2.F32 R3, -RZ, R76.reuse.H0_H0 ;  /* 0x2000004cff037230 */ /* 0x102fe20000004100 */
[----:B------:R-:W-:Y:S01]  /*8ba0*/  ISETP.NE.AND P6, PT, R158, RZ, PT ;  /* 0x000000ff9e00720c */ /* 0x000fe20003fc5270 */
[----:B------:R-:W-:Y:S01]  /*8bb0*/  HADD2.F32 R72, -RZ, R79.H1_H1 ;  /* 0x3000004fff487230 */ /* 0x000fe20000004100 */
[----:B------:R-:W-:Y:S01]  /*8bc0*/  ISETP.NE.AND P0, PT, R157, RZ, PT ;  /* 0x000000ff9d00720c */ /* 0x000fe20003f05270 */
[----:B------:R-:W-:Y:S08]  /*8bd0*/  BSSY.RECONVERGENT B0, `(.L_x_119) ;  /* 0x0000100000007945 */ /* 0x000ff00003800200 */
[----:B------:R-:W1:Y:S02]  /*8be0*/  LDTM.x64 R4, tmem[UR4+0x80] ;  /* 0x00008004000479ee */ /* 0x000e640008340000 */
[C---:B-1----:R-:W-:Y:S01]  /*8bf0*/  FMUL R0, R70.reuse, R4 ;  /* 0x0000000446007220 */ /* 0x042fe20000400000 */
        /* <DEDUP_REMOVED lines=19> */
[----:B------:R-:W-:Y:S01]  /*8d30*/  FMUL R5, R70, R11 ;  /* 0x0000000b46057220 */ /* 0x000fe20000400000 */
[C---:B------:R-:W-:Y:S01]  /*8d40*/  FFMA R0, R73.reuse, R6, R0 ;  /* 0x0000000649007223 */ /* 0x040fe20000000000 */
[--C-:B----4-:R-:W-:Y:S02]  /*8d50*/  HADD2.F32 R7, -RZ, R84.reuse.H0_H0 ;  /* 0x20000054ff077230 */ /* 0x110fe40000004100 */
[C---:B------:R-:W-:Y:S01]  /*8d60*/  FFMA R2, R73.reuse, R8, R2 ;  /* 0x0000000849027223 */ /* 0x040fe20000000002 */
[----:B------:R-:W-:Y:S01]  /*8d70*/  FFMA R5, R73, R72, R5 ;  /* 0x0000004849057223 */ /* 0x000fe20000000005 */
[----:B------:R-:W-:Y:S01]  /*8d80*/  HADD2.F32 R8, -RZ, R84.H1_H1 ;  /* 0x30000054ff087230 */ /* 0x000fe20000004100 */
[----:B------:R-:W-:Y:S01]  /*8d90*/  F2FP.F16.F32.PACK_AB R90, R0, R4 ;  /* 0x00000004005a723e */ /* 0x000fe200000000ff */
[C---:B------:R-:W-:Y:S01]  /*8da0*/  FMUL R3, R70.reuse, R12 ;  /* 0x0000000c46037220 */ /* 0x040fe20000400000 */
[C---:B------:R-:W-:Y:S01]  /*8db0*/  FMUL R6, R70.reuse, R13 ;  /* 0x0000000d46067220 */ /* 0x040fe20000400000 */
[----:B------:R-:W-:Y:S01]  /*8dc0*/  F2FP.F16.F32.PACK_AB R91, R5, R2 ;  /* 0x00000002055b723e */ /* 0x000fe200000000ff */
[C---:B------:R-:W-:Y:S01]  /*8dd0*/  FMUL R4, R70.reuse, R16 ;  /* 0x0000001046047220 */ /* 0x040fe20000400000 */
[C---:B------:R-:W-:Y:S01]  /*8de0*/  FFMA R3, R73.reuse, R7, R3 ;  /* 0x0000000749037223 */ /* 0x040fe20000000003 */
[C---:B------:R-:W-:Y:S01]  /*8df0*/  FFMA R6, R73.reuse, R8, R6 ;  /* 0x0000000849067223 */ /* 0x040fe20000000006 */
[--C-:B------:R-:W-:Y:S01]  /*8e00*/  HADD2.F32 R72, -RZ, R85.reuse.H0_H0 ;  /* 0x20000055ff487230 */ /* 0x100fe20000004100 */
[----:B------:R-:W-:Y:S01]  /*8e10*/  STS.128 [R160+UR44+0x8400], R88 ;  /* 0x00840058a0007988 */ /* 0x000fe20008000c2c */
[C---:B------:R-:W-:Y:S01]  /*8e20*/  FMUL R16, R70.reuse, R27 ;  /* 0x0000001b46107220 */ /* 0x040fe20000400000 */
[C---:B------:R-:W-:Y:S01]  /*8e30*/  FMUL R27, R70.reuse, R38 ;  /* 0x00000026461b7220 */ /* 0x040fe20000400000 */
[C---:B------:R-:W-:Y:S01]  /*8e40*/  FMUL R38, R70.reuse, R49 ;  /* 0x0000003146267220 */ /* 0x040fe20000400000 */
[----:B------:R-:W-:Y:S01]  /*8e50*/  FMUL R49, R70, R60 ;  /* 0x0000003c46317220 */ /* 0x000fe20000400000 */
[----:B------:R-:W-:Y:S01]  /*8e60*/  F2FP.F16.F32.PACK_AB R60, R6, R3 ;  /* 0x00000003063c723e */ /* 0x000fe200000000ff */
[----:B------:R-:W-:Y:S02]  /*8e70*/  HADD2.F32 R3, -RZ, R85.H1_H1 ;  /* 0x30000055ff037230 */ /* 0x000fe40000004100 */
[C---:B------:R-:W-:Y:S01]  /*8e80*/  FMUL R0, R70.reuse, R14 ;  /* 0x0000000e46007220 */ /* 0x040fe20000400000 */
[--C-:B------:R-:W-:Y:S02]  /*8e90*/  HADD2.F32 R6, -RZ, R86.reuse.H0_H0 ;  /* 0x20000056ff067230 */ /* 0x100fe40000004100 */
[C---:B------:R-:W-:Y:S01]  /*8ea0*/  FMUL R2, R70.reuse, R15 ;  /* 0x0000000f46027220 */ /* 0x040fe20000400000 */
[C---:B------:R-:W-:Y:S01]  /*8eb0*/  FMUL R13, R70.reuse, R24 ;  /* 0x00000018460d7220 */ /* 0x040fe20000400000 */
[C---:B------:R-:W-:Y:S01]  /*8ec0*/  FFMA R0, R73.reuse, R72, R0 ;  /* 0x0000004849007223 */ /* 0x040fe20000000000 */
[C---:B------:R-:W-:Y:S01]  /*8ed0*/  FMUL R5, R70.reuse, R17 ;  /* 0x0000001146057220 */ /* 0x040fe20000400000 */
[C---:B------:R-:W-:Y:S01]  /*8ee0*/  FFMA R2, R73.reuse, R3, R2 ;  /* 0x0000000349027223 */ /* 0x040fe20000000002 */
[----:B------:R-:W-:Y:S02]  /*8ef0*/  HADD2.F32 R3, -RZ, R93.H0_H0 ;  /* 0x2000005dff037230 */ /* 0x000fe40000004100 */
[C---:B------:R-:W-:Y:S01]  /*8f00*/  FMUL R14, R70.reuse, R25 ;  /* 0x00000019460e7220 */ /* 0x040fe20000400000 */
        /* <DEDUP_REMOVED lines=9> */
[----:B------:R-:W-:Y:S02]  /*8fa0*/  HADD2.F32 R57, -RZ, R86.H1_H1 ;  /* 0x30000056ff397230 */ /* 0x000fe40000004100 */
[C---:B------:R-:W-:Y:S01]  /*8fb0*/  FMUL R37, R70.reuse, R48 ;  /* 0x0000003046257220 */ /* 0x040fe20000400000 */
[C---:B------:R-:W-:Y:S01]  /*8fc0*/  FMUL R39, R70.reuse, R50 ;  /* 0x0000003246277220 */ /* 0x040fe20000400000 */
[C---:B------:R-:W-:Y:S01]  /*8fd0*/  FMUL R47, R70.reuse, R58 ;  /* 0x0000003a462f7220 */ /* 0x040fe20000400000 */
[--C-:B------:R-:W-:Y:S02]  /*8fe0*/  HADD2.F32 R58, -RZ, R87.reuse.H0_H0 ;  /* 0x20000057ff3a7230 */ /* 0x100fe40000004100 */
[C---:B------:R-:W-:Y:S01]  /*8ff0*/  FMUL R50, R70.reuse, R61 ;  /* 0x0000003d46327220 */ /* 0x040fe20000400000 */
[----:B------:R-:W-:Y:S01]  /*9000*/  FMUL R48, R70, R59 ;  /* 0x0000003b46307220 */ /* 0x000fe20000400000 */
[----:B------:R-:W-:Y:S01]  /*9010*/  HADD2.F32 R59, -RZ, R87.H1_H1 ;  /* 0x30000057ff3b7230 */ /* 0x000fe20000004100 */
[----:B------:R-:W-:Y:S01]  /*9020*/  F2FP.F16.F32.PACK_AB R61, R2, R0 ;  /* 0x00000000023d723e */ /* 0x000fe200000000ff */
[--C-:B------:R-:W-:Y:S02]  /*9030*/  HADD2.F32 R0, -RZ, R92.reuse.H0_H0 ;  /* 0x2000005cff007230 */ /* 0x100fe40000004100 */
[C---:B------:R-:W-:Y:S01]  /*9040*/  FMUL R7, R70.reuse, R18 ;  /* 0x0000001246077220 */ /* 0x040fe20000400000 */
[----:B------:R-:W-:Y:S02]  /*9050*/  HADD2.F32 R2, -RZ, R92.H1_H1 ;  /* 0x3000005cff027230 */ /* 0x000fe40000004100 */
[C---:B------:R-:W-:Y:S01]  /*9060*/  FMUL R8, R70.reuse, R19 ;  /* 0x0000001346087220 */ /* 0x040fe20000400000 */
[C---:B------:R-:W-:Y:S01]  /*9070*/  FFMA R4, R73.reuse, R6, R4 ;  /* 0x0000000649047223 */ /* 0x040fe20000000004 */
[C---:B------:R-:W-:Y:S01]  /*9080*/  FMUL R9, R70.reuse, R20 ;  /* 0x0000001446097220 */ /* 0x040fe20000400000 */
[C---:B------:R-:W-:Y:S01]  /*9090*/  FFMA R5, R73.reuse, R57, R5 ;  /* 0x0000003949057223 */ /* 0x040fe20000000005 */
[C---:B------:R-:W-:Y:S01]  /*90a0*/  FFMA R7, R73.reuse, R58, R7 ;  /* 0x0000003a49077223 */ /* 0x040fe20000000007 */
[C---:B------:R-:W-:Y:S01]  /*90b0*/  FMUL R10, R70.reuse, R21 ;  /* 0x00000015460a7220 */ /* 0x040fe20000400000 */
[C---:B------:R-:W-:Y:S01]  /*90c0*/  FFMA R8, R73.reuse, R59, R8 ;  /* 0x0000003b49087223 */ /* 0x040fe20000000008 */
[C---:B------:R-:W-:Y:S01]  /*90d0*/  FFMA R9, R73.reuse, R0, R9 ;  /* 0x0000000049097223 */ /* 0x040fe20000000009 */
[----:B------:R-:W-:Y:S02]  /*90e0*/  HADD2.F32 R0, -RZ, R93.H1_H1 ;  /* 0x3000005dff007230 */ /* 0x000fe40000004100 */
[C---:B------:R-:W-:Y:S01]  /*90f0*/  FMUL R11, R70.reuse, R22 ;  /* 0x00000016460b7220 */ /* 0x040fe20000400000 */
[C---:B------:R-:W-:Y:S01]  /*9100*/  FFMA R10, R73.reuse, R2, R10 ;  /* 0x00000002490a7223 */ /* 0x040fe2000000000a */
[--C-:B------:R-:W-:Y:S02]  /*9110*/  HADD2.F32 R2, -RZ, R94.reuse.H0_H0 ;  /* 0x2000005eff027230 */ /* 0x100fe40000004100 */
[C---:B------:R-:W-:Y:S01]  /*9120*/  FMUL R12, R70.reuse, R23 ;  /* 0x00000017460c7220 */ /* 0x040fe20000400000 */
[C---:B------:R-:W-:Y:S01]  /*9130*/  FFMA R11, R73.reuse, R3, R11 ;  /* 0x00000003490b7223 */ /* 0x040fe2000000000b */
[--C-:B------:R-:W-:Y:S02]  /*9140*/  HADD2.F32 R3, -RZ, R95.reuse.H0_H0 ;  /* 0x2000005fff037230 */ /* 0x100fe40000004100 */
[C---:B------:R-:W-:Y:S01]  /*9150*/  FMUL R18, R70.reuse, R29 ;  /* 0x0000001d46127220 */ /* 0x040fe20000400000 */
[C---:B------:R-:W-:Y:S01]  /*9160*/  FFMA R12, R73.reuse, R0, R12 ;  /* 0x00000000490c7223 */ /* 0x040fe2000000000c */
[----:B------:R-:W-:Y:S02]  /*9170*/  HADD2.F32 R0, -RZ, R94.H1_H1 ;  /* 0x3000005eff007230 */ /* 0x000fe40000004100 */
[C---:B------:R-:W-:Y:S01]  /*9180*/  FFMA R13, R73.reuse, R2, R13 ;  /* 0x00000002490d7223 */ /* 0x040fe2000000000d */
[----:B------:R-:W-:Y:S02]  /*9190*/  HADD2.F32 R2, -RZ, R95.H1_H1 ;  /* 0x3000005fff027230 */ /* 0x000fe40000004100 */
[C---:B------:R-:W-:Y:S01]  /*91a0*/  FMUL R19, R70.reuse, R30 ;  /* 0x0000001e46137220 */ /* 0x040fe20000400000 */
[C---:B------:R-:W-:Y:S01]  /*91b0*/  FMUL R29, R70.reuse, R40 ;  /* 0x00000028461d7220 */ /* 0x040fe20000400000 */
[C---:B------:R-:W-:Y:S01]  /*91c0*/  FFMA R14, R73.reuse, R0, R14 ;  /* 0x00000000490e7223 */ /* 0x040fe2000000000e */
[--C-:B------:R-:W-:Y:S02]  /*91d0*/  HADD2.F32 R0, -RZ, R100.reuse.H0_H0 ;  /* 0x20000064ff007230 */ /* 0x100fe40000004100 */
[C---:B------:R-:W-:Y:S01]  /*91e0*/  FFMA R15, R73.reuse, R3, R15 ;  /* 0x00000003490f7223 */ /* 0x040fe2000000000f */
[----:B------:R-:W-:Y:S02]  /*91f0*/  HADD2.F32 R3, -RZ, R101.H0_H0 ;  /* 0x20000065ff037230 */ /* 0x000fe40000004100 */
[----:B------:R-:W-:Y:S01]  /*9200*/  FFMA R16, R73, R2, R16 ;  /* 0x0000000249107223 */ /* 0x000fe20000000010 */
[----:B------:R-:W-:Y:S02]  /*9210*/  HADD2.F32 R2, -RZ, R100.H1_H1 ;  /* 0x30000064ff027230 */ /* 0x000fe40000004100 */
[C---:B------:R-:W-:Y:S01]  /*9220*/  FMUL R30, R70.reuse, R41 ;  /* 0x00000029461e7220 */ /* 0x040fe20000400000 */
[C---:B------:R-:W-:Y:S01]  /*9230*/  FMUL R40, R70.reuse, R51 ;  /* 0x0000003346287220 */ /* 0x040fe20000400000 */
[C---:B------:R-:W-:Y:S01]  /*9240*/  FMUL R41, R70.reuse, R52 ;  /* 0x0000003446297220 */ /* 0x040fe20000400000 */
[C---:B------:R-:W-:Y:S01]  /*9250*/  FMUL R51, R70.reuse, R62 ;  /* 0x0000003e46337220 */ /* 0x040fe20000400000 */
[----:B------:R-:W-:Y:S01]  /*9260*/  FMUL R52, R70, R63 ;  /* 0x0000003f46347220 */ /* 0x000fe20000400000 */
[----:B------:R-:W-:Y:S01]  /*9270*/  F2FP.F16.F32.PACK_AB R62, R5, R4 ;  /* 0x00000004053e723e */ /* 0x000fe200000000ff */
[--C-:B------:R-:W-:Y:S01]  /*9280*/  HADD2.F32 R4, -RZ, R103.reuse.H0_H0 ;  /* 0x20000067ff047230 */ /* 0x100fe20000004100 */
[----:B------:R-:W-:Y:S01]  /*9290*/  F2FP.F16.F32.PACK_AB R63, R8, R7 ;  /* 0x00000007083f723e */ /* 0x000fe200000000ff */
[----:B------:R-:W-:Y:S02]  /*92a0*/  HADD2.F32 R5, -RZ, R103.H1_H1 ;  /* 0x30000067ff057230 */ /* 0x000fe40000004100 */
[C---:B------:R-:W-:Y:S01]  /*92b0*/  FFMA R17, R73.reuse, R0, R17 ;  /* 0x0000000049117223 */ /* 0x040fe20000000011 */
[----:B------:R-:W-:Y:S02]  /*92c0*/  HADD2.F32 R0, -RZ, R101.H1_H1 ;  /* 0x30000065ff007230 */ /* 0x000fe40000004100 */
[C---:B------:R-:W-:Y:S01]  /*92d0*/  FFMA R18, R73.reuse, R2, R18 ;  /* 0x0000000249127223 */ /* 0x040fe20000000012 */
[----:B------:R-:W-:Y:S01]  /*92e0*/  STS.128 [R161+0x8400], R60 ;  /* 0x0084003ca1007388 */ /* 0x000fe20000000c00 */
[--C-:B------:R-:W-:Y:S02]  /*92f0*/  HADD2.F32 R2, -RZ, R102.reuse.H0_H0 ;  /* 0x20000066ff027230 */ /* 0x100fe40000004100 */
[C---:B------:R-:W-:Y:S01]  /*9300*/  FFMA R19, R73.reuse, R3, R19 ;  /* 0x0000000349137223 */ /* 0x040fe20000000013 */
[----:B------:R-:W-:Y:S02]  /*9310*/  HADD2.F32 R3, -RZ, R102.H1_H1 ;  /* 0x30000066ff037230 */ /* 0x000fe40000004100 */
[C---:B------:R-:W-:Y:S01]  /*9320*/  FMUL R20, R70.reuse, R31 ;  /* 0x0000001f46147220 */ /* 0x040fe20000400000 */
[C---:B------:R-:W-:Y:S01]  /*9330*/  FMUL R21, R70.reuse, R32 ;  /* 0x0000002046157220 */ /* 0x040fe20000400000 */
[----:B------:R-:W-:Y:S01]  /*9340*/  FMUL R22, R70, R33 ;  /* 0x0000002146167220 */ /* 0x000fe20000400000 */
[----:B------:R-:W-:Y:S01]  /*9350*/  F2FP.F16.F32.PACK_AB R8, R10, R9 ;  /* 0x000000090a08723e */ /* 0x000fe200000000ff */
[----:B------:R-:W-:Y:S01]  /*9360*/  FMUL R23, R70, R34 ;  /* 0x0000002246177220 */ /* 0x000fe20000400000 */
[----:B------:R-:W-:Y:S01]  /*9370*/  F2FP.F16.F32.PACK_AB R9, R12, R11 ;  /* 0x0000000b0c09723e */ /* 0x000fe200000000ff */
[C---:B------:R-:W-:Y:S01]  /*9380*/  FFMA R20, R73.reuse, R0, R20 ;  /* 0x0000000049147223 */ /* 0x040fe20000000014 */
[--C-:B------:R-:W-:Y:S01]  /*9390*/  HADD2.F32 R0, -RZ, R108.reuse.H0_H0 ;  /* 0x2000006cff007230 */ /* 0x100fe20000004100 */
[----:B------:R-:W-:Y:S01]  /*93a0*/  F2FP.F16.F32.PACK_AB R10, R14, R13 ;  /* 0x0000000d0e0a723e */ /* 0x000fe200000000ff */
[C---:B------:R-:W-:Y:S01]  /*93b0*/  FFMA R21, R73.reuse, R2, R21 ;  /* 0x0000000249157223 */ /* 0x040fe20000000015 */
[----:B------:R-:W-:Y:S01]  /*93c0*/  HADD2.F32 R2, -RZ, R108.H1_H1 ;  /* 0x3000006cff027230 */ /* 0x000fe20000004100 */
[----:B------:R-:W-:Y:S01]  /*93d0*/  F2FP.F16.F32.PACK_AB R11, R16, R15 ;  /* 0x0000000f100b723e */ /* 0x000fe200000000ff */
[C---:B------:R-:W-:Y:S01]  /*93e0*/  FFMA R22, R73.reuse, R3, R22 ;  /* 0x0000000349167223 */ /* 0x040fe20000000016 */
[C---:B------:R-:W-:Y:S01]  /*93f0*/  FFMA R23, R73.reuse, R4, R23 ;  /* 0x0000000449177223 */ /* 0x040fe20000000017 */
[C---:B------:R-:W-:Y:S01]  /*9400*/  FFMA R24, R73.reuse, R5, R24 ;  /* 0x0000000549187223 */ /* 0x040fe20000000018 */
[----:B------:R-:W-:Y:S01]  /*9410*/  F2FP.F16.F32.PACK_AB R4, R18, R17 ;  /* 0x000000111204723e */ /* 0x000fe200000000ff */
[----:B------:R-:W-:Y:S01]  /*9420*/  STS.128 [R159+0x8400], R8 ;  /* 0x008400089f007388 */ /* 0x000fe20000000c00 */
[--C-:B------:R-:W-:Y:S01]  /*9430*/  HADD2.F32 R3, -RZ, R109.reuse.H0_H0 ;  /* 0x2000006dff037230 */ /* 0x100fe20000004100 */
[----:B------:R-:W-:Y:S01]  /*9440*/  F2FP.F16.F32.PACK_AB R5, R20, R19 ;  /* 0x000000131405723e */ /* 0x000fe200000000ff */
[C---:B------:R-:W-:Y:S01]  /*9450*/  FFMA R25, R73.reuse, R0, R25 ;  /* 0x0000000049197223 */ /* 0x040fe20000000019 */
[----:B------:R-:W-:Y:S01]  /*9460*/  HADD2.F32 R0, -RZ, R109.H1_H1 ;  /* 0x3000006dff007230 */ /* 0x000fe20000004100 */
[----:B------:R-:W-:Y:S01]  /*9470*/  F2FP.F16.F32.PACK_AB R6, R22, R21 ;  /* 0x000000151606723e */ /* 0x000fe200000000ff */
[C---:B------:R-:W-:Y:S01]  /*9480*/  FFMA R26, R73.reuse, R2, R26 ;  /* 0x00000002491a7223 */ /* 0x040fe2000000001a */
[--C-:B------:R-:W-:Y:S01]  /*9490*/  HADD2.F32 R2, -RZ, R110.reuse.H0_H0 ;  /* 0x2000006eff027230 */ /* 0x100fe20000004100 */
[----:B------:R-:W-:Y:S01]  /*94a0*/  F2FP.F16.F32.PACK_AB R7, R24, R23 ;  /* 0x000000171807723e */ /* 0x000fe200000000ff */
[C---:B------:R-:W-:Y:S01]  /*94b0*/  FFMA R27, R73.reuse, R3, R27 ;  /* 0x00000003491b7223 */ /* 0x040fe2000000001b */
[----:B------:R-:W-:Y:S02]  /*94c0*/  HADD2.F32 R3, -RZ, R110.H1_H1 ;  /* 0x3000006eff037230 */ /* 0x000fe40000004100 */
[C---:B------:R-:W-:Y:S01]  /*94d0*/  FFMA R28, R73.reuse, R0, R28 ;  /* 0x00000000491c7223 */ /* 0x040fe2000000001c */
[C---:B------:R-:W-:Y:S01]  /*94e0*/  FFMA R29, R73.reuse, R2, R29 ;  /* 0x00000002491d7223 */ /* 0x040fe2000000001d */
[----:B------:R1:W-:Y:S01]  /*94f0*/  STS.128 [R162+0x8400], R4 ;  /* 0x00840004a2007388 */ /* 0x0003e20000000c00 */
[--C-:B------:R-:W-:Y:S02]  /*9500*/  HADD2.F32 R0, -RZ, R116.reuse.H0_H0 ;  /* 0x20000074ff007230 */ /* 0x100fe40000004100 */
[C---:B------:R-:W-:Y:S01]  /*9510*/  FFMA R30, R73.reuse, R3, R30 ;  /* 0x00000003491e7223 */ /* 0x040fe2000000001e */
[----:B------:R-:W-:Y:S02]  /*9520*/  HADD2.F32 R2, -RZ, R116.H1_H1 ;  /* 0x30000074ff027230 */ /* 0x000fe40000004100 */
[C---:B------:R-:W-:Y:S01]  /*9530*/  FMUL R31, R70.reuse, R42 ;  /* 0x0000002a461f7220 */ /* 0x040fe20000400000 */
        /* <DEDUP_REMOVED lines=11> */
[----:B------:R-:W-:Y:S01]  /*95f0*/  FMUL R56, R70, R67 ;  /* 0x0000004346387220 */ /* 0x000fe20000400000 */
[--C-:B-1----:R-:W-:Y:S01]  /*9600*/  HADD2.F32 R4, -RZ, R111.reuse.H0_H0 ;  /* 0x2000006fff047230 */ /* 0x102fe20000004100 */
[----:B------:R-:W-:Y:S01]  /*9610*/  F2FP.F16.F32.PACK_AB R6, R30, R29 ;  /* 0x0000001d1e06723e */ /* 0x000fe200000000ff */
[----:B------:R-:W-:Y:S03]  /*9620*/  HADD2.F32 R5, -RZ, R111.H1_H1 ;  /* 0x3000006fff057230 */ /* 0x000fe60000004100 */
[C---:B------:R-:W-:Y:S01]  /*9630*/  FFMA R31, R73.reuse, R4, R31 ;  /* 0x00000004491f7223 */ /* 0x040fe2000000001f */
[----:B------:R-:W-:Y:S01]  /*9640*/  F2FP.F16.F32.PACK_AB R4, R26, R25 ;  /* 0x000000191a04723e */ /* 0x000fe200000000ff */
[C---:B------:R-:W-:Y:S01]  /*9650*/  FFMA R32, R73.reuse, R5, R32 ;  /* 0x0000000549207223 */ /* 0x040fe20000000020 */
[C---:B------:R-:W-:Y:S01]  /*9660*/  FFMA R33, R73.reuse, R0, R33 ;  /* 0x0000000049217223 */ /* 0x040fe20000000021 */
[----:B------:R-:W-:Y:S02]  /*9670*/  HADD2.F32 R0, -RZ, R117.H1_H1 ;  /* 0x30000075ff007230 */ /* 0x000fe40000004100 */
[C---:B------:R-:W-:Y:S01]  /*9680*/  FFMA R34, R73.reuse, R2, R34 ;  /* 0x0000000249227223 */ /* 0x040fe20000000022 */
[C---:B------:R-:W-:Y:S01]  /*9690*/  FFMA R35, R73.reuse, R3, R35 ;  /* 0x0000000349237223 */ /* 0x040fe20000000023 */
        /* <DEDUP_REMOVED lines=9> */
[----:B------:R1:W-:Y:S01]  /*9730*/  STS.128 [R151+0x8400], R4 ;  /* 0x0084000497007388 */ /* 0x0003e20000000c00 */
[----:B------:R-:W-:Y:S02]  /*9740*/  HADD2.F32 R0, -RZ, R119.H1_H1 ;  /* 0x30000077ff007230 */ /* 0x000fe40000004100 */
[C---:B------:R-:W-:Y:S01]  /*9750*/  FFMA R39, R73.reuse, R3, R39 ;  /* 0x0000000349277223 */ /* 0x040fe20000000027 */
[--C-:B--2---:R-:W-:Y:S01]  /*9760*/  HADD2.F32 R2, -RZ, R124.reuse.H0_H0 ;  /* 0x2000007cff027230 */ /* 0x104fe20000004100 */
[----:B------:R-:W-:Y:S01]  /*9770*/  F2FP.F16.F32.PACK_AB R9, R36, R35 ;  /* 0x000000232409723e */ /* 0x000fe200000000ff */
[----:B------:R-:W-:Y:S02]  /*9780*/  HADD2.F32 R3, -RZ, R124.H1_H1 ;  /* 0x3000007cff037230 */ /* 0x000fe40000004100 */
[C---:B------:R-:W-:Y:S01]  /*9790*/  FFMA R40, R73.reuse, R0, R40 ;  /* 0x0000000049287223 */ /* 0x040fe20000000028 */
[--C-:B------:R-:W-:Y:S02]  /*97a0*/  HADD2.F32 R0, -RZ, R125.reuse.H0_H0 ;  /* 0x2000007dff007230 */ /* 0x100fe40000004100 */
[C---:B------:R-:W-:Y:S01]  /*97b0*/  FFMA R41, R73.reuse, R2, R41 ;  /* 0x0000000249297223 */ /* 0x040fe20000000029 */
[----:B------:R-:W-:Y:S02]  /*97c0*/  HADD2.F32 R2, -RZ, R125.H1_H1 ;  /* 0x3000007dff027230 */ /* 0x000fe40000004100 */
[C---:B------:R-:W-:Y:S01]  /*97d0*/  FFMA R42, R73.reuse, R3, R42 ;  /* 0x00000003492a7223 */ /* 0x040fe2000000002a */
[--C-:B------:R-:W-:Y:S02]  /*97e0*/  HADD2.F32 R3, -RZ, R127.reuse.H0_H0 ;  /* 0x2000007fff037230 */ /* 0x100fe40000004100 */
[C---:B------:R-:W-:Y:S01]  /*97f0*/  FFMA R43, R73.reuse, R0, R43 ;  /* 0x00000000492b7223 */ /* 0x040fe2000000002b */
[--C-:B------:R-:W-:Y:S02]  /*9800*/  HADD2.F32 R0, -RZ, R126.reuse.H0_H0 ;  /* 0x2000007eff007230 */ /* 0x100fe40000004100 */
[C---:B------:R-:W-:Y:S01]  /*9810*/  FFMA R44, R73.reuse, R2, R44 ;  /* 0x00000002492c7223 */ /* 0x040fe2000000002c */
[----:B------:R-:W-:Y:S01]  /*9820*/  HADD2.F32 R2, -RZ, R126.H1_H1 ;  /* 0x3000007eff027230 */ /* 0x000fe20000004100 */
[----:B------:R-:W-:Y:S01]  /*9830*/  F2FP.F16.F32.PACK_AB R10, R38, R37 ;  /* 0x00000025260a723e */ /* 0x000fe200000000ff */
        /* <DEDUP_REMOVED lines=9> */
[--C-:B------:R-:W-:Y:S01]  /*98d0*/  HADD2.F32 R3, -RZ, R133.reuse.H0_H0 ;  /* 0x20000085ff037230 */ /* 0x100fe20000004100 */
[----:B------:R2:W-:Y:S01]  /*98e0*/  STS.128 [R164+0x8400], R8 ;  /* 0x00840008a4007388 */ /* 0x0005e20000000c00 */
[C---:B------:R-:W-:Y:S01]  /*98f0*/  FFMA R49, R73.reuse, R2, R49 ;  /* 0x0000000249317223 */ /* 0x040fe20000000031 */
[C---:B------:R-:W-:Y:S01]  /*9900*/  FFMA R50, R73.reuse, R0, R50 ;  /* 0x0000000049327223 */ /* 0x040fe20000000032 */
[----:B------:R-:W-:Y:S02]  /*9910*/  HADD2.F32 R0, -RZ, R133.H1_H1 ;  /* 0x30000085ff007230 */ /* 0x000fe40000004100 */
[C---:B------:R-:W-:Y:S01]  /*9920*/  FFMA R51, R73.reuse, R3, R51 ;  /* 0x0000000349337223 */ /* 0x040fe20000000033 */
[--C-:B------:R-:W-:Y:S01]  /*9930*/  HADD2.F32 R2, -RZ, R134.reuse.H0_H0 ;  /* 0x20000086ff027230 */ /* 0x100fe20000004100 */
[----:B------:R-:W-:Y:S01]  /*9940*/  F2FP.F16.F32.PACK_AB R13, R44, R43 ;  /* 0x0000002b2c0d723e */ /* 0x000fe200000000ff */
[----:B------:R-:W-:Y:S02]  /*9950*/  HADD2.F32 R3, -RZ, R134.H1_H1 ;  /* 0x30000086ff037230 */ /* 0x000fe40000004100 */
[C---:B------:R-:W-:Y:S01]  /*9960*/  FFMA R52, R73.reuse, R0, R52 ;  /* 0x0000000049347223 */ /* 0x040fe20000000034 */
[--C-:B-1----:R-:W-:Y:S01]  /*9970*/  HADD2.F32 R4, -RZ, R135.reuse.H0_H0 ;  /* 0x20000087ff047230 */ /* 0x102fe20000004100 */
[----:B------:R-:W-:Y:S01]  /*9980*/  F2FP.F16.F32.PACK_AB R14, R46, R45 ;  /* 0x0000002d2e0e723e */ /* 0x000fe200000000ff */
[----:B------:R-:W-:Y:S01]  /*9990*/  HADD2.F32 R5, -RZ, R135.H1_H1 ;  /* 0x30000087ff057230 */ /* 0x000fe20000004100 */
[----:B------:R-:W-:Y:S01]  /*99a0*/  F2FP.F16.F32.PACK_AB R15, R48, R47 ;  /* 0x0000002f300f723e */ /* 0x000fe200000000ff */
[C---:B------:R-:W-:Y:S01]  /*99b0*/  FFMA R53, R73.reuse, R2, R53 ;  /* 0x0000000249357223 */ /* 0x040fe20000000035 */
[C---:B------:R-:W-:Y:S01]  /*99c0*/  FFMA R54, R73.reuse, R3, R54 ;  /* 0x0000000349367223 */ /* 0x040fe20000000036 */
[C---:B------:R-:W-:Y:S01]  /*99d0*/  FFMA R55, R73.reuse, R4, R55 ;  /* 0x0000000449377223 */ /* 0x040fe20000000037 */
[----:B------:R-:W-:Y:S01]  /*99e0*/  FFMA R56, R73, R5, R56 ;  /* 0x0000000549387223 */ /* 0x000fe20000000038 */
[----:B------:R2:W-:Y:S01]  /*99f0*/  STS.128 [R150+0x8400], R12 ;  /* 0x0084000c96007388 */ /* 0x0005e20000000c00 */
[----:B------:R-:W-:Y:S02]  /*9a00*/  F2FP.F16.F32.PACK_AB R4, R50, R49 ;  /* 0x000000313204723e */ /* 0x000fe400000000ff */
[----:B------:R-:W-:Y:S02]  /*9a10*/  F2FP.F16.F32.PACK_AB R5, R52, R51 ;  /* 0x000000333405723e */ /* 0x000fe400000000ff */
[----:B------:R-:W-:Y:S02]  /*9a20*/  F2FP.F16.F32.PACK_AB R6, R54, R53 ;  /* 0x000000353606723e */ /* 0x000fe400000000ff */
[----:B------:R-:W-:Y:S02]  /*9a30*/  F2FP.F16.F32.PACK_AB R7, R56, R55 ;  /* 0x000000373807723e */ /* 0x000fe400000000ff */
[----:B------:R-:W-:Y:S02]  /*9a40*/  MOV R0, UR45 ;  /* 0x0000002d00007c02 */ /* 0x000fe40008000f00 */
[----:B------:R-:W-:Y:S01]  /*9a50*/  LEA R3, R75, UR44, 0x3 ;  /* 0x0000002c4b037c11 */ /* 0x000fe2000f8e18ff */
[----:B------:R2:W-:Y:S01]  /*9a60*/  STS.128 [R163+0x8400], R4 ;  /* 0x00840004a3007388 */ /* 0x0005e20000000c00 */
[----:B------:R-:W-:Y:S02]  /*9a70*/  @P6 LEA R0, R0, UR44, 0x3 ;  /* 0x0000002c00006c11 */ /* 0x000fe4000f8e18ff */
[----:B------:R-:W-:Y:S02]  /*9a80*/  @P6 SHF.L.U32 R2, R154, 0x1f, RZ ;  /* 0x0000001f9a026819 */ /* 0x000fe400000006ff */
[----:B------:R-:W-:Y:S01]  /*9a90*/  @P6 IADD3 R0, PT, PT, R0, 0x50, RZ ;  /* 0x0000005000006810 */ /* 0x000fe20007ffe0ff */
[----:B------:R-:W-:Y:S01]  /*9aa0*/  @!PT LDS RZ, [RZ] ;  /* 0x00000000fffff984 */ /* 0x000fe20000000800 */
[----:B------:R-:W-:Y:S01]  /*9ab0*/  @!PT LDS RZ, [RZ] ;  /* 0x00000000fffff984 */ /* 0x000fe20000000800 */
[----:B------:R-:W-:Y:S01]  /*9ac0*/  @!PT LDS RZ, [RZ] ;  /* 0x00000000fffff984 */ /* 0x000fe20000000800 */
[----:B------:R-:W-:Y:S01]  /*9ad0*/  @!PT LDS RZ, [RZ] ;  /* 0x00000000fffff984 */ /* 0x000fe20000000800 */
[----:B------:R1:W-:Y:S06]  /*9ae0*/  MEMBAR.ALL.CTA ;  /* 0x0000000000007992 */ /* 0x0003ec0000008000 */
[----:B-1----:R-:W1:Y:S01]  /*9af0*/  FENCE.VIEW.ASYNC.S ;  /* 0x00000000000073c6 */ /* 0x002e620000000000 */
[----:B------:R-:W-:Y:S01]  /*9b00*/  @P6 PRMT R0, R165, 0x654, R0 ;  /* 0x00000654a5006816 */ /* 0x000fe20000000000 */
[----:B-1----:R-:W-:Y:S06]  /*9b10*/  BAR.SYNC.DEFER_BLOCKING 0x1, 0x80 ;  /* 0x0042000000007b1d */ /* 0x002fec0000010000 */
        /* <DEDUP_REMOVED lines=11> */
.L_x_120:
[----:B------:R-:W-:Y:S05]  /*9bd0*/  BSYNC.RECONVERGENT B0 ;  /* 0x0000000000007941 */ /* 0x000fea0003800200 */
.L_x_119:
[----:B------:R-:W-:Y:S01]  /*9be0*/  BAR.SYNC.DEFER_BLOCKING 0x1, 0x80 ;  /* 0x0042000000007b1d */ /* 0x000fe20000010000 */
[----:B------:R-:W-:Y:S04]  /*9bf0*/  UIADD3 UR4, UPT, UPT, UR45, 0x1, URZ ;  /* 0x000000012d047890 */ /* 0x000fe8000fffe0ff */
[----:B------:R-:W-:Y:S04]  /*9c00*/  UISETP.NE.AND UP0, UPT, UR4, 0x4, UPT ;  /* 0x000000040400788c */ /* 0x000fe8000bf05270 */
[----:B------:R-:W-:Y:S01]  /*9c10*/  USEL UR46, UR4, URZ, UP0 ;  /* 0x000000ff042e7287 */ /* 0x000fe20008000000 */
[----:B------:R1:W-:Y:S01]  /*9c20*/  @P6 SYNCS.ARRIVE.TRANS64.RED.A1T0 RZ, [R0+URZ], RZ ;  /* 0x000000ff00ff69a7 */ /* 0x0003e200081004ff */
[----:B------:R-:W-:Y:S01]  /*9c30*/  BSSY B1, `(.L_x_121) ;  /* 0x000001f000017945 */ /* 0x000fe20003800000 */
[----:B------:R-:W3:Y:S02]  /*9c40*/  @P6 SYNCS.PHASECHK.TRANS64.TRYWAIT P0, [R3+URZ+0x30], R2 ;  /* 0x00003002030065a7 */ /* 0x000ee400080011ff */
[----:B---3--:R-:W-:Y:S01]  /*9c50*/  @P6 SEL R82, RZ, 0x1, !P0 ;  /* 0x00000001ff526807 */ /* 0x008fe20004000000 */
[----:B-1----:R-:W-:Y:S06]  /*9c60*/  @!P6 BRA `(.L_x_122) ;  /* 0x00000000006ce947 */ /* 0x002fec0003800000 */
[----:B------:R-:W-:Y:S01]  /*9c70*/  ISETP.NE.AND P1, PT, R83, RZ, PT ;  /* 0x000000ff5300720c */ /* 0x000fe20003f25270 */
[----:B------:R-:W-:Y:S01]  /*9c80*/  BSSY B0, `(.L_x_123) ;  /* 0x000000b000007945 */ /* 0x000fe20003800000 */
[----:B------:R-:W-:Y:S11]  /*9c90*/  ISETP.NE.AND P0, PT, R82, RZ, PT ;  /* 0x000000ff5200720c */ /* 0x000ff60003f05270 */
[----:B------:R-:W-:Y:S05]  /*9ca0*/  @P1 IMAD R75, R75, 0x4000, R160 ;  /* 0x000040004b4b1824 */ /* 0x000fea00078e02a0 */
[----:B--2---:R-:W-:Y:S04]  /*9cb0*/  @P1 IADD3 R4, PT, PT, R75, UR44, RZ ;  /* 0x0000002c4b041c10 */ /* 0x004fe8000fffe0ff */
[----:B------:R-:W-:Y:S01]  /*9cc0*/  @P1 IADD3 R2, PT, PT, R81, R4, RZ ;  /* 0x0000000451021210 */ /* 0x000fe20007ffe0ff */
[--C-:B------:R-:W-:Y:S02]  /*9cd0*/  @P1 IMAD.IADD R80, R80, 0x1, R4.reuse ;  /* 0x0000000150501824 */ /* 0x100fe400078e0204 */
[----:B------:R-:W-:Y:S01]  /*9ce0*/  @P1 IMAD.IADD R4, R96, 0x1, R4 ;  /* 0x0000000160041824 */ /* 0x000fe200078e0204 */
[----:B------:R-:W-:Y:S06]  /*9cf0*/  @P0 BRA `(.L_x_124) ;  /* 0x00000000000c0947 */ /* 0x000fec0003800000 */
[----:B------:R-:W-:Y:S04]  /*9d00*/  SHF.L.U32 R0, R154, 0x1f, RZ ;  /* 0x0000001f9a007819 */ /* 0x000fe800000006ff */
[----:B------:R-:W1:Y:S02]  /*9d10*/  SYNCS.PHASECHK.TRANS64.TRYWAIT P0, [R3+URZ+0x30], R0 ;  /* 0x00003000030075a7 */ /* 0x000e6400080011ff */
[----:B-1----:R-:W-:Y:S05]  /*9d20*/  @!P0 BRA `(.L_x_125) ;  /* 0x0000002000208947 */ /* 0x002fea0003800000 */
.L_x_124:
[----:B------:R-:W-:Y:S05]  /*9d30*/  BSYNC B0 ;  /* 0x0000000000007941 */ /* 0x000fea0003800000 */
.L_x_123:
[----:B------:R-:W-:Y:S11]  /*9d40*/  ISETP.NE.AND P0, PT, R83, RZ, PT ;  /* 0x000000ff5300720c */ /* 0x000ff60003f05270 */
[----:B------:R-:W-:Y:S02]  /*9d50*/  @!UPT UIADD3 URZ, UPT, UPT, URZ, URZ, URZ ;  /* 0x000000fffffff290 */ /* 0x000fe4000fffe0ff */
[----:B------:R3:W4:Y:S01]  /*9d60*/  @P0 LDS.128 R76, [R75+UR44+0x400] ;  /* 0x0004002c4b4c0984 */ /* 0x0007220008000c00 */
[----:B------:R-:W-:Y:S01]  /*9d70*/  @P0 IMAD.IADD R81, R81, 0x1, R80 ;  /* 0x0000000151510824 */ /* 0x000fe200078e0250 */
[C---:B-1----:R-:W-:Y:S01]  /*9d80*/  @P0 IADD3 R3, PT, PT, R96.reuse, R80, RZ ;  /* 0x0000005060030210 */ /* 0x042fe20007ffe0ff */
[C---:B------:R-:W-:Y:S01]  /*9d90*/  @P0 IMAD.IADD R0, R96.reuse, 0x1, R2 ;  /* 0x0000000160000824 */ /* 0x040fe200078e0202 */
[----:B------:R3:W1:Y:S02]  /*9da0*/  @P0 LDS.128 R84, [R4+0x400] ;  /* 0x0004000004540984 */ /* 0x0006640000000c00 */
[----:B------:R-:W-:Y:S02]  /*9db0*/  @P0 IADD3 R96, PT, PT, R96, R81, RZ ;  /* 0x0000005160600210 */ /* 0x000fe40007ffe0ff */
[----:B------:R3:W2:Y:S04]  /*9dc0*/  @P0 LDS.128 R92, [R2+0x400] ;  /* 0x00040000025c0984 */ /* 0x0006a80000000c00 */
[----:B------:R3:W1:Y:S04]  /*9dd0*/  @P0 LDS.128 R100, [R0+0x400] ;  /* 0x0004000000640984 */ /* 0x0006680000000c00 */
[----:B------:R3:W1:Y:S04]  /*9de0*/  @P0 LDS.128 R108, [R80+0x400] ;  /* 0x00040000506c0984 */ /* 0x0006680000000c00 */
[----:B------:R3:W1:Y:S04]  /*9df0*/  @P0 LDS.128 R116, [R3+0x400] ;  /* 0x0004000003740984 */ /* 0x0006680000000c00 */
[----:B------:R3:W1:Y:S04]  /*9e00*/  @P0 LDS.128 R124, [R81+0x400] ;  /* 0x00040000517c0984 */ /* 0x0006680000000c00 */
[----:B------:R3:W1:Y:S02]  /*9e10*/  @P0 LDS.128 R132, [R96+0x400] ;  /* 0x0004000060840984 */ /* 0x0006640000000c00 */
.L_x_122:
[----:B------:R-:W-:Y:S05]  /*9e20*/  BSYNC B1 ;  /* 0x0000000000017941 */ /* 0x000fea0003800000 */
.L_x_121:
[----:B---3--:R-:W-:Y:S05]  /*9e30*/  VIADD R0, R71, 0xc0 ;  /* 0x000000c047007836 */ /* 0x008fea0000000000 */
[----:B------:R-:W-:Y:S04]  /*9e40*/  SHF.R.U32.HI R0, RZ, 0x15, R0 ;  /* 0x00000015ff007819 */ /* 0x000fe80000011600 */
[----:B------:R-:W-:Y:S11]  /*9e50*/  LOP3.LUT P0, RZ, R0, 0x3, R143, 0x48, !PT ;  /* 0x0000000300ff7812 */ /* 0x000ff6000780488f */
[----:B------:R-:W-:Y:S02]  /*9e60*/  @!UPT UIADD3 URZ, UPT, UPT, URZ, URZ, URZ ;  /* 0x000000fffffff290 */ /* 0x000fe4000fffe0ff */
[----:B------:R-:W-:Y:S05]  /*9e70*/  @!P0 BRA `(.L_x_126) ;  /* 0x0000000000408947 */ /* 0x000fea0003800000 */
[----:B------:R-:W3:Y:S01]  /*9e80*/  LDCU.64 UR8, c[0x4][0x70] ;  /* 0x01000e00ff0877ac */ /* 0x000ee20008000a00 */
[----:B------:R-:W-:Y:S01]  /*9e90*/  MOV R3, 0x0 ;  /* 0x0000000000037802 */ /* 0x000fe20000000f00 */
[----:B--2---:R-:W-:Y:S02]  /*9ea0*/  HFMA2 R12, -RZ, RZ, 0, 5.9604644775390625e-08 ;  /* 0x00000001ff0c7431 */ /* 0x004fe400000001ff */
[----:B------:R-:W-:Y:S02]  /*9eb0*/  IMAD.MOV.U32 R8, RZ, RZ, 0x192 ;  /* 0x00000192ff087424 */ /* 0x000fe400078e00ff */
[----:B------:R-:W-:Y:S01]  /*9ec0*/  IMAD.MOV.U32 R13, RZ, RZ, RZ ;  /* 0x000000ffff0d7224 */ /* 0x000fe200078e00ff */
[----:B------:R-:W2:Y:S01]  /*9ed0*/  LDCU.64 UR6, c[0x4][0x78] ;  /* 0x01000f00ff0677ac */ /* 0x000ea20008000a00 */
[----:B------:R-:W1:Y:S01]  /*9ee0*/  LDC.64 R2, c[0x4][R3] ;  /* 0x0100000003027b82 */ /* 0x000e620000000a00 */
[----:B------:R-:W5:Y:S01]  /*9ef0*/  LDCU.64 UR4, c[0x4][0x10] ;  /* 0x01000200ff0477ac */ /* 0x000f620008000a00 */
[----:B---3--:R-:W-:Y:S01]  /*9f00*/  MOV R5, UR9 ;  /* 0x0000000900057c02 */ /* 0x008fe20008000f00 */
[----:B------:R-:W-:Y:S01]  /*9f10*/  IMAD.U32 R4, RZ, RZ, UR8 ;  /* 0x00000008ff047e24 */ /* 0x000fe2000f8e00ff */
[----:B--2---:R-:W-:Y:S01]  /*9f20*/  MOV R7, UR7 ;  /* 0x0000000700077c02 */ /* 0x004fe20008000f00 */
[----:B------:R-:W-:Y:S01]  /*9f30*/  IMAD.U32 R6, RZ, RZ, UR6 ;  /* 0x00000006ff067e24 */ /* 0x000fe2000f8e00ff */
[----:B-----5:R-:W-:Y:S01]  /*9f40*/  MOV R11, UR5 ;  /* 0x00000005000b7c02 */ /* 0x020fe20008000f00 */
[----:B------:R-:W-:Y:S02]  /*9f50*/  IMAD.U32 R10, RZ, RZ, UR4 ;  /* 0x00000004ff0a7e24 */ /* 0x000fe4000f8e00ff */
[----:B------:R-:W-:Y:S07]  /*9f60*/  LEPC R20, `(.L_x_126) ;  /* 0x000000001014794e */ /* 0x000fee0000000000 */
[----:B-1--4-:R-:W-:Y:S05]  /*9f70*/  CALL.ABS.NOINC R2 ;  /* 0x0000000002007343 */ /* 0x012fea0003c00000 */
.L_x_126:
[----:B------:R-:W-:Y:S01]  /*9f80*/  ISETP.NE.AND P0, PT, R157, RZ, PT ;  /* 0x000000ff9d00720c */ /* 0x000fe20003f05270 */
[----:B------:R-:W-:Y:S05]  /*9f90*/  WARPSYNC.ALL ;  /* 0x0000000000007948 */ /* 0x000fea0003800000 */
[----:B------:R-:W-:Y:S01]  /*9fa0*/  R2UR UR4, R71 ;  /* 0x00000000470472ca */ /* 0x000fe200000e0000 */
[----:B------:R-:W3:Y:S01]  /*9fb0*/  S2UR UR6, SR_CgaCtaId ;  /* 0x00000000000679c3 */ /* 0x000ee20000008800 */
[----:B------:R-:W-:Y:S01]  /*9fc0*/  R2UR UR5, R74 ;  /* 0x000000004a0572ca */ /* 0x000fe200000e0000 */
[--C-:B----4-:R-:W-:Y:S01]  /*9fd0*/  HADD2.F32 R71, -RZ, R76.reuse.H0_H0 ;  /* 0x2000004cff477230 */ /* 0x110fe20000004100 */
[----:B------:R-:W-:Y:S01]  /*9fe0*/  BSSY.RECONVERGENT B0, `(.L_x_127) ;  /* 0x00000ff000007945 */ /* 0x000fe20003800200 */
[----:B------:R-:W-:Y:S02]  /*9ff0*/  HADD2.F32 R72, -RZ, R76.H1_H1 ;  /* 0x3000004cff487230 */ /* 0x000fe40000004100 */
[--C-:B------:R-:W-:Y:S02]  /*a000*/  HADD2.F32 R74, -RZ, R77.reuse.H0_H0 ;  /* 0x2000004dff4a7230 */ /* 0x100fe40000004100 */
[----:B------:R-:W-:Y:S02]  /*a010*/  HADD2.F32 R75, -RZ, R77.H1_H1 ;  /* 0x3000004dff4b7230 */ /* 0x000fe40000004100 */
[--C-:B------:R-:W-:Y:S02]  /*a020*/  HADD2.F32 R76, -RZ, R78.reuse.H0_H0 ;  /* 0x2000004eff4c7230 */ /* 0x100fe40000004100 */
[----:B--2---:R-:W2:Y:S01]  /*a030*/  LDTM.x64 R4, tmem[UR4+0xc0] ;  /* 0x0000c004000479ee */ /* 0x004ea20008340000 */
[----:B------:R-:W-:Y:S01]  /*a040*/  NOP ;  /* 0x0000000000007918 */ /* 0x000fe20000000000 */
[----:B------:R-:W-:Y:S01]  /*a050*/  UIADD3 UR4, UPT, UPT, UR5, 0xb0, URZ ;  /* 0x000000b005047890 */ /* 0x000fe2000fffe0ff */
[----:B------:R-:W-:Y:S02]  /*a060*/  HADD2.F32 R77, -RZ, R78.H1_H1 ;  /* 0x3000004eff4d7230 */ /* 0x000fe40000004100 */
[--C-:B------:R-:W-:Y:S02]  /*a070*/  HADD2.F32 R78, -RZ, R79.reuse.H0_H0 ;  /* 0x2000004fff4e7230 */ /* 0x100fe40000004100 */
[----:B------:R-:W-:Y:S02]  /*a080*/  HADD2.F32 R79, -RZ, R79.H1_H1 ;  /* 0x3000004fff4f7230 */ /* 0x000fe40000004100 */
[--C-:B-1----:R-:W-:Y:S02]  /*a090*/  HADD2.F32 R80, -RZ, R84.reuse.H0_H0 ;  /* 0x20000054ff507230 */ /* 0x102fe40000004100 */
[----:B------:R-:W-:Y:S02]  /*a0a0*/  HADD2.F32 R81, -RZ, R84.H1_H1 ;  /* 0x30000054ff517230 */ /* 0x000fe40000004100 */
[--C-:B------:R-:W-:Y:S02]  /*a0b0*/  HADD2.F32 R82, -RZ, R85.reuse.H0_H0 ;  /* 0x20000055ff527230 */ /* 0x100fe40000004100 */
[----:B------:R-:W-:Y:S02]  /*a0c0*/  HADD2.F32 R83, -RZ, R85.H1_H1 ;  /* 0x30000055ff537230 */ /* 0x000fe40000004100 */
[--C-:B------:R-:W-:Y:S02]  /*a0d0*/  HADD2.F32 R84, -RZ, R86.reuse.H0_H0 ;  /* 0x20000056ff547230 */ /* 0x100fe40000004100 */
[----:B------:R-:W-:Y:S02]  /*a0e0*/  HADD2.F32 R85, -RZ, R86.H1_H1 ;  /* 0x30000056ff557230 */ /* 0x000fe40000004100 */
[--C-:B------:R-:W-:Y:S02]  /*a0f0*/  HADD2.F32 R86, -RZ, R87.reuse.H0_H0 ;  /* 0x20000057ff567230 */ /* 0x100fe40000004100 */
[----:B------:R-:W-:Y:S01]  /*a100*/  HADD2.F32 R87, -RZ, R87.H1_H1 ;  /* 0x30000057ff577230 */ /* 0x000fe20000004100 */
[----:B---3--:R-:W-:Y:S01]  /*a110*/  UPRMT UR4, UR6, 0x654, UR4 ;  /* 0x0000065406047896 */ /* 0x008fe20008000004 */
[C---:B--2---:R-:W-:Y:S01]  /*a120*/  FMUL R4, R70.reuse, R4 ;  /* 0x0000000446047220 */ /* 0x044fe20000400000 */
[C---:B------:R-:W-:Y:S01]  /*a130*/  FMUL R5, R70.reuse, R5 ;  /* 0x0000000546057220 */ /* 0x040fe20000400000 */
[C---:B------:R-:W-:Y:S01]  /*a140*/  FMUL R6, R70.reuse, R6 ;  /* 0x0000000646067220 */ /* 0x040fe20000400000 */
[C---:B------:R-:W-:Y:S01]  /*a150*/  FMUL R7, R70.reuse, R7 ;  /* 0x0000000746077220 */ /* 0x040fe20000400000 */
[C---:B------:R-:W-:Y:S01]  /*a160*/  FFMA R4, R73.reuse, R71, R4 ;  /* 0x0000004749047223 */ /* 0x040fe20000000004 */
[C---:B------:R-:W-:Y:S01]  /*a170*/  FFMA R5, R73.reuse, R72, R5 ;  /* 0x0000004849057223 */ /* 0x040fe20000000005 */
[C---:B------:R-:W-:Y:S01]  /*a180*/  FFMA R6, R73.reuse, R74, R6 ;  /* 0x0000004a49067223 */ /* 0x040fe20000000006 */
[----:B------:R-:W-:Y:S01]  /*a190*/  FFMA R7, R73, R75, R7 ;  /* 0x0000004b49077223 */ /* 0x000fe20000000007 */
[----:B------:R-:W-:Y:S01]  /*a1a0*/  SYNCS.ARRIVE.TRANS64.RED.A1T0 RZ, [UR4], RZ ;  /* 0x000000ffffff79a7 */ /* 0x000fe20008100404 */
[C---:B------:R-:W-:Y:S01]  /*a1b0*/  FMUL R8, R70.reuse, R8 ;  /* 0x0000000846087220 */ /* 0x040fe20000400000 */
[----:B------:R-:W-:Y:S01]  /*a1c0*/  F2FP.F16.F32.PACK_AB R4, R5, R4 ;  /* 0x000000040504723e */ /* 0x000fe200000000ff */
[C---:B------:R-:W-:Y:S01]  /*a1d0*/  FMUL R9, R70.reuse, R9 ;  /* 0x0000000946097220 */ /* 0x040fe20000400000 */
[----:B------:R-:W-:Y:S01]  /*a1e0*/  F2FP.F16.F32.PACK_AB R5, R7, R6 ;  /* 0x000000060705723e */ /* 0x000fe200000000ff */
[C---:B------:R-:W-:Y:S01]  /*a1f0*/  FFMA R8, R73.reuse, R76, R8 ;  /* 0x0000004c49087223 */ /* 0x040fe20000000008 */
[C---:B------:R-:W-:Y:S01]  /*a200*/  FMUL R10, R70.reuse, R10 ;  /* 0x0000000a460a7220 */ /* 0x040fe20000400000 */
[C---:B------:R-:W-:Y:S01]  /*a210*/  FFMA R9, R73.reuse, R77, R9 ;  /* 0x0000004d49097223 */ /* 0x040fe20000000009 */
[C---:B------:R-:W-:Y:S01]  /*a220*/  FMUL R11, R70.reuse, R11 ;  /* 0x0000000b460b7220 */ /* 0x040fe20000400000 */
[C---:B------:R-:W-:Y:S01]  /*a230*/  FMUL R0, R70.reuse, R12 ;  /* 0x0000000c46007220 */ /* 0x040fe20000400000 */
[----:B------:R-:W-:Y:S01]  /*a240*/  FFMA R10, R73, R78, R10 ;  /* 0x0000004e490a7223 */ /* 0x000fe2000000000a */
[C---:B------:R-:W-:Y:S01]  /*a250*/  FMUL R2, R70.reuse, R13 ;  /* 0x0000000d46027220 */ /* 0x040fe20000400000 */
[----:B------:R-:W-:Y:S01]  /*a260*/  F2FP.F16.F32.PACK_AB R6, R9, R8 ;  /* 0x000000080906723e */ /* 0x000fe200000000ff */
[C---:B------:R-:W-:Y:S01]  /*a270*/  FFMA R11, R73.reuse, R79, R11 ;  /* 0x0000004f490b7223 */ /* 0x040fe2000000000b */
[C---:B------:R-:W-:Y:S01]  /*a280*/  FFMA R0, R73.reuse, R80, R0 ;  /* 0x0000005049007223 */ /* 0x040fe20000000000 */
[----:B------:R-:W-:Y:S01]  /*a290*/  FFMA R2, R73, R81, R2 ;  /* 0x0000005149027223 */ /* 0x000fe20000000002 */
[C---:B------:R-:W-:Y:S01]  /*a2a0*/  FMUL R3, R70.reuse, R14 ;  /* 0x0000000e46037220 */ /* 0x040fe20000400000 */
[C---:B------:R-:W-:Y:S01]  /*a2b0*/  FMUL R15, R70.reuse, R15 ;  /* 0x0000000f460f7220 */ /* 0x040fe20000400000 */
[----:B------:R-:W-:Y:S01]  /*a2c0*/  F2FP.F16.F32.PACK_AB R7, R11, R10 ;  /* 0x0000000a0b07723e */ /* 0x000fe200000000ff */
[----:B------:R-:W-:Y:S01]  /*a2d0*/  FMUL R12, R70, R16 ;  /* 0x00000010460c7220 */ /* 0x000fe20000400000 */
[----:B------:R-:W-:Y:S01]  /*a2e0*/  F2FP.F16.F32.PACK_AB R8, R2, R0 ;  /* 0x000000000208723e */ /* 0x000fe200000000ff */
[C---:B------:R-:W-:Y:S01]  /*a2f0*/  FFMA R3, R73.reuse, R82, R3 ;  /* 0x0000005249037223 */ /* 0x040fe20000000003 */
[C---:B------:R-:W-:Y:S01]  /*a300*/  FFMA R15, R73.reuse, R83, R15 ;  /* 0x00000053490f7223 */ /* 0x040fe2000000000f */
[----:B------:R1:W-:Y:S01]  /*a310*/  STS.128 [R160+UR44+0xc400], R4 ;  /* 0x00c40004a0007988 */ /* 0x0003e20008000c2c */
[----:B------:R-:W-:Y:S01]  /*a320*/  FFMA R12, R73, R84, R12 ;  /* 0x00000054490c7223 */ /* 0x000fe2000000000c */
[C---:B------:R-:W-:Y:S01]  /*a330*/  FMUL R13, R70.reuse, R17 ;  /* 0x00000011460d7220 */ /* 0x040fe20000400000 */
[C---:B------:R-:W-:Y:S01]  /*a340*/  FMUL R14, R70.reuse, R18 ;  /* 0x00000012460e7220 */ /* 0x040fe20000400000 */
[----:B------:R-:W-:Y:S01]  /*a350*/  F2FP.F16.F32.PACK_AB R9, R15, R3 ;  /* 0x000000030f09723e */ /* 0x000fe200000000ff */
[--C-:B------:R-:W-:Y:S02]  /*a360*/  HADD2.F32 R88, -RZ, R92.reuse.H0_H0 ;  /* 0x2000005cff587230 */ /* 0x100fe40000004100 */
[C---:B------:R-:W-:Y:S01]  /*a370*/  FFMA R13, R73.reuse, R85, R13 ;  /* 0x00000055490d7223 */ /* 0x040fe2000000000d */
[----:B------:R-:W-:Y:S01]  /*a380*/  FFMA R14, R73, R86, R14 ;  /* 0x00000056490e7223 */ /* 0x000fe2000000000e */
[C---:B------:R-:W-:Y:S01]  /*a390*/  FMUL R19, R70.reuse, R19 ;  /* 0x0000001346137220 */ /* 0x040fe20000400000 */
[----:B------:R-:W-:Y:S02]  /*a3a0*/  HADD2.F32 R89, -RZ, R92.H1_H1 ;  /* 0x3000005cff597230 */ /* 0x000fe40000004100 */
[C---:B------:R-:W-:Y:S01]  /*a3b0*/  FMUL R16, R70.reuse, R20 ;  /* 0x0000001446107220 */ /* 0x040fe20000400000 */
[----:B------:R-:W-:Y:S01]  /*a3c0*/  F2FP.F16.F32.PACK_AB R10, R13, R12 ;  /* 0x0000000c0d0a723e */ /* 0x000fe200000000ff */
[C---:B------:R-:W-:Y:S01]  /*a3d0*/  FFMA R19, R73.reuse, R87, R19 ;  /* 0x0000005749137223 */ /* 0x040fe20000000013 */
[--C-:B------:R-:W-:Y:S02]  /*a3e0*/  HADD2.F32 R90, -RZ, R93.reuse.H0_H0 ;  /* 0x2000005dff5a7230 */ /* 0x100fe40000004100 */
[----:B------:R-:W-:Y:S01]  /*a3f0*/  FFMA R16, R73, R88, R16 ;  /* 0x0000005849107223 */ /* 0x000fe20000000010 */
[C---:B------:R-:W-:Y:S01]  /*a400*/  FMUL R17, R70.reuse, R21 ;  /* 0x0000001546117220 */ /* 0x040fe20000400000 */
[----:B------:R-:W-:Y:S01]  /*a410*/  HADD2.F32 R91, -RZ, R93.H1_H1 ;  /* 0x3000005dff5b7230 */ /* 0x000fe20000004100 */
[----:B------:R-:W-:Y:S01]  /*a420*/  F2FP.F16.F32.PACK_AB R11, R19, R14 ;  /* 0x0000000e130b723e */ /* 0x000fe200000000ff */
[C---:B------:R-:W-:Y:S01]  /*a430*/  FMUL R18, R70.reuse, R22 ;  /* 0x0000001646127220 */ /* 0x040fe20000400000 */
[C---:B------:R-:W-:Y:S01]  /*a440*/  FFMA R17, R73.reuse, R89, R17 ;  /* 0x0000005949117223 */ /* 0x040fe20000000011 */
[--C-:B------:R-:W-:Y:S02]  /*a450*/  HADD2.F32 R92, -RZ, R94.reuse.H0_H0 ;  /* 0x2000005eff5c7230 */ /* 0x100fe40000004100 */
[C---:B------:R-:W-:Y:S01]  /*a460*/  FMUL R23, R70.reuse, R23 ;  /* 0x0000001746177220 */ /* 0x040fe20000400000 */
[----:B------:R1:W-:Y:S01]  /*a470*/  STS.128 [R161+0xc400], R8 ;  /* 0x00c40008a1007388 */ /* 0x0003e20000000c00 */
[----:B------:R-:W-:Y:S01]  /*a480*/  FFMA R18, R73, R90, R18 ;  /* 0x0000005a49127223 */ /* 0x000fe20000000012 */
[----:B------:R-:W-:Y:S01]  /*a490*/  F2FP.F16.F32.PACK_AB R16, R17, R16 ;  /* 0x000000101110723e */ /* 0x000fe200000000ff */
[----:B------:R-:W-:Y:S01]  /*a4a0*/  FFMA R23, R73, R91, R23 ;  /* 0x0000005b49177223 */ /* 0x000fe20000000017 */
[----:B------:R-:W-:Y:S02]  /*a4b0*/  HADD2.F32 R93, -RZ, R94.H1_H1 ;  /* 0x3000005eff5d7230 */ /* 0x000fe40000004100 */
[C---:B------:R-:W-:Y:S01]  /*a4c0*/  FMUL R20, R70.reuse, R24 ;  /* 0x0000001846147220 */ /* 0x040fe20000400000 */
[--C-:B------:R-:W-:Y:S02]  /*a4d0*/  HADD2.F32 R94, -RZ, R95.reuse.H0_H0 ;  /* 0x2000005fff5e7230 */ /* 0x100fe40000004100 */
[C---:B------:R-:W-:Y:S01]  /*a4e0*/  FMUL R21, R70.reuse, R25 ;  /* 0x0000001946157220 */ /* 0x040fe20000400000 */
[----:B------:R-:W-:Y:S01]  /*a4f0*/  F2FP.F16.F32.PACK_AB R17, R23, R18 ;  /* 0x000000121711723e */ /* 0x000fe200000000ff */
[C---:B------:R-:W-:Y:S01]  /*a500*/  FFMA R20, R73.reuse, R92, R20 ;  /* 0x0000005c49147223 */ /* 0x040fe20000000014 */
[----:B------:R-:W-:Y:S02]  /*a510*/  HADD2.F32 R95, -RZ, R95.H1_H1 ;  /* 0x3000005fff5f7230 */ /* 0x000fe40000004100 */
[----:B------:R-:W-:Y:S01]  /*a520*/  FFMA R21, R73, R93, R21 ;  /* 0x0000005d49157223 */ /* 0x000fe20000000015 */
[C---:B------:R-:W-:Y:S01]  /*a530*/  FMUL R22, R70.reuse, R26 ;  /* 0x0000001a46167220 */ /* 0x040fe20000400000 */
[--C-:B------:R-:W-:Y:S02]  /*a540*/  HADD2.F32 R96, -RZ, R100.reuse.H0_H0 ;  /* 0x20000064ff607230 */ /* 0x100fe40000004100 */
[C---:B------:R-:W-:Y:S01]  /*a550*/  FMUL R27, R70.reuse, R27 ;  /* 0x0000001b461b7220 */ /* 0x040fe20000400000 */
[----:B------:R-:W-:Y:S01]  /*a560*/  HADD2.F32 R97, -RZ, R100.H1_H1 ;  /* 0x30000064ff617230 */ /* 0x000fe20000004100 */
[----:B------:R-:W-:Y:S01]  /*a570*/  F2FP.F16.F32.PACK_AB R18, R21, R20 ;  /* 0x000000141512723e */ /* 0x000fe200000000ff */
[C---:B------:R-:W-:Y:S01]  /*a580*/  FFMA R22, R73.reuse, R94, R22 ;  /* 0x0000005e49167223 */ /* 0x040fe20000000016 */
        /* <DEDUP_REMOVED lines=9> */
[--C-:B------:R-:W-:Y:S01]  /*a620*/  HADD2.F32 R100, -RZ, R102.reuse.H0_H0 ;  /* 0x20000066ff647230 */ /* 0x100fe20000004100 */
[----:B------:R1:W-:Y:S01]  /*a630*/  STS.128 [R159+0xc400], R16 ;  /* 0x00c400109f007388 */ /* 0x0003e20000000c00 */
        /* <DEDUP_REMOVED lines=69> */
[C---:B------:R-:W-:Y:S01]  /*aa90*/  FFMA R45, R73.reuse, R117, R45 ;  /* 0x00000075492d7223 */ /* 0x040fe2000000002d */
[C---:B------:R-:W-:Y:S01]  /*aaa0*/  FMUL R46, R70.reuse, R50 ;  /* 0x00000032462e7220 */ /* 0x040fe20000400000 */
[--C-:B------:R-:W-:Y:S02]  /*aab0*/  HADD2.F32 R120, -RZ, R124.reuse.H0_H0 ;  /* 0x2000007cff787230 */ /* 0x100fe40000004100 */
[C---:B------:R-:W-:Y:S01]  /*aac0*/  FMUL R51, R70.reuse, R51 ;  /* 0x0000003346337220 */ /* 0x040fe20000400000 */
[----:B------:R-:W-:Y:S02]  /*aad0*/  HADD2.F32 R121, -RZ, R124.H1_H1 ;  /* 0x3000007cff797230 */ /* 0x000fe40000004100 */
[C---:B------:R-:W-:Y:S01]  /*aae0*/  FMUL R48, R70.reuse, R52 ;  /* 0x0000003446307220 */ /* 0x040fe20000400000 */
[--C-:B------:R-:W-:Y:S02]  /*aaf0*/  HADD2.F32 R122, -RZ, R125.reuse.H0_H0 ;  /* 0x2000007dff7a7230 */ /* 0x100fe40000004100 */
[C---:B------:R-:W-:Y:S01]  /*ab00*/  FMUL R49, R70.reuse, R53 ;  /* 0x0000003546317220 */ /* 0x040fe20000400000 */
[C---:B------:R-:W-:Y:S01]  /*ab10*/  FFMA R46, R73.reuse, R118, R46 ;  /* 0x00000076492e7223 */ /* 0x040fe2000000002e */
[----:B------:R-:W-:Y:S02]  /*ab20*/  HADD2.F32 R123, -RZ, R125.H1_H1 ;  /* 0x3000007dff7b7230 */ /* 0x000fe40000004100 */
[C---:B------:R-:W-:Y:S01]  /*ab30*/  FMUL R50, R70.reuse, R54 ;  /* 0x0000003646327220 */ /* 0x040fe20000400000 */
[C---:B------:R-:W-:Y:S01]  /*ab40*/  FFMA R51, R73.reuse, R119, R51 ;  /* 0x0000007749337223 */ /* 0x040fe20000000033 */
        /* <DEDUP_REMOVED lines=11> */
[----:B------:R-:W-:Y:S01]  /*ac00*/  FFMA R55, R73, R123, R55 ;  /* 0x0000007b49377223 */ /* 0x000fe20000000037 */
[--C-:B------:R-:W-:Y:S02]  /*ac10*/  HADD2.F32 R128, -RZ, R132.reuse.H0_H0 ;  /* 0x20000084ff807230 */ /* 0x100fe40000004100 */
[C---:B------:R-:W-:Y:S01]  /*ac20*/  FMUL R59, R70.reuse, R59 ;  /* 0x0000003b463b7220 */ /* 0x040fe20000400000 */
[----:B------:R-:W-:Y:S01]  /*ac30*/  F2FP.F16.F32.PACK_AB R42, R45, R44 ;  /* 0x0000002c2d2a723e */ /* 0x000fe200000000ff */
[----:B------:R-:W-:Y:S01]  /*ac40*/  FFMA R52, R73, R124, R52 ;  /* 0x0000007c49347223 */ /* 0x000fe20000000034 */
[----:B------:R-:W-:Y:S01]  /*ac50*/  F2FP.F16.F32.PACK_AB R43, R51, R46 ;  /* 0x0000002e332b723e */ /* 0x000fe200000000ff */
[----:B------:R-:W-:Y:S02]  /*ac60*/  HADD2.F32 R129, -RZ, R132.H1_H1 ;  /* 0x30000084ff817230 */ /* 0x000fe40000004100 */
[C---:B------:R-:W-:Y:S01]  /*ac70*/  FMUL R56, R70.reuse, R60 ;  /* 0x0000003c46387220 */ /* 0x040fe20000400000 */
[C---:B------:R-:W-:Y:S01]  /*ac80*/  FFMA R53, R73.reuse, R125, R53 ;  /* 0x0000007d49357223 */ /* 0x040fe20000000035 */
[--C-:B------:R-:W-:Y:S01]  /*ac90*/  HADD2.F32 R130, -RZ, R133.reuse.H0_H0 ;  /* 0x20000085ff827230 */ /* 0x100fe20000004100 */
[----:B------:R1:W-:Y:S01]  /*aca0*/  STS.128 [R164+0xc400], R40 ;  /* 0x00c40028a4007388 */ /* 0x0003e20000000c00 */
        /* <DEDUP_REMOVED lines=15> */
[----:B------:R-:W-:Y:S02]  /*ada0*/  HADD2.F32 R135, -RZ, R135.H1_H1 ;  /* 0x30000087ff877230 */ /* 0x000fe40000004100 */
[C---:B------:R-:W-:Y:S01]  /*adb0*/  FMUL R62, R70.reuse, R66 ;  /* 0x00000042463e7220 */ /* 0x040fe20000400000 */
[----:B------:R-:W-:Y:S01]  /*adc0*/  F2FP.F16.F32.PACK_AB R49, R55, R50 ;  /* 0x000000323731723e */ /* 0x000fe200000000ff */
[----:B------:R-:W-:Y:S01]  /*add0*/  FFMA R63, R73, R131, R63 ;  /* 0x00000083493f7223 */ /* 0x000fe2000000003f */
[----:B------:R-:W-:Y:S01]  /*ade0*/  FMUL R67, R70, R67 ;  /* 0x0000004346437220 */ /* 0x000fe20000400000 */
[----:B------:R-:W-:Y:S01]  /*adf0*/  F2FP.F16.F32.PACK_AB R50, R53, R52 ;  /* 0x000000343532723e */ /* 0x000fe200000000ff */
[----:B------:R-:W-:Y:S01]  /*ae00*/  FFMA R60, R73, R132, R60 ;  /* 0x00000084493c7223 */ /* 0x000fe2000000003c */
[----:B------:R-:W-:Y:S01]  /*ae10*/  F2FP.F16.F32.PACK_AB R51, R59, R54 ;  /* 0x000000363b33723e */ /* 0x000fe200000000ff */
[C---:B------:R-:W-:Y:S01]  /*ae20*/  FFMA R61, R73.reuse, R133, R61 ;  /* 0x00000085493d7223 */ /* 0x040fe2000000003d */
[C---:B------:R-:W-:Y:S01]  /*ae30*/  FFMA R62, R73.reuse, R134, R62 ;  /* 0x00000086493e7223 */ /* 0x040fe2000000003e */
[----:B------:R-:W-:Y:S01]  /*ae40*/  FFMA R67, R73, R135, R67 ;  /* 0x0000008749437223 */ /* 0x000fe20000000043 */
[----:B------:R-:W-:Y:S01]  /*ae50*/  F2FP.F16.F32.PACK_AB R56, R57, R56 ;  /* 0x000000383938723e */ /* 0x000fe200000000ff */
[----:B------:R1:W-:Y:S01]  /*ae60*/  STS.128 [R150+0xc400], R48 ;  /* 0x00c4003096007388 */ /* 0x0003e20000000c00 */
[----:B------:R-:W-:Y:S02]  /*ae70*/  F2FP.F16.F32.PACK_AB R57, R63, R58 ;  /* 0x0000003a3f39723e */ /* 0x000fe400000000ff */
        /* <DEDUP_REMOVED lines=12> */
[----:B------:R-:W-:Y:S02]  /*af40*/  UIADD3 UR9, UPT, UPT, UR49, 0xc0, URZ ;  /* 0x000000c031097890 */ /* 0x000fe4000fffe0ff */
[----:B------:R-:W-:Y:S01]  /*af50*/  UIADD3 UR8, UPT, UPT, UR44, 0xc400, URZ ;  /* 0x0000c4002c087890 */ /* 0x000fe2000fffe0ff */
[----:B------:R-:W-:Y:S01]  /*af60*/  UMOV UR10, UR50 ;  /* 0x00000032000a7c82 */ /* 0x000fe20008000000 */
[----:B------:R-:W-:Y:S01]  /*af70*/  UMOV UR11, UR36 ;  /* 0x00000024000b7c82 */ /* 0x000fe20008000000 */
[----:B--2---:R-:W-:Y:S04]  /*af80*/  UIADD3 UR4, UP0, UPT, UR6, 0x680, URZ ;  /* 0x0000068006047890 */ /* 0x004fe8000ff1e0ff */
[----:B------:R-:W-:Y:S09]  /*af90*/  UIADD3.X UR5, UPT, UPT, URZ, UR7, URZ, UP0, !UPT ;  /* 0x00000007ff057290 */ /* 0x000ff200087fe4ff */
[----:B------:R2:W-:Y:S01]  /*afa0*/  UTMASTG.3D [UR8], [UR4] ;  /* 0x00000008040073b5 */ /* 0x0005e20008010000 */
[----:B------:R0:W-:Y:S01]  /*afb0*/  UTMACMDFLUSH ;  /* 0x00000000000079b7 */ /* 0x0001e20000000000 */
[----:B--2---:R-:W-:Y:S04]  /*afc0*/  DEPBAR.LE SB0, 0x1 ;  /* 0x000080400000791a */ /* 0x004fe80000000000 */
.L_x_128:
[----:B------:R-:W-:Y:S05]  /*afd0*/  BSYNC.RECONVERGENT B0 ;  /* 0x0000000000007941 */ /* 0x000fea0003800200 */
.L_x_127:
[----:B------:R-:W-:Y:S01]  /*afe0*/  BAR.SYNC.DEFER_BLOCKING 0x1, 0x80 ;  /* 0x0042000000007b1d */ /* 0x000fe20000010000 */
[----:B------:R-:W-:Y:S01]  /*aff0*/  UISETP.NE.AND UP0, UPT, UR47, -0x4, UPT ;  /* 0xfffffffc2f00788c */ /* 0x000fe2000bf05270 */
[----:B------:R-:W-:Y:S08]  /*b000*/  IADD3 R68, PT, PT, R68, 0x1, RZ ;  /* 0x0000000144447810 */ /* 0x000ff00007ffe0ff */
[----:B------:R-:W-:Y:S05]  /*b010*/  BRA.U !UP0, `(.L_x_129) ;  /* 0x0000000108247547 */ /* 0x000fea000b800000 */
[----:B------:R-:W-:Y:S01]  /*b020*/  ISETP.NE.AND P0, PT, R158, RZ, PT ;  /* 0x000000ff9e00720c */ /* 0x000fe20003f05270 */
[----:B------:R-:W-:Y:S01]  /*b030*/  IMAD.U32 R0, RZ, RZ, UR46 ;  /* 0x0000002eff007e24 */ /* 0x000fe2000f8e00ff */
[----:B------:R-:W-:Y:S04]  /*b040*/  UIADD3 UR4, UPT, UPT, UR46, 0x1, URZ ;  /* 0x000000012e047890 */ /* 0x000fe8000fffe0ff */
[----:B------:R-:W-:Y:S04]  /*b050*/  UISETP.NE.AND UP0, UPT, UR4, 0x4, UPT ;  /* 0x000000040400788c */ /* 0x000fe8000bf05270 */
[----:B------:R-:W-:Y:S03]  /*b060*/  USEL UR46, UR4, URZ, UP0 ;  /* 0x000000ff042e7287 */ /* 0x000fe60008000000 */
[----:B------:R-:W-:Y:S05]  /*b070*/  @P0 LEA R0, R0, UR44, 0x3 ;  /* 0x0000002c00000c11 */ /* 0x000fea000f8e18ff */
[----:B------:R-:W-:Y:S05]  /*b080*/  @P0 VIADD R0, R0, 0x50 ;  /* 0x0000005000000836 */ /* 0x000fea0000000000 */
[----:B------:R-:W-:Y:S04]  /*b090*/  @P0 PRMT R0, R165, 0x654, R0 ;  /* 0x00000654a5000816 */ /* 0x000fe80000000000 */
[----:B------:R2:W-:Y:S03]  /*b0a0*/  @P0 SYNCS.ARRIVE.TRANS64.RED.A1T0 RZ, [R0+URZ], RZ ;  /* 0x000000ff00ff09a7 */ /* 0x0005e600081004ff */
.L_x_129:
[----:B------:R-:W-:Y:S01]  /*b0b0*/  R2UR UR5, R144 ;  /* 0x00000000900572ca */ /* 0x000fe200000e0000 */
[----:B------:R-:W-:Y:S01]  /*b0c0*/  UISETP.NE.AND UP0, UPT, UR61, URZ, UPT ;  /* 0x000000ff3d00728c */ /* 0x000fe2000bf05270 */
[----:B------:R-:W-:Y:S01]  /*b0d0*/  R2UR UR4, R145 ;  /* 0x00000000910472ca */ /* 0x000fe200000e0000 */
[----:B------:R-:W-:Y:S01]  /*b0e0*/  UIADD3 UR47, UPT, UPT, UR47, 0x4, URZ ;  /* 0x000000042f2f7890 */ /* 0x000fe2000fffe0ff */
[----:B------:R-:W-:Y:S01]  /*b0f0*/  ISETP.NE.AND P0, PT, R149, 0x2, PT ;  /* 0x000000029500780c */ /* 0x000fe20003f05270 */
[----:B------:R-:W-:Y:S01]  /*b100*/  UMOV UR36, UR60 ;  /* 0x0000003c00247c82 */ /* 0x000fe20008000000 */
[----:B------:R-:W-:Y:S02]  /*b110*/  ISETP.NE.AND P1, PT, R68, 0x2, PT ;  /* 0x000000024400780c */ /* 0x000fe40003f25270 */
[----:B------:R-:W-:Y:S02]  /*b120*/  SEL R2, RZ, 0x1, P0 ;  /* 0x00000001ff027807 */ /* 0x000fe40000000000 */
[----:B--2---:R-:W-:Y:S02]  /*b130*/  SEL R0, RZ, 0x1, P1 ;  /* 0x00000001ff007807 */ /* 0x004fe40000800000 */
[----:B------:R-:W-:Y:S01]  /*b140*/  LOP3.LUT R152, R152, R2, RZ, 0x3c, !PT ;  /* 0x0000000298987212 */ /* 0x000fe200078e3cff */
[----:B------:R-:W-:Y:S01]  /*b150*/  UIADD3 UR20, UPT, UPT, UR37, UR5, URZ ;  /* 0x0000000525147290 */ /* 0x000fe2000fffe0ff */
[----:B------:R-:W-:Y:S01]  /*b160*/  LOP3.LUT R153, R153, R0, RZ, 0x3c, !PT ;  /* 0x0000000099997212 */ /* 0x000fe200078e3cff */
[----:B------:R-:W-:Y:S01]  /*b170*/  UIADD3 UR16, UPT, UPT, UR38, UR4, URZ ;  /* 0x0000000426107290 */ /* 0x000fe2000fffe0ff */
[----:B------:R-:W-:Y:S02]  /*b180*/  SEL R149, R149, RZ, P0 ;  /* 0x000000ff95957207 */ /* 0x000fe40000000000 */
[----:B------:R-:W-:Y:S01]  /*b190*/  SEL R68, R68, RZ, P1 ;  /* 0x000000ff44447207 */ /* 0x000fe20000800000 */
[----:B------:R-:W-:Y:S08]  /*b1a0*/  BRA.U UP0, `(.L_x_130) ;  /* 0xffffff9d00a47547 */ /* 0x000ff0000b83ffff */
[----:B------:R-:W-:-:S13]  /*b1b0*/  R2UR UR4, R146 ;  /* 0x00000000920472ca */ /* 0x000fda00000e0000 */
[----:B------:R-:W-:-:S09]  /*b1c0*/  UISETP.NE.AND UP0, UPT, UR4, URZ, UPT ;  /* 0x000000ff0400728c */ /* 0x000fd2000bf05270 */
[----:B------:R-:W-:Y:S05]  /*b1d0*/  BRA.U !UP0, `(.L_x_131) ;  /* 0x0000000108487547 */ /* 0x000fea000b800000 */
[----:B------:R-:W2:Y:S02]  /*b1e0*/  LDCU.64 UR4, c[0x0][0x890] ;  /* 0x00011200ff0477ac */ /* 0x000ea40008000a00 */
[----:B--2---:R-:W-:-:S04]  /*b1f0*/  UISETP.NE.U32.AND UP0, UPT, UR4, URZ, UPT ;  /* 0x000000ff0400728c */ /* 0x004fc8000bf05070 */
[----:B------:R-:W-:-:S09]  /*b200*/  UISETP.NE.AND.EX UP0, UPT, UR5, URZ, UPT, UP0 ;  /* 0x000000ff0500728c */ /* 0x000fd2000bf05300 */
[----:B------:R-:W-:Y:S05]  /*b210*/  BRA.U UP0, `(.L_x_132) ;  /* 0x00000001000c7547 */ /* 0x000fea000b800000 */
[----:B------:R-:W-:-:S13]  /*b220*/  FSETP.NEU.AND P0, PT, R73, RZ, PT ;  /* 0x000000ff4900720b */ /* 0x000fda0003f0d000 */
[----:B------:R-:W-:Y:S05]  /*b230*/  @!P0 EXIT ;  /* 0x000000000000894d */ /* 0x000fea0003800000 */
[----:B------:R-:W-:Y:S05]  /*b240*/  BRA `(.L_x_131) ;  /* 0x00000000002c7947 */ /* 0x000fea0003800000 */
.L_x_132:
[----:B------:R-:W-:Y:S01]  /*b250*/  ISETP.NE.AND P0, PT, R148, RZ, PT ;  /* 0x000000ff9400720c */ /* 0x000fe20003f05270 */
[----:B------:R-:W-:-:S12]  /*b260*/  BSSY.RECONVERGENT B0, `(.L_x_131) ;  /* 0x0000009000007945 */ /* 0x000fd80003800200 */
[----:B------:R-:W-:Y:S05]  /*b270*/  @P0 BRA `(.L_x_133) ;  /* 0x0000000000140947 */ /* 0x000fea0003800000 */
[----:B------:R-:W2:Y:S02]  /*b280*/  LDCU.64 UR4, c[0x0][0x888] ;  /* 0x00011100ff0477ac */ /* 0x000ea40008000a00 */
[----:B--2---:R-:W-:-:S04]  /*b290*/  ISETP.NE.U32.AND P0, PT, RZ, UR4, PT ;  /* 0x00000004ff007c0c */ /* 0x004fc8000bf05070 */
[----:B------:R-:W-:-:S13]  /*b2a0*/  ISETP.NE.AND.EX P0, PT, RZ, UR5, PT, P0 ;  /* 0x00000005ff007c0c */ /* 0x000fda000bf05300 */
[----:B------:R-:W-:Y:S05]  /*b2b0*/  @!P0 EXIT ;  /* 0x000000000000894d */ /* 0x000fea0003800000 */
[----:B------:R-:W-:Y:S05]  /*b2c0*/  BRA `(.L_x_134) ;  /* 0x0000000000087947 */ /* 0x000fea0003800000 */
.L_x_133:
[----:B------:R-:W-:-:S13]  /*b2d0*/  FSETP.NEU.AND P0, PT, R73, RZ, PT ;  /* 0x000000ff4900720b */ /* 0x000fda0003f0d000 */
[----:B------:R-:W-:Y:S05]  /*b2e0*/  @!P0 EXIT ;  /* 0x000000000000894d */ /* 0x000fea0003800000 */
.L_x_134:
[----:B------:R-:W-:Y:S05]  /*b2f0*/  BSYNC.RECONVERGENT B0 ;  /* 0x0000000000007941 */ /* 0x000fea0003800200 */
.L_x_131:
[----:B------:R-:W2:Y:S01]  /*b300*/  S2UR UR5, SR_CgaCtaId ;  /* 0x00000000000579c3 */ /* 0x000ea20000008800 */
[----:B------:R-:W-:Y:S01]  /*b310*/  ULEA UR4, UR46, UR44, 0x3 ;  /* 0x0000002c2e047291 */ /* 0x000fe2000f8e18ff */
[----:B------:R-:W-:-:S04]  /*b320*/  DEPBAR.LE SB0, 0x0 ;  /* 0x000080000000791a */ /* 0x000fc80000000000 */
[----:B------:R-:W-:-:S04]  /*b330*/  UIADD3 UR4, UPT, UPT, UR4, 0x50, URZ ;  /* 0x0000005004047890 */ /* 0x000fc8000fffe0ff */
[----:B--2---:R-:W-:-:S09]  /*b340*/  UPRMT UR4, UR5, 0x654, UR4 ;  /* 0x0000065405047896 */ /* 0x004fd20008000004 */
[----:B------:R-:W-:Y:S01]  /*b350*/  SYNCS.ARRIVE.TRANS64.RED.A1T0 RZ, [UR4], RZ ;  /* 0x000000ffffff79a7 */ /* 0x000fe20008100404 */
[----:B------:R-:W-:Y:S05]  /*b360*/  EXIT ;  /* 0x000000000000794d */ /* 0x000fea0003800000 */
.L_x_24:
[----:B--2---:R2:W3:Y:S02]  /*b370*/  SYNCS.PHASECHK.TRANS64.TRYWAIT P0, [R0+URZ+0xd0], R2 ;  /* 0x0000d002000075a7 */ /* 0x0044e400080011ff */
[----:B---3--:R-:W-:Y:S05]  /*b380*/  @!P0 NANOSLEEP.SYNCS 0x989680 ;  /* 0x009896800000895d */ /* 0x008fea0003900000 */
[----:B------:R-:W3:Y:S02]  /*b390*/  @!P0 SYNCS.PHASECHK.TRANS64 P0, [R0+URZ+0xd0], R2 ;  /* 0x0000d002000085a7 */ /* 0x000ee400080010ff */
[----:B---3--:R-:W-:Y:S05]  /*b3a0*/  @!P0 BRA `(.L_x_24) ;  /* 0xfffffffc00f08947 */ /* 0x008fea000383ffff */
[----:B------:R-:W-:Y:S05]  /*b3b0*/  BRA `(.L_x_135) ;  /* 0xffffff6400387947 */ /* 0x000fea000383ffff */
.L_x_27:
[----:B--2---:R-:W-:-:S07]  /*b3c0*/  MOV R0, UR33 ;  /* 0x0000002100007c02 */ /* 0x004fce0008000f00 */
.L_x_136:
[----:B--2---:R2:W3:Y:S02]  /*b3d0*/  SYNCS.PHASECHK.TRANS64.TRYWAIT P0, [R0+URZ+0x18], R3 ;  /* 0x00001803000075a7 */ /* 0x0044e400080011ff */
[----:B---3--:R-:W-:Y:S05]  /*b3e0*/  @!P0 NANOSLEEP.SYNCS 0x989680 ;  /* 0x009896800000895d */ /* 0x008fea0003900000 */
[----:B------:R-:W3:Y:S02]  /*b3f0*/  @!P0 SYNCS.PHASECHK.TRANS64 P0, [R0+URZ+0x18], R3 ;  /* 0x00001803000085a7 */ /* 0x000ee400080010ff */
[----:B---3--:R-:W-:Y:S05]  /*b400*/  @!P0 BRA `(.L_x_136) ;  /* 0xfffffffc00f08947 */ /* 0x008fea000383ffff */
[----:B------:R-:W-:Y:S05]  /*b410*/  BRA `(.L_x_26) ;  /* 0xffffff6400787947 */ /* 0x000fea000383ffff */
.L_x_34:
[----:B-1----:R-:W-:-:S07]  /*b420*/  MOV R0, UR17 ;  /* 0x0000001100007c02 */ /* 0x002fce0008000f00 */
.L_x_137:
[----:B-1----:R1:W2:Y:S02]  /*b430*/  SYNCS.PHASECHK.TRANS64.TRYWAIT P0, [R0+URZ+0x18], R3 ;  /* 0x00001803000075a7 */ /* 0x0022a400080011ff */
[----:B--2---:R-:W-:Y:S05]  /*b440*/  @!P0 NANOSLEEP.SYNCS 0x989680 ;  /* 0x009896800000895d */ /* 0x004fea0003900000 */
[----:B------:R-:W2:Y:S02]  /*b450*/  @!P0 SYNCS.PHASECHK.TRANS64 P0, [R0+URZ+0x18], R3 ;  /* 0x00001803000085a7 */ /* 0x000ea400080010ff */
[----:B--2---:R-:W-:Y:S05]  /*b460*/  @!P0 BRA `(.L_x_137) ;  /* 0xfffffffc00f08947 */ /* 0x004fea000383ffff */
[----:B------:R-:W-:Y:S05]  /*b470*/  BRA `(.L_x_33) ;  /* 0xffffff6800387947 */ /* 0x000fea000383ffff */
.L_x_39:
[----:B-1----:R1:W2:Y:S02]  /*b480*/  SYNCS.PHASECHK.TRANS64.TRYWAIT P0, [R3+URZ+0x80], R0 ;  /* 0x00008000030075a7 */ /* 0x0022a400080011ff */
[----:B--2---:R-:W-:Y:S05]  /*b490*/  @!P0 NANOSLEEP.SYNCS 0x989680 ;  /* 0x009896800000895d */ /* 0x004fea0003900000 */
[----:B------:R-:W2:Y:S02]  /*b4a0*/  @!P0 SYNCS.PHASECHK.TRANS64 P0, [R3+URZ+0x80], R0 ;  /* 0x00008000030085a7 */ /* 0x000ea400080010ff */
[----:B--2---:R-:W-:Y:S05]  /*b4b0*/  @!P0 BRA `(.L_x_39) ;  /* 0xfffffffc00f08947 */ /* 0x004fea000383ffff */
[----:B------:R-:W-:Y:S05]  /*b4c0*/  BRA `(.L_x_138) ;  /* 0xffffff6800d87947 */ /* 0x000fea000383ffff */
.L_x_43:
[----:B------:R-:W-:-:S07]  /*b4d0*/  MOV R0, UR4 ;  /* 0x0000000400007c02 */ /* 0x000fce0008000f00 */
.L_x_139:
[----:B-1----:R1:W2:Y:S02]  /*b4e0*/  SYNCS.PHASECHK.TRANS64.TRYWAIT P0, [R0+URZ], R2 ;  /* 0x00000002000075a7 */ /* 0x0022a400080011ff */
[----:B--2---:R-:W-:Y:S05]  /*b4f0*/  @!P0 NANOSLEEP.SYNCS 0x989680 ;  /* 0x009896800000895d */ /* 0x004fea0003900000 */
[----:B------:R-:W2:Y:S02]  /*b500*/  @!P0 SYNCS.PHASECHK.TRANS64 P0, [R0+URZ], R2 ;  /* 0x00000002000085a7 */ /* 0x000ea400080010ff */
[----:B--2---:R-:W-:Y:S05]  /*b510*/  @!P0 BRA `(.L_x_139) ;  /* 0xfffffffc00f08947 */ /* 0x004fea000383ffff */
[----:B------:R-:W-:Y:S05]  /*b520*/  BRA `(.L_x_140) ;  /* 0xffffff7000847947 */ /* 0x000fea000383ffff */
.L_x_44:
[----:B------:R-:W-:-:S07]  /*b530*/  MOV R0, UR5 ;  /* 0x0000000500007c02 */ /* 0x000fce0008000f00 */
.L_x_141:
[----:B-1----:R1:W2:Y:S02]  /*b540*/  SYNCS.PHASECHK.TRANS64.TRYWAIT P0, [R0+URZ], R2 ;  /* 0x00000002000075a7 */ /* 0x0022a400080011ff */
[----:B--2---:R-:W-:Y:S05]  /*b550*/  @!P0 NANOSLEEP.SYNCS 0x989680 ;  /* 0x009896800000895d */ /* 0x004fea0003900000 */
[----:B------:R-:W2:Y:S02]  /*b560*/  @!P0 SYNCS.PHASECHK.TRANS64 P0, [R0+URZ], R2 ;  /* 0x00000002000085a7 */ /* 0x000ea400080010ff */
[----:B--2---:R-:W-:Y:S05]  /*b570*/  @!P0 BRA `(.L_x_141) ;  /* 0xfffffffc00f08947 */ /* 0x004fea000383ffff */
[----:B------:R-:W-:Y:S05]  /*b580*/  BRA `(.L_x_142) ;  /* 0xffffff7000907947 */ /* 0x000fea000383ffff */
.L_x_47:
[----:B-1----:R1:W2:Y:S02]  /*b590*/  SYNCS.PHASECHK.TRANS64.TRYWAIT P0, [R2+URZ+0xc0], R4 ;  /* 0x0000c004020075a7 */ /* 0x0022a400080011ff */
[----:B--2---:R-:W-:Y:S05]  /*b5a0*/  @!P0 NANOSLEEP.SYNCS 0x989680 ;  /* 0x009896800000895d */ /* 0x004fea0003900000 */
[----:B------:R-:W2:Y:S02]  /*b5b0*/  @!P0 SYNCS.PHASECHK.TRANS64 P0, [R2+URZ+0xc0], R4 ;  /* 0x0000c004020085a7 */ /* 0x000ea400080010ff */
[----:B--2---:R-:W-:Y:S05]  /*b5c0*/  @!P0 BRA `(.L_x_47) ;  /* 0xfffffffc00f08947 */ /* 0x004fea000383ffff */
[----:B------:R-:W-:Y:S05]  /*b5d0*/  BRA `(.L_x_143) ;  /* 0xffffff7000f47947 */ /* 0x000fea000383ffff */
.L_x_48:
[----:B------:R-:W-:-:S07]  /*b5e0*/  MOV R2, UR4 ;  /* 0x0000000400027c02 */ /* 0x000fce0008000f00 */
.L_x_144:
[----:B-1----:R1:W2:Y:S02]  /*b5f0*/  SYNCS.PHASECHK.TRANS64.TRYWAIT P0, [R2+URZ+0x90], R5 ;  /* 0x00009005020075a7 */ /* 0x0022a400080011ff */
[----:B--2---:R-:W-:Y:S05]  /*b600*/  @!P0 NANOSLEEP.SYNCS 0x989680 ;  /* 0x009896800000895d */ /* 0x004fea0003900000 */
[----:B------:R-:W2:Y:S02]  /*b610*/  @!P0 SYNCS.PHASECHK.TRANS64 P0, [R2+URZ+0x90], R5 ;  /* 0x00009005020085a7 */ /* 0x000ea400080010ff */
[----:B--2---:R-:W-:Y:S05]  /*b620*/  @!P0 BRA `(.L_x_144) ;  /* 0xfffffffc00f08947 */ /* 0x004fea000383ffff */
[----:B------:R-:W-:Y:S05]  /*b630*/  BRA `(.L_x_145) ;  /* 0xffffff7400047947 */ /* 0x000fea000383ffff */
.L_x_49:
[----:B-1----:R1:W2:Y:S02]  /*b640*/  SYNCS.PHASECHK.TRANS64.TRYWAIT P1, [R2+URZ+0x80], R4 ;  /* 0x00008004020075a7 */ /* 0x0022a400080211ff */
[----:B--2---:R-:W-:Y:S05]  /*b650*/  @!P1 NANOSLEEP.SYNCS 0x989680 ;  /* 0x009896800000995d */ /* 0x004fea0003900000 */
[----:B------:R-:W2:Y:S02]  /*b660*/  @!P1 SYNCS.PHASECHK.TRANS64 P1, [R2+URZ+0x80], R4 ;  /* 0x00008004020095a7 */ /* 0x000ea400080210ff */
[----:B--2---:R-:W-:Y:S05]  /*b670*/  @!P1 BRA `(.L_x_49) ;  /* 0xfffffffc00f09947 */ /* 0x004fea000383ffff */
[----:B------:R-:W-:Y:S05]  /*b680*/  BRA `(.L_x_146) ;  /* 0xffffff7400347947 */ /* 0x000fea000383ffff */
.L_x_52:
[----:B------:R-:W-:-:S07]  /*b690*/  MOV R0, UR4 ;  /* 0x0000000400007c02 */ /* 0x000fce0008000f00 */
.L_x_147:
[----:B-1----:R1:W2:Y:S02]  /*b6a0*/  SYNCS.PHASECHK.TRANS64.TRYWAIT P0, [R0+URZ+0x90], R2 ;  /* 0x00009002000075a7 */ /* 0x0022a400080011ff */
[----:B--2---:R-:W-:Y:S05]  /*b6b0*/  @!P0 NANOSLEEP.SYNCS 0x989680 ;  /* 0x009896800000895d */ /* 0x004fea0003900000 */
[----:B------:R-:W2:Y:S02]  /*b6c0*/  @!P0 SYNCS.PHASECHK.TRANS64 P0, [R0+URZ+0x90], R2 ;  /* 0x00009002000085a7 */ /* 0x000ea400080010ff */
[----:B--2---:R-:W-:Y:S05]  /*b6d0*/  @!P0 BRA `(.L_x_147) ;  /* 0xfffffffc00f08947 */ /* 0x004fea000383ffff */
[----:B------:R-:W-:Y:S05]  /*b6e0*/  BRA `(.L_x_51) ;  /* 0xffffff7400887947 */ /* 0x000fea000383ffff */
.L_x_59:
[----:B-1----:R1:W2:Y:S02]  /*b6f0*/  SYNCS.PHASECHK.TRANS64.TRYWAIT P1, [R0+URZ+0x80], R2 ;  /* 0x00008002000075a7 */ /* 0x0022a400080211ff */
[----:B--2---:R-:W-:Y:S05]  /*b700*/  @!P1 NANOSLEEP.SYNCS 0x989680 ;  /* 0x009896800000995d */ /* 0x004fea0003900000 */
[----:B------:R-:W2:Y:S02]  /*b710*/  @!P1 SYNCS.PHASECHK.TRANS64 P1, [R0+URZ+0x80], R2 ;  /* 0x00008002000095a7 */ /* 0x000ea400080210ff */
[----:B--2---:R-:W-:Y:S05]  /*b720*/  @!P1 BRA `(.L_x_59) ;  /* 0xfffffffc00f09947 */ /* 0x004fea000383ffff */
[----:B------:R-:W-:Y:S05]  /*b730*/  BRA `(.L_x_148) ;  /* 0xffffff7c00007947 */ /* 0x000fea000383ffff */
.L_x_60:
[----:B------:R-:W-:-:S07]  /*b740*/  MOV R2, UR30 ;  /* 0x0000001e00027c02 */ /* 0x000fce0008000f00 */
.L_x_149:
[----:B-1----:R1:W2:Y:S02]  /*b750*/  SYNCS.PHASECHK.TRANS64.TRYWAIT P0, [R2+URZ+0xb0], R0 ;  /* 0x0000b000020075a7 */ /* 0x0022a400080011ff */
[----:B--2---:R-:W-:Y:S05]  /*b760*/  @!P0 NANOSLEEP.SYNCS 0x989680 ;  /* 0x009896800000895d */ /* 0x004fea0003900000 */
[----:B------:R-:W2:Y:S02]  /*b770*/  @!P0 SYNCS.PHASECHK.TRANS64 P0, [R2+URZ+0xb0], R0 ;  /* 0x0000b000020085a7 */ /* 0x000ea400080010ff */
[----:B--2---:R-:W-:Y:S05]  /*b780*/  @!P0 BRA `(.L_x_149) ;  /* 0xfffffffc00f08947 */ /* 0x004fea000383ffff */
[----:B------:R-:W-:Y:S05]  /*b790*/  BRA `(.L_x_150) ;  /* 0xffffff7c00387947 */ /* 0x000fea000383ffff */
.L_x_63:
[----:B------:R-:W-:Y:S07]  /*b7a0*/  MOV R0, UR5 ;  /* 0x0000000500007c02 */ /* 0x000fee0008000f00 */
.L_x_151:
[----:B-1----:R1:W2:Y:S02]  /*b7b0*/  SYNCS.PHASECHK.TRANS64.TRYWAIT P0, [R0+URZ], R2 ;  /* 0x00000002000075a7 */ /* 0x0022a400080011ff */
[----:B--2---:R-:W-:Y:S05]  /*b7c0*/  @!P0 NANOSLEEP.SYNCS 0x989680 ;  /* 0x009896800000895d */ /* 0x004fea0003900000 */
[----:B------:R-:W2:Y:S02]  /*b7d0*/  @!P0 SYNCS.PHASECHK.TRANS64 P0, [R0+URZ], R2 ;  /* 0x00000002000085a7 */ /* 0x000ea400080010ff */
[----:B--2---:R-:W-:Y:S05]  /*b7e0*/  @!P0 BRA `(.L_x_151) ;  /* 0xfffffffc00f08947 */ /* 0x004fea000383ffff */
[----:B------:R-:W-:Y:S05]  /*b7f0*/  BRA `(.L_x_62) ;  /* 0xffffff7c00547947 */ /* 0x000fea000383ffff */
.L_x_66:
[----:B------:R-:W-:-:S07]  /*b800*/  MOV R0, UR4 ;  /* 0x0000000400007c02 */ /* 0x000fce0008000f00 */
.L_x_152:
[----:B--2---:R2:W4:Y:S02]  /*b810*/  SYNCS.PHASECHK.TRANS64.TRYWAIT P0, [R0+URZ], R2 ;  /* 0x00000002000075a7 */ /* 0x00452400080011ff */
[----:B----4-:R-:W-:Y:S05]  /*b820*/  @!P0 NANOSLEEP.SYNCS 0x989680 ;  /* 0x009896800000895d */ /* 0x010fea0003900000 */
[----:B------:R-:W4:Y:S02]  /*b830*/  @!P0 SYNCS.PHASECHK.TRANS64 P0, [R0+URZ], R2 ;  /* 0x00000002000085a7 */ /* 0x000f2400080010ff */
[----:B----4-:R-:W-:Y:S05]  /*b840*/  @!P0 BRA `(.L_x_152) ;  /* 0xfffffffc00f08947 */ /* 0x010fea000383ffff */
[----:B------:R-:W-:Y:S05]  /*b850*/  BRA `(.L_x_153) ;  /* 0xffffff8000307947 */ /* 0x000fea000383ffff */
.L_x_67:
[----:B------:R-:W-:-:S07]  /*b860*/  MOV R0, UR4 ;  /* 0x0000000400007c02 */ /* 0x000fce0008000f00 */
.L_x_154:
[----:B-1----:R1:W2:Y:S02]  /*b870*/  SYNCS.PHASECHK.TRANS64.TRYWAIT P0, [R0+URZ], R2 ;  /* 0x00000002000075a7 */ /* 0x0022a400080011ff */
[----:B--2---:R-:W-:Y:S05]  /*b880*/  @!P0 NANOSLEEP.SYNCS 0x989680 ;  /* 0x009896800000895d */ /* 0x004fea0003900000 */
[----:B------:R-:W2:Y:S02]  /*b890*/  @!P0 SYNCS.PHASECHK.TRANS64 P0, [R0+URZ], R2 ;  /* 0x00000002000085a7 */ /* 0x000ea400080010ff */
[----:B--2---:R-:W-:Y:S05]  /*b8a0*/  @!P0 BRA `(.L_x_154) ;  /* 0xfffffffc00f08947 */ /* 0x004fea000383ffff */
[----:B------:R-:W-:Y:S05]  /*b8b0*/  BRA `(.L_x_155) ;  /* 0xffffff80003c7947 */ /* 0x000fea000383ffff */
.L_x_72:
[----:B--2---:R2:W3:Y:S02]  /*b8c0*/  SYNCS.PHASECHK.TRANS64.TRYWAIT P0, [R12+URZ+0x80], R0 ;  /* 0x000080000c0075a7 */ /* 0x0044e400080011ff */
[----:B---3--:R-:W-:Y:S05]  /*b8d0*/  @!P0 NANOSLEEP.SYNCS 0x989680 ;  /* 0x009896800000895d */ /* 0x008fea0003900000 */
[----:B------:R-:W3:Y:S02]  /*b8e0*/  @!P0 SYNCS.PHASECHK.TRANS64 P0, [R12+URZ+0x80], R0 ;  /* 0x000080000c0085a7 */ /* 0x000ee400080010ff */
[----:B---3--:R-:W-:Y:S05]  /*b8f0*/  @!P0 BRA `(.L_x_72) ;  /* 0xfffffffc00f08947 */ /* 0x008fea000383ffff */
[----:B------:R-:W-:Y:S05]  /*b900*/  BRA `(.L_x_156) ;  /* 0xffffff84006c7947 */ /* 0x000fea000383ffff */
.L_x_75:
[----:B--2---:R-:W-:Y:S07]  /*b910*/  MOV R0, UR21 ;  /* 0x0000001500007c02 */ /* 0x004fee0008000f00 */
.L_x_157:
[----:B--2---:R2:W3:Y:S02]  /*b920*/  SYNCS.PHASECHK.TRANS64.TRYWAIT P2, [R0+URZ+0x78], R6 ;  /* 0x00007806000075a7 */ /* 0x0044e400080411ff */
[----:B---3--:R-:W-:Y:S05]  /*b930*/  @!P2 NANOSLEEP.SYNCS 0x989680 ;  /* 0x009896800000a95d */ /* 0x008fea0003900000 */
[----:B------:R-:W3:Y:S02]  /*b940*/  @!P2 SYNCS.PHASECHK.TRANS64 P2, [R0+URZ+0x78], R6 ;  /* 0x000078060000a5a7 */ /* 0x000ee400080410ff */
[----:B---3--:R-:W-:Y:S05]  /*b950*/  @!P2 BRA `(.L_x_157) ;  /* 0xfffffffc00f0a947 */ /* 0x008fea000383ffff */
[----:B------:R-:W-:Y:S05]  /*b960*/  BRA `(.L_x_74) ;  /* 0xffffff8800d47947 */ /* 0x000fea000383ffff */
.L_x_78:
[----:B------:R-:W-:Y:S07]  /*b970*/  MOV R0, UR21 ;  /* 0x0000001500007c02 */ /* 0x000fee0008000f00 */
.L_x_158:
[----:B--2---:R2:W3:Y:S02]  /*b980*/  SYNCS.PHASECHK.TRANS64.TRYWAIT P0, [R0+URZ+0x50], R9 ;  /* 0x00005009000075a7 */ /* 0x0044e400080011ff */
[----:B---3--:R-:W-:Y:S05]  /*b990*/  @!P0 NANOSLEEP.SYNCS 0x989680 ;  /* 0x009896800000895d */ /* 0x008fea0003900000 */
[----:B------:R-:W3:Y:S02]  /*b9a0*/  @!P0 SYNCS.PHASECHK.TRANS64 P0, [R0+URZ+0x50], R9 ;  /* 0x00005009000085a7 */ /* 0x000ee400080010ff */
[----:B---3--:R-:W-:Y:S05]  /*b9b0*/  @!P0 BRA `(.L_x_158) ;  /* 0xfffffffc00f08947 */ /* 0x008fea000383ffff */
[----:B------:R-:W-:Y:S05]  /*b9c0*/  BRA `(.L_x_159) ;  /* 0xffffff8c00307947 */ /* 0x000fea000383ffff */
.L_x_79:
[----:B------:R-:W-:Y:S07]  /*b9d0*/  MOV R0, UR21 ;  /* 0x0000001500007c02 */ /* 0x000fee0008000f00 */
.L_x_160:
[----:B--2---:R2:W3:Y:S02]  /*b9e0*/  SYNCS.PHASECHK.TRANS64.TRYWAIT P0, [R0+URZ+0x58], R9 ;  /* 0x00005809000075a7 */ /* 0x0044e400080011ff */
[----:B---3--:R-:W-:Y:S05]  /*b9f0*/  @!P0 NANOSLEEP.SYNCS 0x989680 ;  /* 0x009896800000895d */ /* 0x008fea0003900000 */
[----:B------:R-:W3:Y:S02]  /*ba00*/  @!P0 SYNCS.PHASECHK.TRANS64 P0, [R0+URZ+0x58], R9 ;  /* 0x00005809000085a7 */ /* 0x000ee400080010ff */
[----:B---3--:R-:W-:Y:S05]  /*ba10*/  @!P0 BRA `(.L_x_160) ;  /* 0xfffffffc00f08947 */ /* 0x008fea000383ffff */
[----:B------:R-:W-:Y:S05]  /*ba20*/  BRA `(.L_x_161) ;  /* 0xffffff8c00687947 */ /* 0x000fea000383ffff */
.L_x_80:
[----:B------:R-:W-:Y:S07]  /*ba30*/  MOV R0, UR21 ;  /* 0x0000001500007c02 */ /* 0x000fee0008000f00 */
.L_x_162:
[----:B--2---:R2:W3:Y:S02]  /*ba40*/  SYNCS.PHASECHK.TRANS64.TRYWAIT P0, [R0+URZ+0x60], R9 ;  /* 0x00006009000075a7 */ /* 0x0044e400080011ff */
[----:B---3--:R-:W-:Y:S05]  /*ba50*/  @!P0 NANOSLEEP.SYNCS 0x989680 ;  /* 0x009896800000895d */ /* 0x008fea0003900000 */
[----:B------:R-:W3:Y:S02]  /*ba60*/  @!P0 SYNCS.PHASECHK.TRANS64 P0, [R0+URZ+0x60], R9 ;  /* 0x00006009000085a7 */ /* 0x000ee400080010ff */
[----:B---3--:R-:W-:Y:S05]  /*ba70*/  @!P0 BRA `(.L_x_162) ;  /* 0xfffffffc00f08947 */ /* 0x008fea000383ffff */
[----:B------:R-:W-:Y:S05]  /*ba80*/  BRA `(.L_x_163) ;  /* 0xffffff8c00ac7947 */ /* 0x000fea000383ffff */
.L_x_81:
[----:B------:R-:W-:Y:S07]  /*ba90*/  MOV R0, UR21 ;  /* 0x0000001500007c02 */ /* 0x000fee0008000f00 */
.L_x_164:
[----:B--2---:R2:W3:Y:S02]  /*baa0*/  SYNCS.PHASECHK.TRANS64.TRYWAIT P0, [R0+URZ+0x68], R9 ;  /* 0x00006809000075a7 */ /* 0x0044e400080011ff */
[----:B---3--:R-:W-:Y:S05]  /*bab0*/  @!P0 NANOSLEEP.SYNCS 0x989680 ;  /* 0x009896800000895d */ /* 0x008fea0003900000 */
[----:B------:R-:W3:Y:S02]  /*bac0*/  @!P0 SYNCS.PHASECHK.TRANS64 P0, [R0+URZ+0x68], R9 ;  /* 0x00006809000085a7 */ /* 0x000ee400080010ff */
[----:B---3--:R-:W-:Y:S05]  /*bad0*/  @!P0 BRA `(.L_x_164) ;  /* 0xfffffffc00f08947 */ /* 0x008fea000383ffff */
[----:B------:R-:W-:Y:S05]  /*bae0*/  BRA `(.L_x_165) ;  /* 0xffffff8c00ec7947 */ /* 0x000fea000383ffff */
.L_x_83:
[----:B------:R-:W-:-:S07]  /*baf0*/  MOV R0, UR21 ;  /* 0x0000001500007c02 */ /* 0x000fce0008000f00 */
.L_x_166:
[----:B---3--:R3:W4:Y:S02]  /*bb00*/  SYNCS.PHASECHK.TRANS64.TRYWAIT P0, [R0+URZ+0x50], R2 ;  /* 0x00005002000075a7 */ /* 0x00872400080011ff */
[----:B----4-:R-:W-:Y:S05]  /*bb10*/  @!P0 NANOSLEEP.SYNCS 0x989680 ;  /* 0x009896800000895d */ /* 0x010fea0003900000 */
[----:B------:R-:W4:Y:S02]  /*bb20*/  @!P0 SYNCS.PHASECHK.TRANS64 P0, [R0+URZ+0x50], R2 ;  /* 0x00005002000085a7 */ /* 0x000f2400080010ff */
[----:B----4-:R-:W-:Y:S05]  /*bb30*/  @!P0 BRA `(.L_x_166) ;  /* 0xfffffffc00f08947 */ /* 0x010fea000383ffff */
[----:B------:R-:W-:Y:S05]  /*bb40*/  BRA `(.L_x_167) ;  /* 0xffffff9000647947 */ /* 0x000fea000383ffff */
.L_x_84:
[----:B---3--:R-:W-:-:S07]  /*bb50*/  MOV R0, UR21 ;  /* 0x0000001500007c02 */ /* 0x008fce0008000f00 */
.L_x_168:
[----:B---3--:R3:W4:Y:S02]  /*bb60*/  SYNCS.PHASECHK.TRANS64.TRYWAIT P0, [R0+URZ+0x58], R2 ;  /* 0x00005802000075a7 */ /* 0x00872400080011ff */
[----:B----4-:R-:W-:Y:S05]  /*bb70*/  @!P0 NANOSLEEP.SYNCS 0x989680 ;  /* 0x009896800000895d */ /* 0x010fea0003900000 */
[----:B------:R-:W4:Y:S02]  /*bb80*/  @!P0 SYNCS.PHASECHK.TRANS64 P0, [R0+URZ+0x58], R2 ;  /* 0x00005802000085a7 */ /* 0x000f2400080010ff */
[----:B----4-:R-:W-:Y:S05]  /*bb90*/  @!P0 BRA `(.L_x_168) ;  /* 0xfffffffc00f08947 */ /* 0x010fea000383ffff */
[----:B------:R-:W-:Y:S05]  /*bba0*/  BRA `(.L_x_169) ;  /* 0xffffff9000547947 */ /* 0x000fea000383ffff */
.L_x_85:
[----:B---3--:R-:W-:-:S07]  /*bbb0*/  MOV R0, UR21 ;  /* 0x0000001500007c02 */ /* 0x008fce0008000f00 */
.L_x_170:
[----:B---3--:R3:W4:Y:S02]  /*bbc0*/  SYNCS.PHASECHK.TRANS64.TRYWAIT P0, [R0+URZ+0x60], R2 ;  /* 0x00006002000075a7 */ /* 0x00872400080011ff */
[----:B----4-:R-:W-:Y:S05]  /*bbd0*/  @!P0 NANOSLEEP.SYNCS 0x989680 ;  /* 0x009896800000895d */ /* 0x010fea0003900000 */
[----:B------:R-:W4:Y:S02]  /*bbe0*/  @!P0 SYNCS.PHASECHK.TRANS64 P0, [R0+URZ+0x60], R2 ;  /* 0x00006002000085a7 */ /* 0x000f2400080010ff */
[----:B----4-:R-:W-:Y:S05]  /*bbf0*/  @!P0 BRA `(.L_x_170) ;  /* 0xfffffffc00f08947 */ /* 0x010fea000383ffff */
[----:B------:R-:W-:Y:S05]  /*bc00*/  BRA `(.L_x_171) ;  /* 0xffffff9000447947 */ /* 0x000fea000383ffff */
.L_x_87:
[----:B-1----:R1:W2:Y:S02]  /*bc10*/  SYNCS.PHASECHK.TRANS64.TRYWAIT P0, [R3+URZ+0x80], R0 ;  /* 0x00008000030075a7 */ /* 0x0022a400080011ff */
[----:B--2---:R-:W-:Y:S05]  /*bc20*/  @!P0 NANOSLEEP.SYNCS 0x989680 ;  /* 0x009896800000895d */ /* 0x004fea0003900000 */
[----:B------:R-:W2:Y:S02]  /*bc30*/  @!P0 SYNCS.PHASECHK.TRANS64 P0, [R3+URZ+0x80], R0 ;  /* 0x00008000030085a7 */ /* 0x000ea400080010ff */
[----:B--2---:R-:W-:Y:S05]  /*bc40*/  @!P0 BRA `(.L_x_87) ;  /* 0xfffffffc00f08947 */ /* 0x004fea000383ffff */
[----:B------:R-:W-:Y:S05]  /*bc50*/  BRA `(.L_x_172) ;  /* 0xffffff94000c7947 */ /* 0x000fea000383ffff */
.L_x_98:
[----:B-1----:R-:W-:Y:S04]  /*bc60*/  MOV R3, UR44 ;  /* 0x0000002c00037c02 */ /* 0x002fe80008000f00 */
[----:B------:R1:W2:Y:S03]  /*bc70*/  SYNCS.PHASECHK.TRANS64.TRYWAIT P1, [R3+URZ+0x30], R4 ;  /* 0x00003004030075a7 */ /* 0x0002a600080211ff */
[----:B--2---:R-:W-:Y:S05]  /*bc80*/  @!P1 NANOSLEEP.SYNCS 0x989680 ;  /* 0x009896800000995d */ /* 0x004fea0003900000 */
[----:B------:R-:W2:Y:S02]  /*bc90*/  @!P1 SYNCS.PHASECHK.TRANS64 P1, [R3+URZ+0x30], R4 ;  /* 0x00003004030095a7 */ /* 0x000ea400080210ff */
[----:B--2---:R-:W-:Y:S05]  /*bca0*/  @!P1 BRA `(.L_x_98) ;  /* 0xfffffffc00ec9947 */ /* 0x004fea000383ffff */
[----:B------:R-:W-:Y:S05]  /*bcb0*/  BRA `(.L_x_97) ;  /* 0xffffffa000b87947 */ /* 0x000fea000383ffff */
.L_x_100:
[----:B--2---:R2:W4:Y:S02]  /*bcc0*/  SYNCS.PHASECHK.TRANS64.TRYWAIT P0, [R74+URZ+0xa0], R0 ;  /* 0x0000a0004a0075a7 */ /* 0x00452400080011ff */
[----:B----4-:R-:W-:Y:S05]  /*bcd0*/  @!P0 NANOSLEEP.SYNCS 0x989680 ;  /* 0x009896800000895d */ /* 0x010fea0003900000 */
[----:B------:R-:W4:Y:S02]  /*bce0*/  @!P0 SYNCS.PHASECHK.TRANS64 P0, [R74+URZ+0xa0], R0 ;  /* 0x0000a0004a0085a7 */ /* 0x000f2400080010ff */
[----:B----4-:R-:W-:Y:S05]  /*bcf0*/  @!P0 BRA `(.L_x_100) ;  /* 0xfffffffc00f08947 */ /* 0x010fea000383ffff */
[----:B------:R-:W-:Y:S05]  /*bd00*/  BRA `(.L_x_99) ;  /* 0xffffffa400187947 */ /* 0x000fea000383ffff */
.L_x_109:
[----:B-1----:R1:W2:Y:S02]  /*bd10*/  SYNCS.PHASECHK.TRANS64.TRYWAIT P0, [R2+URZ+0x30], R0 ;  /* 0x00003000020075a7 */ /* 0x0022a400080011ff */
[----:B--2---:R-:W-:Y:S05]  /*bd20*/  @!P0 NANOSLEEP.SYNCS 0x989680 ;  /* 0x009896800000895d */ /* 0x004fea0003900000 */
[----:B------:R-:W2:Y:S02]  /*bd30*/  @!P0 SYNCS.PHASECHK.TRANS64 P0, [R2+URZ+0x30], R0 ;  /* 0x00003000020085a7 */ /* 0x000ea400080010ff */
[----:B--2---:R-:W-:Y:S05]  /*bd40*/  @!P0 BRA `(.L_x_109) ;  /* 0xfffffffc00f08947 */ /* 0x004fea000383ffff */
[----:B------:R-:W-:Y:S05]  /*bd50*/  BRA `(.L_x_108) ;  /* 0xffffffb400e07947 */ /* 0x000fea000383ffff */
.L_x_117:
[----:B-1----:R1:W2:Y:S02]  /*bd60*/  SYNCS.PHASECHK.TRANS64.TRYWAIT P0, [R6+URZ+0x30], R5 ;  /* 0x00003005060075a7 */ /* 0x0022a400080011ff */
[----:B--2---:R-:W-:Y:S05]  /*bd70*/  @!P0 NANOSLEEP.SYNCS 0x989680 ;  /* 0x009896800000895d */ /* 0x004fea0003900000 */
[----:B------:R-:W2:Y:S02]  /*bd80*/  @!P0 SYNCS.PHASECHK.TRANS64 P0, [R6+URZ+0x30], R5 ;  /* 0x00003005060085a7 */ /* 0x000ea400080010ff */
[----:B--2---:R-:W-:Y:S05]  /*bd90*/  @!P0 BRA `(.L_x_117) ;  /* 0xfffffffc00f08947 */ /* 0x004fea000383ffff */
[----:B------:R-:W-:Y:S05]  /*bda0*/  BRA `(.L_x_116) ;  /* 0xffffffc800d87947 */ /* 0x000fea000383ffff */
.L_x_125:
[----:B-1----:R1:W2:Y:S02]  /*bdb0*/  SYNCS.PHASECHK.TRANS64.TRYWAIT P0, [R3+URZ+0x30], R0 ;  /* 0x00003000030075a7 */ /* 0x0022a400080011ff */
[----:B--2---:R-:W-:Y:S05]  /*bdc0*/  @!P0 NANOSLEEP.SYNCS 0x989680 ;  /* 0x009896800000895d */ /* 0x004fea0003900000 */
[----:B------:R-:W2:Y:S02]  /*bdd0*/  @!P0 SYNCS.PHASECHK.TRANS64 P0, [R3+URZ+0x30], R0 ;  /* 0x00003000030085a7 */ /* 0x000ea400080010ff */
[----:B--2---:R-:W-:Y:S05]  /*bde0*/  @!P0 BRA `(.L_x_125) ;  /* 0xfffffffc00f08947 */ /* 0x004fea000383ffff */
[----:B------:R-:W-:Y:S05]  /*bdf0*/  BRA `(.L_x_124) ;  /* 0xffffffdc00cc7947 */ /* 0x000fea000383ffff */
        .weak           $__internal_0_$__cuda_sm10x_tcgen05_guardrail_trap_col_being_dealloced_not_returned_by_alloc
        .type           $__internal_0_$__cuda_sm10x_tcgen05_guardrail_trap_col_being_dealloced_not_returned_by_alloc,@function
        .size           $__internal_0_$__cuda_sm10x_tcgen05_guardrail_trap_col_being_dealloced_not_returned_by_alloc,($__internal_1_$__cuda_sm10x_tcgen05_guardrail_trap_phase_invalid_during_alloc - $__internal_0_$__cuda_sm10x_tcgen05_guardrail_trap_col_being_dealloced_not_returned_by_alloc)
$__internal_0_$__cuda_sm10x_tcgen05_guardrail_trap_col_being_dealloced_not_returned_by_alloc:
[----:B------:R-:W-:Y:S05]  /*be00*/  BPT.TRAP 0x1 ;  /* 0x000000040000795c */ /* 0x000fea0000300000 */
[----:B------:R-:W-:-:S04]  /*be10*/  HFMA2 R3, -RZ, RZ, 0, 0 ;  /* 0x00000000ff037431 */ /* 0x000fc800000001ff */
[----:B------:R-:W-:Y:S05]  /*be20*/  RET.REL.NODEC R2 `(_ZN7cutlass13device_kernelINS_4gemm6kernel13GemmUniversalIN4cute5tupleIJiiiiEEENS1_10collective13CollectiveMmaINS1_35MainloopSm100TmaUmmaWarpSpecializedILi3ELi2ELi2ENS5_IJNS4_1CILi1EEENSA_ILi2EEESB_EEEEENS5_IJNSA_ILi128EEENSA_ILi256EEENSA_ILi64EEEEEENS_6half_tENS5_IJlSB_lEEESJ_SK_NS4_8TiledMMAINS4_8MMA_AtomIJNS4_20SM100_MMA_F16BF16_SSISJ_SJ_fLi128ELi256ELNS4_4UMMA5MajorE0ELSP_0ELNSO_7ScaleInE0ELSQ_0EEEEEENS4_6LayoutINS5_IJSB_SB_SB_EEENS5_IJNSA_ILi0EEESV_SV_EEEEENS5_IJNS4_10UnderscoreESY_SY_EEEEENS4_23SM90_TMA_LOAD_MULTICASTENS4_14ComposedLayoutINS4_7SwizzleILi3ELi4ELi3EEENS4_18smem_ptr_flag_bitsILi16EEENST_INS5_IJNSA_ILi8EEESH_EEENS5_IJSH_SB_EEEEEEEvNS4_8identityENS4_13SM90_TMA_LOADES1B_vS1C_EENS_8epilogue10collective18CollectiveEpilogueINS1F_23Sm100TmaWarpSpecializedILi4ELi2ELi64ELb1ELb0EEEJSI_NS5_IJNST_ISF_SB_EENST_ISH_SB_EEEEESJ_SK_SJ_SK_NS1F_6fusion15FusionCallbacksIS1J_NS1N_17LinearCombinationISJ_fSJ_fLNS_15FloatRoundStyleE2EEESI_S1M_JEEENS4_5SM1004TMEM4LOAD26SM100_TMEM_LOAD_32dp32b64xES1D_S1B_NS4_39AutoVectorizingCopyWithAssumedAlignmentILi128EEENS4_14SM90_TMA_STOREES1B_S1Y_S1Y_EEEvvEEEEvNT_6ParamsE) ;  /* 0xffffff4002747950 */ /* 0x000fea0003c3ffff */
        .weak           $__internal_1_$__cuda_sm10x_tcgen05_guardrail_trap_phase_invalid_during_alloc
        .type           $__internal_1_$__cuda_sm10x_tcgen05_guardrail_trap_phase_invalid_during_alloc,@function
        .size           $__internal_1_$__cuda_sm10x_tcgen05_guardrail_trap_phase_invalid_during_alloc,($__internal_2_$__cuda_sm10x_tcgen05_guardrail_trap_unallocated_columns_being_dealloced - $__internal_1_$__cuda_sm10x_tcgen05_guardrail_trap_phase_invalid_during_alloc)
$__internal_1_$__cuda_sm10x_tcgen05_guardrail_trap_phase_invalid_during_alloc:
[----:B------:R-:W-:Y:S05]  /*be30*/  BPT.TRAP 0x1 ;  /* 0x000000040000795c */ /* 0x000fea0000300000 */
[----:B------:R-:W-:-:S04]  /*be40*/  MOV R5, 0x0 ;  /* 0x0000000000057802 */ /* 0x000fc80000000f00 */
[----:B------:R-:W-:Y:S05]  /*be50*/  RET.REL.NODEC R4 `(_ZN7cutlass13device_kernelINS_4gemm6kernel13GemmUniversalIN4cute5tupleIJiiiiEEENS1_10collective13CollectiveMmaINS1_35MainloopSm100TmaUmmaWarpSpecializedILi3ELi2ELi2ENS5_IJNS4_1CILi1EEENSA_ILi2EEESB_EEEEENS5_IJNSA_ILi128EEENSA_ILi256EEENSA_ILi64EEEEEENS_6half_tENS5_IJlSB_lEEESJ_SK_NS4_8TiledMMAINS4_8MMA_AtomIJNS4_20SM100_MMA_F16BF16_SSISJ_SJ_fLi128ELi256ELNS4_4UMMA5MajorE0ELSP_0ELNSO_7ScaleInE0ELSQ_0EEEEEENS4_6LayoutINS5_IJSB_SB_SB_EEENS5_IJNSA_ILi0EEESV_SV_EEEEENS5_IJNS4_10UnderscoreESY_SY_EEEEENS4_23SM90_TMA_LOAD_MULTICASTENS4_14ComposedLayoutINS4_7SwizzleILi3ELi4ELi3EEENS4_18smem_ptr_flag_bitsILi16EEENST_INS5_IJNSA_ILi8EEESH_EEENS5_IJSH_SB_EEEEEEEvNS4_8identityENS4_13SM90_TMA_LOADES1B_vS1C_EENS_8epilogue10collective18CollectiveEpilogueINS1F_23Sm100TmaWarpSpecializedILi4ELi2ELi64ELb1ELb0EEEJSI_NS5_IJNST_ISF_SB_EENST_ISH_SB_EEEEESJ_SK_SJ_SK_NS1F_6fusion15FusionCallbacksIS1J_NS1N_17LinearCombinationISJ_fSJ_fLNS_15FloatRoundStyleE2EEESI_S1M_JEEENS4_5SM1004TMEM4LOAD26SM100_TMEM_LOAD_32dp32b64xES1D_S1B_NS4_39AutoVectorizingCopyWithAssumedAlignmentILi128EEENS4_14SM90_TMA_STOREES1B_S1Y_S1Y_EEEvvEEEEvNT_6ParamsE) ;  /* 0xffffff4004687950 */ /* 0x000fea0003c3ffff */
        .weak           $__internal_2_$__cuda_sm10x_tcgen05_guardrail_trap_unallocated_columns_being_dealloced
        .type           $__internal_2_$__cuda_sm10x_tcgen05_guardrail_trap_unallocated_columns_being_dealloced,@function
        .size           $__internal_2_$__cuda_sm10x_tcgen05_guardrail_trap_unallocated_columns_being_dealloced,(.L_x_174 - $__internal_2_$__cuda_sm10x_tcgen05_guardrail_trap_unallocated_columns_being_dealloced)
$__internal_2_$__cuda_sm10x_tcgen05_guardrail_trap_unallocated_columns_being_dealloced:
[----:B------:R-:W-:Y:S05]  /*be60*/  BPT.TRAP 0x1 ;  /* 0x000000040000795c */ /* 0x000fea0000300000 */
[----:B------:R-:W-:-:S04]  /*be70*/  HFMA2 R3, -RZ, RZ, 0, 0 ;  /* 0x00000000ff037431 */ /* 0x000fc800000001ff */
[----:B------:R-:W-:Y:S05]  /*be80*/  RET.REL.NODEC R2 `(_ZN7cutlass13device_kernelINS_4gemm6kernel13GemmUniversalIN4cute5tupleIJiiiiEEENS1_10collective13CollectiveMmaINS1_35MainloopSm100TmaUmmaWarpSpecializedILi3ELi2ELi2ENS5_IJNS4_1CILi1EEENSA_ILi2EEESB_EEEEENS5_IJNSA_ILi128EEENSA_ILi256EEENSA_ILi64EEEEEENS_6half_tENS5_IJlSB_lEEESJ_SK_NS4_8TiledMMAINS4_8MMA_AtomIJNS4_20SM100_MMA_F16BF16_SSISJ_SJ_fLi128ELi256ELNS4_4UMMA5MajorE0ELSP_0ELNSO_7ScaleInE0ELSQ_0EEEEEENS4_6LayoutINS5_IJSB_SB_SB_EEENS5_IJNSA_ILi0EEESV_SV_EEEEENS5_IJNS4_10UnderscoreESY_SY_EEEEENS4_23SM90_TMA_LOAD_MULTICASTENS4_14ComposedLayoutINS4_7SwizzleILi3ELi4ELi3EEENS4_18smem_ptr_flag_bitsILi16EEENST_INS5_IJNSA_ILi8EEESH_EEENS5_IJSH_SB_EEEEEEEvNS4_8identityENS4_13SM90_TMA_LOADES1B_vS1C_EENS_8epilogue10collective18CollectiveEpilogueINS1F_23Sm100TmaWarpSpecializedILi4ELi2ELi64ELb1ELb0EEEJSI_NS5_IJNST_ISF_SB_EENST_ISH_SB_EEEEESJ_SK_SJ_SK_NS1F_6fusion15FusionCallbacksIS1J_NS1N_17LinearCombinationISJ_fSJ_fLNS_15FloatRoundStyleE2EEESI_S1M_JEEENS4_5SM1004TMEM4LOAD26SM100_TMEM_LOAD_32dp32b64xES1D_S1B_NS4_39AutoVectorizingCopyWithAssumedAlignmentILi128EEENS4_14SM90_TMA_STOREES1B_S1Y_S1Y_EEEvvEEEEvNT_6ParamsE) ;  /* 0xffffff40025c7950 */ /* 0x000fea0003c3ffff */
.L_x_173:
[----:B------:R-:W-:-:S00]  /*be90*/  BRA `(.L_x_173) ;  /* 0xfffffffc00fc7947 */ /* 0x000fc0000383ffff */
[----:B------:R-:W-:-:S00]  /*bea0*/  NOP ;  /* 0x0000000000007918 */ /* 0x000fc00000000000 */
        /* <DEDUP_REMOVED lines=13> */
.L_x_174:


//--------------------- .nv.global.init           --------------------------
	.section	.nv.global.init,"aw",@progbits
.nv.global.init:
	.type		$str$27,@object
	.size		$str$27,($str$28 - $str$27)
$str$27:
        /*0000*/ 	.byte	0x28, 0x61, 0x64, 0x64, 0x72, 0x65, 0x73, 0x73, 0x20, 0x26, 0x20, 0x6d, 0x61, 0x73, 0x6b, 0x29
        /*0010*/ 	.byte	0x20, 0x3d, 0x3d, 0x20, 0x30, 0x00
	.type		$str$28,@object
	.size		$str$28,($str$26 - $str$28)
$str$28:
        /*0016*/ 	.byte	0x2f, 0x74, 0x6d, 0x70, 0x2f, 0x63, 0x75, 0x74, 0x6c, 0x61, 0x73, 0x73, 0x5f, 0x73, 0x77, 0x65
        /*0026*/ 	.byte	0x65, 0x70, 0x5f, 0x73, 0x72, 0x63, 0x2f, 0x69, 0x6e, 0x63, 0x6c, 0x75, 0x64, 0x65, 0x2f, 0x63
        /*0036*/ 	.byte	0x75, 0x74, 0x65, 0x2f, 0x70, 0x6f, 0x69, 0x6e, 0x74, 0x65, 0x72, 0x5f, 0x66, 0x6c, 0x61, 0x67
        /*0046*/ 	.byte	0x67, 0x65, 0x64, 0x2e, 0x68, 0x70, 0x70, 0x00
	.type		$str$26,@object
	.size		$str$26,($str$25 - $str$26)
$str$26:
        /*004e*/ 	.byte	0x2f, 0x74, 0x6d, 0x70, 0x2f, 0x63, 0x75, 0x74, 0x6c, 0x61, 0x73, 0x73, 0x5f, 0x73, 0x77, 0x65
        /*005e*/ 	.byte	0x65, 0x70, 0x5f, 0x73, 0x72, 0x63, 0x2f, 0x69, 0x6e, 0x63, 0x6c, 0x75, 0x64, 0x65, 0x2f, 0x63
        /*006e*/ 	.byte	0x75, 0x74, 0x65, 0x2f, 0x61, 0x74, 0x6f, 0x6d, 0x2f, 0x63, 0x6f, 0x70, 0x79, 0x5f, 0x74, 0x72
        /*007e*/ 	.byte	0x61, 0x69, 0x74, 0x73, 0x5f, 0x73, 0x6d, 0x31, 0x30, 0x30, 0x2e, 0x68, 0x70, 0x70, 0x00
	.type		$str$25,@object
	.size		$str$25,(__unnamed_1 - $str$25)
$str$25:
        /*008d*/ 	.byte	0x28, 0x28, 0x75, 0x69, 0x6e, 0x74, 0x33, 0x32, 0x5f, 0x74, 0x28, 0x74, 0x68, 0x72, 0x65, 0x61
        /*009d*/ 	.byte	0x64, 0x49, 0x64, 0x78, 0x2e, 0x78, 0x29, 0x20, 0x2f, 0x20, 0x33, 0x32, 0x29, 0x20, 0x25, 0x20
        /*00ad*/ 	.byte	0x34, 0x29, 0x20, 0x3d, 0x3d, 0x20, 0x28, 0x28, 0x28, 0x74, 0x6d, 0x65, 0x6d, 0x5f, 0x61, 0x64
        /*00bd*/ 	.byte	0x64, 0x72, 0x20, 0x3e, 0x3e, 0x20, 0x31, 0x36, 0x29, 0x20, 0x2f, 0x20, 0x33, 0x32, 0x29, 0x20
        /*00cd*/ 	.byte	0x25, 0x20, 0x34, 0x29, 0x00
	.type		__unnamed_1,@object
	.size		__unnamed_1,(__unnamed_2 - __unnamed_1)
__unnamed_1:
        /*00d2*/ 	.byte	0x61, 0x75, 0x74, 0x6f, 0x20, 0x63, 0x75, 0x74, 0x65, 0x3a, 0x3a, 0x61, 0x73, 0x5f, 0x70, 0x6f
        /* <DEDUP_REMOVED lines=24> */
        /*0262*/ 	.byte	0x3e, 0x3e, 0x3e, 0x3e, 0x5d, 0x00
	.type		__unnamed_2,@object
	.size		__unnamed_2,(.L_2 - __unnamed_2)
__unnamed_2:
        /* <DEDUP_REMOVED lines=43> */
        /*0518*/ 	.byte	0x74, 0x65, 0x3a, 0x3a, 0x43, 0x3c, 0x30, 0x3e, 0x3e, 0x3e, 0x3e, 0x5d, 0x00
.L_2:


//--------------------- .nv.shared._ZN7cutlass13device_kernelINS_4gemm6kernel13GemmUniversalIN4cute5tupleIJiiiiEEENS1_10collective13CollectiveMmaINS1_35MainloopSm100TmaUmmaWarpSpecializedILi3ELi2ELi2ENS5_IJNS4_1CILi1EEENSA_ILi2EEESB_EEEEENS5_IJNSA_ILi128EEENSA_ILi256EEENSA_ILi64EEEEEENS_6half_tENS5_IJlSB_lEEESJ_SK_NS4_8TiledMMAINS4_8MMA_AtomIJNS4_20SM100_MMA_F16BF16_SSISJ_SJ_fLi128ELi256ELNS4_4UMMA5MajorE0ELSP_0ELNSO_7ScaleInE0ELSQ_0EEEEEENS4_6LayoutINS5_IJSB_SB_SB_EEENS5_IJNSA_ILi0EEESV_SV_EEEEENS5_IJNS4_10UnderscoreESY_SY_EEEEENS4_23SM90_TMA_LOAD_MULTICASTENS4_14ComposedLayoutINS4_7SwizzleILi3ELi4ELi3EEENS4_18smem_ptr_flag_bitsILi16EEENST_INS5_IJNSA_ILi8EEESH_EEENS5_IJSH_SB_EEEEEEEvNS4_8identityENS4_13SM90_TMA_LOADES1B_vS1C_EENS_8epilogue10collective18CollectiveEpilogueINS1F_23Sm100TmaWarpSpecializedILi4ELi2ELi64ELb1ELb0EEEJSI_NS5_IJNST_ISF_SB_EENST_ISH_SB_EEEEESJ_SK_SJ_SK_NS1F_6fusion15FusionCallbacksIS1J_NS1N_17LinearCombinationISJ_fSJ_fLNS_15FloatRoundStyleE2EEESI_S1M_JEEENS4_5SM1004TMEM4LOAD26SM100_TMEM_LOAD_32dp32b64xES1D_S1B_NS4_39AutoVectorizingCopyWithAssumedAlignmentILi128EEENS4_14SM90_TMA_STOREES1B_S1Y_S1Y_EEEvvEEEEvNT_6ParamsE --------------------------
	.section	.nv.shared._ZN7cutlass13device_kernelINS_4gemm6kernel13GemmUniversalIN4cute5tupleIJiiiiEEENS1_10collective13CollectiveMmaINS1_35MainloopSm100TmaUmmaWarpSpecializedILi3ELi2ELi2ENS5_IJNS4_1CILi1EEENSA_ILi2EEESB_EEEEENS5_IJNSA_ILi128EEENSA_ILi256EEENSA_ILi64EEEEEENS_6half_tENS5_IJlSB_lEEESJ_SK_NS4_8TiledMMAINS4_8MMA_AtomIJNS4_20SM100_MMA_F16BF16_SSISJ_SJ_fLi128ELi256ELNS4_4UMMA5MajorE0ELSP_0ELNSO_7ScaleInE0ELSQ_0EEEEEENS4_6LayoutINS5_IJSB_SB_SB_EEENS5_IJNSA_ILi0EEESV_SV_EEEEENS5_IJNS4_10UnderscoreESY_SY_EEEEENS4_23SM90_TMA_LOAD_MULTICASTENS4_14ComposedLayoutINS4_7SwizzleILi3ELi4ELi3EEENS4_18smem_ptr_flag_bitsILi16EEENST_INS5_IJNSA_ILi8EEESH_EEENS5_IJSH_SB_EEEEEEEvNS4_8identityENS4_13SM90_TMA_LOADES1B_vS1C_EENS_8epilogue10collective18CollectiveEpilogueINS1F_23Sm100TmaWarpSpecializedILi4ELi2ELi64ELb1ELb0EEEJSI_NS5_IJNST_ISF_SB_EENST_ISH_SB_EEEEESJ_SK_SJ_SK_NS1F_6fusion15FusionCallbacksIS1J_NS1N_17LinearCombinationISJ_fSJ_fLNS_15FloatRoundStyleE2EEESI_S1M_JEEENS4_5SM1004TMEM4LOAD26SM100_TMEM_LOAD_32dp32b64xES1D_S1B_NS4_39AutoVectorizingCopyWithAssumedAlignmentILi128EEENS4_14SM90_TMA_STOREES1B_S1Y_S1Y_EEEvvEEEEvNT_6ParamsE,"aw",@nobits
	.sectionflags	@""
	.align	16
	.zero		1024


//--------------------- .nv.shared.reserved.0     --------------------------
	.section	.nv.shared.reserved.0,"aw",@nobits
	.weak		__nv_reservedSMEM_offset_0_alias
	.size		__nv_reservedSMEM_offset_0_alias, 0, 64
	.other		__nv_reservedSMEM_offset_0_alias,@"STO_CUDA_RESERVED_SHARED STV_DEFAULT"
__nv_reservedSMEM_offset_0_alias:
	.zero		0
.nv.shared.reserved.0:
	.zero		64
	.weak		__nv_reservedSMEM_tcgen05_partition
	.type		__nv_reservedSMEM_tcgen05_partition,@object
	.size		__nv_reservedSMEM_tcgen05_partition,(.L_0 - __nv_reservedSMEM_tcgen05_partition)
__nv_reservedSMEM_tcgen05_partition:
	.zero		32
.L_0:


//--------------------- .nv.global                --------------------------
	.section	.nv.global,"aw",@nobits
.nv.global:
	.type		_ZN39_INTERNAL_b9b1e9be_4_k_cu_9a6f2324_59374cute1_E,@object
	.size		_ZN39_INTERNAL_b9b1e9be_4_k_cu_9a6f2324_59374cute1_E,(_ZN39_INTERNAL_b9b1e9be_4_k_cu_9a6f2324_59374cuda3std3__45__cpo6cbeginE - _ZN39_INTERNAL_b9b1e9be_4_k_cu_9a6f2324_59374cute1_E)
_ZN39_INTERNAL_b9b1e9be_4_k_cu_9a6f2324_59374cute1_E:
	.zero		1
	.type		_ZN39_INTERNAL_b9b1e9be_4_k_cu_9a6f2324_59374cuda3std3__45__cpo6cbeginE,@object
	.size		_ZN39_INTERNAL_b9b1e9be_4_k_cu_9a6f2324_59374cuda3std3__45__cpo6cbeginE,(_ZN39_INTERNAL_b9b1e9be_4_k_cu_9a6f2324_59374cuda3std3__48in_placeE - _ZN39_INTERNAL_b9b1e9be_4_k_cu_9a6f2324_59374cuda3std3__45__cpo6cbeginE)
_ZN39_INTERNAL_b9b1e9be_4_k_cu_9a6f2324_59374cuda3std3__45__cpo6cbeginE:
	.zero		1
	.type		_ZN39_INTERNAL_b9b1e9be_4_k_cu_9a6f2324_59374cuda3std3__48in_placeE,@object
	.size		_ZN39_INTERNAL_b9b1e9be_4_k_cu_9a6f2324_59374cuda3std3__48in_placeE,(_ZN39_INTERNAL_b9b1e9be_4_k_cu_9a6f2324_59374cuda3std6ranges3__45__cpo9iter_moveE - _ZN39_INTERNAL_b9b1e9be_4_k_cu_9a6f2324_59374cuda3std3__48in_placeE)
_ZN39_INTERNAL_b9b1e9be_4_k_cu_9a6f2324_59374cuda3std3__48in_placeE:
	.zero		1
	.type		_ZN39_INTERNAL_b9b1e9be_4_k_cu_9a6f2324_59374cuda3std6ranges3__45__cpo9iter_moveE,@object
	.size		_ZN39_INTERNAL_b9b1e9be_4_k_cu_9a6f2324_59374cuda3std6ranges3__45__cpo9iter_moveE,(_ZN39_INTERNAL_b9b1e9be_4_k_cu_9a6f2324_59374cuda3std3__45__cpo5beginE - _ZN39_INTERNAL_b9b1e9be_4_k_cu_9a6f2324_59374cuda3std6ranges3__45__cpo9iter_moveE)
_ZN39_INTERNAL_b9b1e9be_4_k_cu_9a6f2324_59374cuda3std6ranges3__45__cpo9iter_moveE:
	.zero		1
	.type		_ZN39_INTERNAL_b9b1e9be_4_k_cu_9a6f2324_59374cuda3std3__45__cpo5beginE,@object
	.size		_ZN39_INTERNAL_b9b1e9be_4_k_cu_9a6f2324_59374cuda3std3__45__cpo5beginE,(_ZN39_INTERNAL_b9b1e9be_4_k_cu_9a6f2324_59374cuda3std3__441_GLOBAL__N__b9b1e9be_4_k_cu_9a6f2324_59376ignoreE - _ZN39_INTERNAL_b9b1e9be_4_k_cu_9a6f2324_59374cuda3std3__45__cpo5beginE)
_ZN39_INTERNAL_b9b1e9be_4_k_cu_9a6f2324_59374cuda3std3__45__cpo5beginE:
	.zero		1
	.type		_ZN39_INTERNAL_b9b1e9be_4_k_cu_9a6f2324_59374cuda3std3__441_GLOBAL__N__b9b1e9be_4_k_cu_9a6f2324_59376ignoreE,@object
	.size		_ZN39_INTERNAL_b9b1e9be_4_k_cu_9a6f2324_59374cuda3std3__441_GLOBAL__N__b9b1e9be_4_k_cu_9a6f2324_59376ignoreE,(_ZN39_INTERNAL_b9b1e9be_4_k_cu_9a6f2324_59374cute7productE - _ZN39_INTERNAL_b9b1e9be_4_k_cu_9a6f2324_59374cuda3std3__441_GLOBAL__N__b9b1e9be_4_k_cu_9a6f2324_59376ignoreE)
_ZN39_INTERNAL_b9b1e9be_4_k_cu_9a6f2324_59374cuda3std3__441_GLOBAL__N__b9b1e9be_4_k_cu_9a6f2324_59376ignoreE:
	.zero		1
	.type		_ZN39_INTERNAL_b9b1e9be_4_k_cu_9a6f2324_59374cute7productE,@object
	.size		_ZN39_INTERNAL_b9b1e9be_4_k_cu_9a6f2324_59374cute7productE,(_ZN39_INTERNAL_b9b1e9be_4_k_cu_9a6f2324_59374cuda3std3__45__cpo3endE - _ZN39_INTERNAL_b9b1e9be_4_k_cu_9a6f2324_59374cute7productE)
_ZN39_INTERNAL_b9b1e9be_4_k_cu_9a6f2324_59374cute7productE:
	.zero		1
	.type		_ZN39_INTERNAL_b9b1e9be_4_k_cu_9a6f2324_59374cuda3std3__45__cpo3endE,@object
	.size		_ZN39_INTERNAL_b9b1e9be_4_k_cu_9a6f2324_59374cuda3std3__45__cpo3endE,(_ZN39_INTERNAL_b9b1e9be_4_k_cu_9a6f2324_59374cuda3std3__419piecewise_constructE - _ZN39_INTERNAL_b9b1e9be_4_k_cu_9a6f2324_59374cuda3std3__45__cpo3endE)
_ZN39_INTERNAL_b9b1e9be_4_k_cu_9a6f2324_59374cuda3std3__45__cpo3endE:
	.zero		1
	.type		_ZN39_INTERNAL_b9b1e9be_4_k_cu_9a6f2324_59374cuda3std3__419piecewise_constructE,@object
	.size		_ZN39_INTERNAL_b9b1e9be_4_k_cu_9a6f2324_59374cuda3std3__419piecewise_constructE,(_ZN39_INTERNAL_b9b1e9be_4_k_cu_9a6f2324_59374cuda3std3__45__cpo4cendE - _ZN39_INTERNAL_b9b1e9be_4_k_cu_9a6f2324_59374cuda3std3__419piecewise_constructE)
_ZN39_INTERNAL_b9b1e9be_4_k_cu_9a6f2324_59374cuda3std3__419piecewise_constructE:
	.zero		1
	.type		_ZN39_INTERNAL_b9b1e9be_4_k_cu_9a6f2324_59374cuda3std3__45__cpo4cendE,@object
	.size		_ZN39_INTERNAL_b9b1e9be_4_k_cu_9a6f2324_59374cuda3std3__45__cpo4cendE,(_ZN39_INTERNAL_b9b1e9be_4_k_cu_9a6f2324_59374cuda3std6ranges3__45__cpo4swapE - _ZN39_INTERNAL_b9b1e9be_4_k_cu_9a6f2324_59374cuda3std3__45__cpo4cendE)
_ZN39_INTERNAL_b9b1e9be_4_k_cu_9a6f2324_59374cuda3std3__45__cpo4cendE:
	.zero		1
	.type		_ZN39_INTERNAL_b9b1e9be_4_k_cu_9a6f2324_59374cuda3std6ranges3__45__cpo4swapE,@object
	.size		_ZN39_INTERNAL_b9b1e9be_4_k_cu_9a6f2324_59374cuda3std6ranges3__45__cpo4swapE,(.L_10 - _ZN39_INTERNAL_b9b1e9be_4_k_cu_9a6f2324_59374cuda3std6ranges3__45__cpo4swapE)
_ZN39_INTERNAL_b9b1e9be_4_k_cu_9a6f2324_59374cuda3std6ranges3__45__cpo4swapE:
	.zero		1
.L_10:


//--------------------- .nv.constant0._ZN7cutlass13device_kernelINS_4gemm6kernel13GemmUniversalIN4cute5tupleIJiiiiEEENS1_10collective13CollectiveMmaINS1_35MainloopSm100TmaUmmaWarpSpecializedILi3ELi2ELi2ENS5_IJNS4_1CILi1EEENSA_ILi2EEESB_EEEEENS5_IJNSA_ILi128EEENSA_ILi256EEENSA_ILi64EEEEEENS_6half_tENS5_IJlSB_lEEESJ_SK_NS4_8TiledMMAINS4_8MMA_AtomIJNS4_20SM100_MMA_F16BF16_SSISJ_SJ_fLi128ELi256ELNS4_4UMMA5MajorE0ELSP_0ELNSO_7ScaleInE0ELSQ_0EEEEEENS4_6LayoutINS5_IJSB_SB_SB_EEENS5_IJNSA_ILi0EEESV_SV_EEEEENS5_IJNS4_10UnderscoreESY_SY_EEEEENS4_23SM90_TMA_LOAD_MULTICASTENS4_14ComposedLayoutINS4_7SwizzleILi3ELi4ELi3EEENS4_18smem_ptr_flag_bitsILi16EEENST_INS5_IJNSA_ILi8EEESH_EEENS5_IJSH_SB_EEEEEEEvNS4_8identityENS4_13SM90_TMA_LOADES1B_vS1C_EENS_8epilogue10collective18CollectiveEpilogueINS1F_23Sm100TmaWarpSpecializedILi4ELi2ELi64ELb1ELb0EEEJSI_NS5_IJNST_ISF_SB_EENST_ISH_SB_EEEEESJ_SK_SJ_SK_NS1F_6fusion15FusionCallbacksIS1J_NS1N_17LinearCombinationISJ_fSJ_fLNS_15FloatRoundStyleE2EEESI_S1M_JEEENS4_5SM1004TMEM4LOAD26SM100_TMEM_LOAD_32dp32b64xES1D_S1B_NS4_39AutoVectorizingCopyWithAssumedAlignmentILi128EEENS4_14SM90_TMA_STOREES1B_S1Y_S1Y_EEEvvEEEEvNT_6ParamsE --------------------------
	.section	.nv.constant0._ZN7cutlass13device_kernelINS_4gemm6kernel13GemmUniversalIN4cute5tupleIJiiiiEEENS1_10collective13CollectiveMmaINS1_35MainloopSm100TmaUmmaWarpSpecializedILi3ELi2ELi2ENS5_IJNS4_1CILi1EEENSA_ILi2EEESB_EEEEENS5_IJNSA_ILi128EEENSA_ILi256EEENSA_ILi64EEEEEENS_6half_tENS5_IJlSB_lEEESJ_SK_NS4_8TiledMMAINS4_8MMA_AtomIJNS4_20SM100_MMA_F16BF16_SSISJ_SJ_fLi128ELi256ELNS4_4UMMA5MajorE0ELSP_0ELNSO_7ScaleInE0ELSQ_0EEEEEENS4_6LayoutINS5_IJSB_SB_SB_EEENS5_IJNSA_ILi0EEESV_SV_EEEEENS5_IJNS4_10UnderscoreESY_SY_EEEEENS4_23SM90_TMA_LOAD_MULTICASTENS4_14ComposedLayoutINS4_7SwizzleILi3ELi4ELi3EEENS4_18smem_ptr_flag_bitsILi16EEENST_INS5_IJNSA_ILi8EEESH_EEENS5_IJSH_SB_EEEEEEEvNS4_8identityENS4_13SM90_TMA_LOADES1B_vS1C_EENS_8epilogue10collective18CollectiveEpilogueINS1F_23Sm100TmaWarpSpecializedILi4ELi2ELi64ELb1ELb0EEEJSI_NS5_IJNST_ISF_SB_EENST_ISH_SB_EEEEESJ_SK_SJ_SK_NS1F_6fusion15FusionCallbacksIS1J_NS1N_17LinearCombinationISJ_fSJ_fLNS_15FloatRoundStyleE2EEESI_S1M_JEEENS4_5SM1004TMEM4LOAD26SM100_TMEM_LOAD_32dp32b64xES1D_S1B_NS4_39AutoVectorizingCopyWithAssumedAlignmentILi128EEENS4_14SM90_TMA_STOREES1B_S1Y_S1Y_EEEvvEEEEvNT_6ParamsE,"a",@progbits
	.sectionflags	@""
	.align	4
.nv.constant0._ZN7cutlass13device_kernelINS_4gemm6kernel13GemmUniversalIN4cute5tupleIJiiiiEEENS1_10collective13CollectiveMmaINS1_35MainloopSm100TmaUmmaWarpSpecializedILi3ELi2ELi2ENS5_IJNS4_1CILi1EEENSA_ILi2EEESB_EEEEENS5_IJNSA_ILi128EEENSA_ILi256EEENSA_ILi64EEEEEENS_6half_tENS5_IJlSB_lEEESJ_SK_NS4_8TiledMMAINS4_8MMA_AtomIJNS4_20SM100_MMA_F16BF16_SSISJ_SJ_fLi128ELi256ELNS4_4UMMA5MajorE0ELSP_0ELNSO_7ScaleInE0ELSQ_0EEEEEENS4_6LayoutINS5_IJSB_SB_SB_EEENS5_IJNSA_ILi0EEESV_SV_EEEEENS5_IJNS4_10UnderscoreESY_SY_EEEEENS4_23SM90_TMA_LOAD_MULTICASTENS4_14ComposedLayoutINS4_7SwizzleILi3ELi4ELi3EEENS4_18smem_ptr_flag_bitsILi16EEENST_INS5_IJNSA_ILi8EEESH_EEENS5_IJSH_SB_EEEEEEEvNS4_8identityENS4_13SM90_TMA_LOADES1B_vS1C_EENS_8epilogue10collective18CollectiveEpilogueINS1F_23Sm100TmaWarpSpecializedILi4ELi2ELi64ELb1ELb0EEEJSI_NS5_IJNST_ISF_SB_EENST_ISH_SB_EEEEESJ_SK_SJ_SK_NS1F_6fusion15FusionCallbacksIS1J_NS1N_17LinearCombinationISJ_fSJ_fLNS_15FloatRoundStyleE2EEESI_S1M_JEEENS4_5SM1004TMEM4LOAD26SM100_TMEM_LOAD_32dp32b64xES1D_S1B_NS4_39AutoVectorizingCopyWithAssumedAlignmentILi128EEENS4_14SM90_TMA_STOREES1B_S1Y_S1Y_EEEvvEEEEvNT_6ParamsE:
	.zero		2944


//--------------------- SYMBOLS --------------------------

	.type		.nv.reservedSmem.offset0,@object
	.size		.nv.reservedSmem.offset0,0x4
	.type		.nv.reservedSmem.cap,@object
	.size		.nv.reservedSmem.cap,0x4
	.type		__assertfail,@function
